//
// Generated by NVIDIA NVVM Compiler
//
// Compiler Build ID: CL-36424714
// Cuda compilation tools, release 13.0, V13.0.88
// Based on NVVM 20.0.0
//

.version 9.0
.target sm_100
.address_size 64

	// .globl	_Z11kernel__1_1PdS_S_iiiiiiiiiiiii
.const .align 4 .b8 const_internal_t2_offset[32768];
.const .align 4 .b8 const_internal_v2_offset[32768];
// _ZZ11kernel__1_1PdS_S_iiiiiiiiiiiiiE4sm_a has been demoted
// _ZZ11kernel__1_1PdS_S_iiiiiiiiiiiiiE4sm_b has been demoted
// _ZZ11kernel__2_1PdS_S_iiiiiiiiiiiiiE4sm_a has been demoted
// _ZZ11kernel__2_1PdS_S_iiiiiiiiiiiiiE4sm_b has been demoted
// _ZZ11kernel__3_1PdS_S_iiiiiiiiiiiiiE4sm_a has been demoted
// _ZZ11kernel__3_1PdS_S_iiiiiiiiiiiiiE4sm_b has been demoted
// _ZZ11kernel__4_1PdS_S_iiiiiiiiiiiiiE4sm_a has been demoted
// _ZZ11kernel__4_1PdS_S_iiiiiiiiiiiiiE4sm_b has been demoted
// _ZZ15kernel__1_tex_1PdS_S_iiiiiiiiiiPiS0_iiiE4sm_a has been demoted
// _ZZ15kernel__1_tex_1PdS_S_iiiiiiiiiiPiS0_iiiE4sm_b has been demoted
// _ZZ15kernel__2_tex_1PdS_S_iiiiiiiiiiPiS0_iiiE4sm_a has been demoted
// _ZZ15kernel__2_tex_1PdS_S_iiiiiiiiiiPiS0_iiiE4sm_b has been demoted
// _ZZ15kernel__3_tex_1PdS_S_iiiiiiiiiiPiS0_iiiE4sm_a has been demoted
// _ZZ15kernel__3_tex_1PdS_S_iiiiiiiiiiPiS0_iiiE4sm_b has been demoted
// _ZZ15kernel__4_tex_1PdS_S_iiiiiiiiiiPiS0_iiiE4sm_a has been demoted
// _ZZ15kernel__4_tex_1PdS_S_iiiiiiiiiiPiS0_iiiE4sm_b has been demoted

.visible .entry _Z11kernel__1_1PdS_S_iiiiiiiiiiiii(
	.param .u64 .ptr .align 1 _Z11kernel__1_1PdS_S_iiiiiiiiiiiii_param_0,
	.param .u64 .ptr .align 1 _Z11kernel__1_1PdS_S_iiiiiiiiiiiii_param_1,
	.param .u64 .ptr .align 1 _Z11kernel__1_1PdS_S_iiiiiiiiiiiii_param_2,
	.param .u32 _Z11kernel__1_1PdS_S_iiiiiiiiiiiii_param_3,
	.param .u32 _Z11kernel__1_1PdS_S_iiiiiiiiiiiii_param_4,
	.param .u32 _Z11kernel__1_1PdS_S_iiiiiiiiiiiii_param_5,
	.param .u32 _Z11kernel__1_1PdS_S_iiiiiiiiiiiii_param_6,
	.param .u32 _Z11kernel__1_1PdS_S_iiiiiiiiiiiii_param_7,
	.param .u32 _Z11kernel__1_1PdS_S_iiiiiiiiiiiii_param_8,
	.param .u32 _Z11kernel__1_1PdS_S_iiiiiiiiiiiii_param_9,
	.param .u32 _Z11kernel__1_1PdS_S_iiiiiiiiiiiii_param_10,
	.param .u32 _Z11kernel__1_1PdS_S_iiiiiiiiiiiii_param_11,
	.param .u32 _Z11kernel__1_1PdS_S_iiiiiiiiiiiii_param_12,
	.param .u32 _Z11kernel__1_1PdS_S_iiiiiiiiiiiii_param_13,
	.param .u32 _Z11kernel__1_1PdS_S_iiiiiiiiiiiii_param_14,
	.param .u32 _Z11kernel__1_1PdS_S_iiiiiiiiiiiii_param_15
)
{
	.reg .pred 	%p<5>;
	.reg .b32 	%r<131>;
	.reg .b64 	%rd<99>;
	.reg .b64 	%fd<307>;
	// demoted variable
	.shared .align 8 .b8 _ZZ11kernel__1_1PdS_S_iiiiiiiiiiiiiE4sm_a[8192];
	// demoted variable
	.shared .align 8 .b8 _ZZ11kernel__1_1PdS_S_iiiiiiiiiiiiiE4sm_b[8192];
	ld.param.u32 	%r26, [_Z11kernel__1_1PdS_S_iiiiiiiiiiiii_param_3];
	ld.param.u32 	%r33, [_Z11kernel__1_1PdS_S_iiiiiiiiiiiii_param_4];
	ld.param.u32 	%r27, [_Z11kernel__1_1PdS_S_iiiiiiiiiiiii_param_5];
	ld.param.u32 	%r28, [_Z11kernel__1_1PdS_S_iiiiiiiiiiiii_param_7];
	ld.param.u32 	%r29, [_Z11kernel__1_1PdS_S_iiiiiiiiiiiii_param_8];
	ld.param.u32 	%r34, [_Z11kernel__1_1PdS_S_iiiiiiiiiiiii_param_9];
	ld.param.u32 	%r35, [_Z11kernel__1_1PdS_S_iiiiiiiiiiiii_param_10];
	ld.param.u32 	%r36, [_Z11kernel__1_1PdS_S_iiiiiiiiiiiii_param_11];
	ld.param.u32 	%r32, [_Z11kernel__1_1PdS_S_iiiiiiiiiiiii_param_15];
	mov.u32 	%r1, %tid.x;
	mov.u32 	%r37, %tid.y;
	mov.u32 	%r38, %ctaid.x;
	mul.lo.s32 	%r39, %r35, %r34;
	mul.lo.s32 	%r40, %r39, %r36;
	div.u32 	%r41, %r38, %r40;
	mul.lo.s32 	%r42, %r41, %r40;
	sub.s32 	%r43, %r38, %r42;
	div.s32 	%r44, %r43, %r39;
	mul.lo.s32 	%r45, %r44, %r39;
	sub.s32 	%r46, %r43, %r45;
	div.s32 	%r47, %r46, %r34;
	mul.lo.s32 	%r48, %r47, %r34;
	sub.s32 	%r49, %r46, %r48;
	shl.b32 	%r50, %r49, 4;
	add.s32 	%r2, %r50, %r1;
	shl.b32 	%r3, %r47, 2;
	shl.b32 	%r4, %r44, 3;
	mul.lo.s32 	%r51, %r41, %r27;
	shl.b32 	%r5, %r51, 3;
	add.s32 	%r52, %r5, %r37;
	add.s32 	%r53, %r52, %r4;
	mad.lo.s32 	%r54, %r53, %r33, %r3;
	mul.lo.s32 	%r6, %r54, %r26;
	setp.lt.s32 	%p1, %r32, 1;
	mov.f64 	%fd243, 0d0000000000000000;
	mov.f64 	%fd244, %fd243;
	mov.f64 	%fd245, %fd243;
	mov.f64 	%fd246, %fd243;
	mov.f64 	%fd247, %fd243;
	mov.f64 	%fd248, %fd243;
	mov.f64 	%fd249, %fd243;
	mov.f64 	%fd250, %fd243;
	mov.f64 	%fd251, %fd243;
	mov.f64 	%fd252, %fd243;
	mov.f64 	%fd253, %fd243;
	mov.f64 	%fd254, %fd243;
	mov.f64 	%fd255, %fd243;
	mov.f64 	%fd256, %fd243;
	mov.f64 	%fd257, %fd243;
	mov.f64 	%fd258, %fd243;
	mov.f64 	%fd259, %fd243;
	mov.f64 	%fd260, %fd243;
	mov.f64 	%fd261, %fd243;
	mov.f64 	%fd262, %fd243;
	mov.f64 	%fd263, %fd243;
	mov.f64 	%fd264, %fd243;
	mov.f64 	%fd265, %fd243;
	mov.f64 	%fd266, %fd243;
	mov.f64 	%fd267, %fd243;
	mov.f64 	%fd268, %fd243;
	mov.f64 	%fd269, %fd243;
	mov.f64 	%fd270, %fd243;
	mov.f64 	%fd271, %fd243;
	mov.f64 	%fd272, %fd243;
	mov.f64 	%fd273, %fd243;
	mov.f64 	%fd274, %fd243;
	@%p1 bra 	$L__BB0_7;
	add.s32 	%r56, %r4, %r1;
	mul.lo.s32 	%r57, %r29, %r28;
	mad.lo.s32 	%r58, %r3, %r26, %r2;
	mul.lo.s32 	%r7, %r58, %r28;
	add.s32 	%r59, %r58, %r26;
	mul.lo.s32 	%r8, %r59, %r28;
	add.s32 	%r60, %r59, %r26;
	mul.lo.s32 	%r9, %r60, %r28;
	add.s32 	%r61, %r60, %r26;
	mul.lo.s32 	%r10, %r61, %r28;
	add.s32 	%r62, %r56, %r5;
	mul.lo.s32 	%r11, %r57, %r62;
	add.s32 	%r63, %r62, %r27;
	mul.lo.s32 	%r12, %r57, %r63;
	add.s32 	%r64, %r63, %r27;
	mul.lo.s32 	%r13, %r57, %r64;
	add.s32 	%r65, %r64, %r27;
	mul.lo.s32 	%r14, %r57, %r65;
	add.s32 	%r66, %r65, %r27;
	mul.lo.s32 	%r15, %r57, %r66;
	add.s32 	%r67, %r66, %r27;
	mul.lo.s32 	%r16, %r57, %r67;
	add.s32 	%r68, %r67, %r27;
	mul.lo.s32 	%r17, %r57, %r68;
	add.s32 	%r69, %r68, %r27;
	mul.lo.s32 	%r18, %r57, %r69;
	mov.b32 	%r128, 0;
	mov.f64 	%fd243, 0d0000000000000000;
	mov.u64 	%rd5, const_internal_t2_offset;
	mov.u64 	%rd25, const_internal_v2_offset;
$L__BB0_2:
	.pragma "nounroll";
	ld.param.u64 	%rd97, [_Z11kernel__1_1PdS_S_iiiiiiiiiiiii_param_1];
	mov.u32 	%r70, %tid.x;
	setp.gt.u32 	%p2, %r70, 7;
	mov.u32 	%r71, %tid.y;
	add.s32 	%r72, %r128, %r71;
	mul.wide.u32 	%rd4, %r72, 4;
	add.s64 	%rd6, %rd5, %rd4;
	ld.const.u32 	%r73, [%rd6+32];
	ld.const.u32 	%r74, [%rd6];
	add.s32 	%r75, %r74, %r7;
	cvta.to.global.u64 	%rd7, %rd97;
	mul.wide.s32 	%rd8, %r75, 8;
	add.s64 	%rd9, %rd7, %rd8;
	ld.global.f64 	%fd131, [%rd9];
	shl.b32 	%r76, %r71, 9;
	mov.u32 	%r77, _ZZ11kernel__1_1PdS_S_iiiiiiiiiiiiiE4sm_a;
	add.s32 	%r78, %r77, %r76;
	shl.b32 	%r79, %r70, 3;
	add.s32 	%r80, %r78, %r79;
	st.shared.f64 	[%r80], %fd131;
	add.s32 	%r81, %r73, %r7;
	mul.wide.s32 	%rd10, %r81, 8;
	add.s64 	%rd11, %rd7, %rd10;
	ld.global.f64 	%fd132, [%rd11];
	st.shared.f64 	[%r80+4096], %fd132;
	add.s32 	%r82, %r74, %r8;
	mul.wide.s32 	%rd12, %r82, 8;
	add.s64 	%rd13, %rd7, %rd12;
	ld.global.f64 	%fd133, [%rd13];
	st.shared.f64 	[%r80+128], %fd133;
	add.s32 	%r83, %r73, %r8;
	mul.wide.s32 	%rd14, %r83, 8;
	add.s64 	%rd15, %rd7, %rd14;
	ld.global.f64 	%fd134, [%rd15];
	st.shared.f64 	[%r80+4224], %fd134;
	add.s32 	%r84, %r74, %r9;
	mul.wide.s32 	%rd16, %r84, 8;
	add.s64 	%rd17, %rd7, %rd16;
	ld.global.f64 	%fd135, [%rd17];
	st.shared.f64 	[%r80+256], %fd135;
	add.s32 	%r85, %r73, %r9;
	mul.wide.s32 	%rd18, %r85, 8;
	add.s64 	%rd19, %rd7, %rd18;
	ld.global.f64 	%fd136, [%rd19];
	st.shared.f64 	[%r80+4352], %fd136;
	add.s32 	%r86, %r74, %r10;
	mul.wide.s32 	%rd20, %r86, 8;
	add.s64 	%rd21, %rd7, %rd20;
	ld.global.f64 	%fd137, [%rd21];
	st.shared.f64 	[%r80+384], %fd137;
	add.s32 	%r87, %r73, %r10;
	mul.wide.s32 	%rd22, %r87, 8;
	add.s64 	%rd23, %rd7, %rd22;
	ld.global.f64 	%fd138, [%rd23];
	st.shared.f64 	[%r80+4480], %fd138;
	@%p2 bra 	$L__BB0_4;
	ld.param.u64 	%rd98, [_Z11kernel__1_1PdS_S_iiiiiiiiiiiii_param_2];
	mov.u32 	%r88, %tid.y;
	add.s32 	%r89, %r128, %r88;
	mul.wide.u32 	%rd24, %r89, 4;
	add.s64 	%rd26, %rd25, %rd24;
	ld.const.u32 	%r90, [%rd26+32];
	ld.const.u32 	%r91, [%rd26];
	add.s32 	%r92, %r91, %r11;
	cvta.to.global.u64 	%rd27, %rd98;
	mul.wide.s32 	%rd28, %r92, 8;
	add.s64 	%rd29, %rd27, %rd28;
	ld.global.f64 	%fd139, [%rd29];
	shl.b32 	%r93, %r88, 9;
	mov.u32 	%r94, _ZZ11kernel__1_1PdS_S_iiiiiiiiiiiiiE4sm_b;
	add.s32 	%r95, %r94, %r93;
	mov.u32 	%r96, %tid.x;
	shl.b32 	%r97, %r96, 3;
	add.s32 	%r98, %r95, %r97;
	st.shared.f64 	[%r98], %fd139;
	add.s32 	%r99, %r90, %r11;
	mul.wide.s32 	%rd30, %r99, 8;
	add.s64 	%rd31, %rd27, %rd30;
	ld.global.f64 	%fd140, [%rd31];
	st.shared.f64 	[%r98+4096], %fd140;
	add.s32 	%r100, %r91, %r12;
	mul.wide.s32 	%rd32, %r100, 8;
	add.s64 	%rd33, %rd27, %rd32;
	ld.global.f64 	%fd141, [%rd33];
	st.shared.f64 	[%r98+64], %fd141;
	add.s32 	%r101, %r90, %r12;
	mul.wide.s32 	%rd34, %r101, 8;
	add.s64 	%rd35, %rd27, %rd34;
	ld.global.f64 	%fd142, [%rd35];
	st.shared.f64 	[%r98+4160], %fd142;
	add.s32 	%r102, %r91, %r13;
	mul.wide.s32 	%rd36, %r102, 8;
	add.s64 	%rd37, %rd27, %rd36;
	ld.global.f64 	%fd143, [%rd37];
	st.shared.f64 	[%r98+128], %fd143;
	add.s32 	%r103, %r90, %r13;
	mul.wide.s32 	%rd38, %r103, 8;
	add.s64 	%rd39, %rd27, %rd38;
	ld.global.f64 	%fd144, [%rd39];
	st.shared.f64 	[%r98+4224], %fd144;
	add.s32 	%r104, %r91, %r14;
	mul.wide.s32 	%rd40, %r104, 8;
	add.s64 	%rd41, %rd27, %rd40;
	ld.global.f64 	%fd145, [%rd41];
	st.shared.f64 	[%r98+192], %fd145;
	add.s32 	%r105, %r90, %r14;
	mul.wide.s32 	%rd42, %r105, 8;
	add.s64 	%rd43, %rd27, %rd42;
	ld.global.f64 	%fd146, [%rd43];
	st.shared.f64 	[%r98+4288], %fd146;
	add.s32 	%r106, %r91, %r15;
	mul.wide.s32 	%rd44, %r106, 8;
	add.s64 	%rd45, %rd27, %rd44;
	ld.global.f64 	%fd147, [%rd45];
	st.shared.f64 	[%r98+256], %fd147;
	add.s32 	%r107, %r90, %r15;
	mul.wide.s32 	%rd46, %r107, 8;
	add.s64 	%rd47, %rd27, %rd46;
	ld.global.f64 	%fd148, [%rd47];
	st.shared.f64 	[%r98+4352], %fd148;
	add.s32 	%r108, %r91, %r16;
	mul.wide.s32 	%rd48, %r108, 8;
	add.s64 	%rd49, %rd27, %rd48;
	ld.global.f64 	%fd149, [%rd49];
	st.shared.f64 	[%r98+320], %fd149;
	add.s32 	%r109, %r90, %r16;
	mul.wide.s32 	%rd50, %r109, 8;
	add.s64 	%rd51, %rd27, %rd50;
	ld.global.f64 	%fd150, [%rd51];
	st.shared.f64 	[%r98+4416], %fd150;
	add.s32 	%r110, %r91, %r17;
	mul.wide.s32 	%rd52, %r110, 8;
	add.s64 	%rd53, %rd27, %rd52;
	ld.global.f64 	%fd151, [%rd53];
	st.shared.f64 	[%r98+384], %fd151;
	add.s32 	%r111, %r90, %r17;
	mul.wide.s32 	%rd54, %r111, 8;
	add.s64 	%rd55, %rd27, %rd54;
	ld.global.f64 	%fd152, [%rd55];
	st.shared.f64 	[%r98+4480], %fd152;
	add.s32 	%r112, %r91, %r18;
	mul.wide.s32 	%rd56, %r112, 8;
	add.s64 	%rd57, %rd27, %rd56;
	ld.global.f64 	%fd153, [%rd57];
	st.shared.f64 	[%r98+448], %fd153;
	add.s32 	%r113, %r90, %r18;
	mul.wide.s32 	%rd58, %r113, 8;
	add.s64 	%rd59, %rd27, %rd58;
	ld.global.f64 	%fd154, [%rd59];
	st.shared.f64 	[%r98+4544], %fd154;
$L__BB0_4:
	mov.u32 	%r115, %tid.y;
	shl.b32 	%r116, %r115, 3;
	mov.u32 	%r117, _ZZ11kernel__1_1PdS_S_iiiiiiiiiiiiiE4sm_b;
	add.s32 	%r118, %r116, %r117;
	add.s32 	%r129, %r118, 512;
	bar.sync 	0;
	mov.b32 	%r130, 512;
$L__BB0_5:
	ld.shared.f64 	%fd155, [%r129+-64];
	ld.shared.f64 	%fd156, [%r129+-128];
	ld.shared.f64 	%fd157, [%r129+-192];
	ld.shared.f64 	%fd158, [%r129+-256];
	ld.shared.f64 	%fd159, [%r129+-320];
	ld.shared.f64 	%fd160, [%r129+-384];
	ld.shared.f64 	%fd161, [%r129+-448];
	ld.shared.f64 	%fd162, [%r129+-512];
	mov.u32 	%r119, %tid.x;
	shl.b32 	%r120, %r119, 3;
	mov.u32 	%r121, _ZZ11kernel__1_1PdS_S_iiiiiiiiiiiiiE4sm_a;
	add.s32 	%r122, %r121, %r120;
	add.s32 	%r123, %r122, %r130;
	ld.shared.f64 	%fd163, [%r123+-512];
	fma.rn.f64 	%fd164, %fd162, %fd163, %fd274;
	fma.rn.f64 	%fd165, %fd161, %fd163, %fd270;
	fma.rn.f64 	%fd166, %fd160, %fd163, %fd266;
	fma.rn.f64 	%fd167, %fd159, %fd163, %fd262;
	fma.rn.f64 	%fd168, %fd158, %fd163, %fd258;
	fma.rn.f64 	%fd169, %fd157, %fd163, %fd254;
	fma.rn.f64 	%fd170, %fd156, %fd163, %fd250;
	fma.rn.f64 	%fd171, %fd155, %fd163, %fd246;
	ld.shared.f64 	%fd172, [%r123+-384];
	fma.rn.f64 	%fd173, %fd162, %fd172, %fd273;
	fma.rn.f64 	%fd174, %fd161, %fd172, %fd269;
	fma.rn.f64 	%fd175, %fd160, %fd172, %fd265;
	fma.rn.f64 	%fd176, %fd159, %fd172, %fd261;
	fma.rn.f64 	%fd177, %fd158, %fd172, %fd257;
	fma.rn.f64 	%fd178, %fd157, %fd172, %fd253;
	fma.rn.f64 	%fd179, %fd156, %fd172, %fd249;
	fma.rn.f64 	%fd180, %fd155, %fd172, %fd245;
	ld.shared.f64 	%fd181, [%r123+-256];
	fma.rn.f64 	%fd182, %fd162, %fd181, %fd272;
	fma.rn.f64 	%fd183, %fd161, %fd181, %fd268;
	fma.rn.f64 	%fd184, %fd160, %fd181, %fd264;
	fma.rn.f64 	%fd185, %fd159, %fd181, %fd260;
	fma.rn.f64 	%fd186, %fd158, %fd181, %fd256;
	fma.rn.f64 	%fd187, %fd157, %fd181, %fd252;
	fma.rn.f64 	%fd188, %fd156, %fd181, %fd248;
	fma.rn.f64 	%fd189, %fd155, %fd181, %fd244;
	ld.shared.f64 	%fd190, [%r123+-128];
	fma.rn.f64 	%fd191, %fd162, %fd190, %fd271;
	fma.rn.f64 	%fd192, %fd161, %fd190, %fd267;
	fma.rn.f64 	%fd193, %fd160, %fd190, %fd263;
	fma.rn.f64 	%fd194, %fd159, %fd190, %fd259;
	fma.rn.f64 	%fd195, %fd158, %fd190, %fd255;
	fma.rn.f64 	%fd196, %fd157, %fd190, %fd251;
	fma.rn.f64 	%fd197, %fd156, %fd190, %fd247;
	fma.rn.f64 	%fd198, %fd155, %fd190, %fd243;
	ld.shared.f64 	%fd199, [%r129+448];
	ld.shared.f64 	%fd200, [%r129+384];
	ld.shared.f64 	%fd201, [%r129+320];
	ld.shared.f64 	%fd202, [%r129+256];
	ld.shared.f64 	%fd203, [%r129+192];
	ld.shared.f64 	%fd204, [%r129+128];
	ld.shared.f64 	%fd205, [%r129+64];
	ld.shared.f64 	%fd206, [%r129];
	ld.shared.f64 	%fd207, [%r123];
	fma.rn.f64 	%fd274, %fd206, %fd207, %fd164;
	fma.rn.f64 	%fd270, %fd205, %fd207, %fd165;
	fma.rn.f64 	%fd266, %fd204, %fd207, %fd166;
	fma.rn.f64 	%fd262, %fd203, %fd207, %fd167;
	fma.rn.f64 	%fd258, %fd202, %fd207, %fd168;
	fma.rn.f64 	%fd254, %fd201, %fd207, %fd169;
	fma.rn.f64 	%fd250, %fd200, %fd207, %fd170;
	fma.rn.f64 	%fd246, %fd199, %fd207, %fd171;
	ld.shared.f64 	%fd208, [%r123+128];
	fma.rn.f64 	%fd273, %fd206, %fd208, %fd173;
	fma.rn.f64 	%fd269, %fd205, %fd208, %fd174;
	fma.rn.f64 	%fd265, %fd204, %fd208, %fd175;
	fma.rn.f64 	%fd261, %fd203, %fd208, %fd176;
	fma.rn.f64 	%fd257, %fd202, %fd208, %fd177;
	fma.rn.f64 	%fd253, %fd201, %fd208, %fd178;
	fma.rn.f64 	%fd249, %fd200, %fd208, %fd179;
	fma.rn.f64 	%fd245, %fd199, %fd208, %fd180;
	ld.shared.f64 	%fd209, [%r123+256];
	fma.rn.f64 	%fd272, %fd206, %fd209, %fd182;
	fma.rn.f64 	%fd268, %fd205, %fd209, %fd183;
	fma.rn.f64 	%fd264, %fd204, %fd209, %fd184;
	fma.rn.f64 	%fd260, %fd203, %fd209, %fd185;
	fma.rn.f64 	%fd256, %fd202, %fd209, %fd186;
	fma.rn.f64 	%fd252, %fd201, %fd209, %fd187;
	fma.rn.f64 	%fd248, %fd200, %fd209, %fd188;
	fma.rn.f64 	%fd244, %fd199, %fd209, %fd189;
	ld.shared.f64 	%fd210, [%r123+384];
	fma.rn.f64 	%fd271, %fd206, %fd210, %fd191;
	fma.rn.f64 	%fd267, %fd205, %fd210, %fd192;
	fma.rn.f64 	%fd263, %fd204, %fd210, %fd193;
	fma.rn.f64 	%fd259, %fd203, %fd210, %fd194;
	fma.rn.f64 	%fd255, %fd202, %fd210, %fd195;
	fma.rn.f64 	%fd251, %fd201, %fd210, %fd196;
	fma.rn.f64 	%fd247, %fd200, %fd210, %fd197;
	fma.rn.f64 	%fd243, %fd199, %fd210, %fd198;
	add.s32 	%r130, %r130, 1024;
	add.s32 	%r129, %r129, 1024;
	setp.ne.s32 	%p3, %r130, 8704;
	@%p3 bra 	$L__BB0_5;
	ld.param.u32 	%r127, [_Z11kernel__1_1PdS_S_iiiiiiiiiiiii_param_15];
	bar.sync 	0;
	add.s32 	%r128, %r128, 16;
	setp.lt.s32 	%p4, %r128, %r127;
	@%p4 bra 	$L__BB0_2;
$L__BB0_7:
	ld.param.u32 	%r126, [_Z11kernel__1_1PdS_S_iiiiiiiiiiiii_param_14];
	ld.param.u32 	%r125, [_Z11kernel__1_1PdS_S_iiiiiiiiiiiii_param_13];
	ld.param.u64 	%rd96, [_Z11kernel__1_1PdS_S_iiiiiiiiiiiii_param_0];
	cvta.to.global.u64 	%rd60, %rd96;
	add.s32 	%r124, %r6, %r2;
	mul.wide.s32 	%rd61, %r124, 8;
	add.s64 	%rd62, %rd60, %rd61;
	st.global.f64 	[%rd62], %fd274;
	mul.wide.s32 	%rd63, %r125, 8;
	add.s64 	%rd64, %rd62, %rd63;
	st.global.f64 	[%rd64], %fd273;
	add.s64 	%rd65, %rd64, %rd63;
	st.global.f64 	[%rd65], %fd272;
	add.s64 	%rd66, %rd65, %rd63;
	st.global.f64 	[%rd66], %fd271;
	mul.wide.s32 	%rd67, %r126, 8;
	add.s64 	%rd68, %rd62, %rd67;
	st.global.f64 	[%rd68], %fd270;
	add.s64 	%rd69, %rd68, %rd63;
	st.global.f64 	[%rd69], %fd269;
	add.s64 	%rd70, %rd69, %rd63;
	st.global.f64 	[%rd70], %fd268;
	add.s64 	%rd71, %rd70, %rd63;
	st.global.f64 	[%rd71], %fd267;
	add.s64 	%rd72, %rd68, %rd67;
	st.global.f64 	[%rd72], %fd266;
	add.s64 	%rd73, %rd72, %rd63;
	st.global.f64 	[%rd73], %fd265;
	add.s64 	%rd74, %rd73, %rd63;
	st.global.f64 	[%rd74], %fd264;
	add.s64 	%rd75, %rd74, %rd63;
	st.global.f64 	[%rd75], %fd263;
	add.s64 	%rd76, %rd72, %rd67;
	st.global.f64 	[%rd76], %fd262;
	add.s64 	%rd77, %rd76, %rd63;
	st.global.f64 	[%rd77], %fd261;
	add.s64 	%rd78, %rd77, %rd63;
	st.global.f64 	[%rd78], %fd260;
	add.s64 	%rd79, %rd78, %rd63;
	st.global.f64 	[%rd79], %fd259;
	add.s64 	%rd80, %rd76, %rd67;
	st.global.f64 	[%rd80], %fd258;
	add.s64 	%rd81, %rd80, %rd63;
	st.global.f64 	[%rd81], %fd257;
	add.s64 	%rd82, %rd81, %rd63;
	st.global.f64 	[%rd82], %fd256;
	add.s64 	%rd83, %rd82, %rd63;
	st.global.f64 	[%rd83], %fd255;
	add.s64 	%rd84, %rd80, %rd67;
	st.global.f64 	[%rd84], %fd254;
	add.s64 	%rd85, %rd84, %rd63;
	st.global.f64 	[%rd85], %fd253;
	add.s64 	%rd86, %rd85, %rd63;
	st.global.f64 	[%rd86], %fd252;
	add.s64 	%rd87, %rd86, %rd63;
	st.global.f64 	[%rd87], %fd251;
	add.s64 	%rd88, %rd84, %rd67;
	st.global.f64 	[%rd88], %fd250;
	add.s64 	%rd89, %rd88, %rd63;
	st.global.f64 	[%rd89], %fd249;
	add.s64 	%rd90, %rd89, %rd63;
	st.global.f64 	[%rd90], %fd248;
	add.s64 	%rd91, %rd90, %rd63;
	st.global.f64 	[%rd91], %fd247;
	add.s64 	%rd92, %rd88, %rd67;
	st.global.f64 	[%rd92], %fd246;
	add.s64 	%rd93, %rd92, %rd63;
	st.global.f64 	[%rd93], %fd245;
	add.s64 	%rd94, %rd93, %rd63;
	st.global.f64 	[%rd94], %fd244;
	add.s64 	%rd95, %rd94, %rd63;
	st.global.f64 	[%rd95], %fd243;
	ret;

}
	// .globl	_Z11kernel__2_1PdS_S_iiiiiiiiiiiii
.visible .entry _Z11kernel__2_1PdS_S_iiiiiiiiiiiii(
	.param .u64 .ptr .align 1 _Z11kernel__2_1PdS_S_iiiiiiiiiiiii_param_0,
	.param .u64 .ptr .align 1 _Z11kernel__2_1PdS_S_iiiiiiiiiiiii_param_1,
	.param .u64 .ptr .align 1 _Z11kernel__2_1PdS_S_iiiiiiiiiiiii_param_2,
	.param .u32 _Z11kernel__2_1PdS_S_iiiiiiiiiiiii_param_3,
	.param .u32 _Z11kernel__2_1PdS_S_iiiiiiiiiiiii_param_4,
	.param .u32 _Z11kernel__2_1PdS_S_iiiiiiiiiiiii_param_5,
	.param .u32 _Z11kernel__2_1PdS_S_iiiiiiiiiiiii_param_6,
	.param .u32 _Z11kernel__2_1PdS_S_iiiiiiiiiiiii_param_7,
	.param .u32 _Z11kernel__2_1PdS_S_iiiiiiiiiiiii_param_8,
	.param .u32 _Z11kernel__2_1PdS_S_iiiiiiiiiiiii_param_9,
	.param .u32 _Z11kernel__2_1PdS_S_iiiiiiiiiiiii_param_10,
	.param .u32 _Z11kernel__2_1PdS_S_iiiiiiiiiiiii_param_11,
	.param .u32 _Z11kernel__2_1PdS_S_iiiiiiiiiiiii_param_12,
	.param .u32 _Z11kernel__2_1PdS_S_iiiiiiiiiiiii_param_13,
	.param .u32 _Z11kernel__2_1PdS_S_iiiiiiiiiiiii_param_14,
	.param .u32 _Z11kernel__2_1PdS_S_iiiiiiiiiiiii_param_15
)
{
	.reg .pred 	%p<20>;
	.reg .b32 	%r<345>;
	.reg .b64 	%rd<209>;
	.reg .b64 	%fd<327>;
	// demoted variable
	.shared .align 8 .b8 _ZZ11kernel__2_1PdS_S_iiiiiiiiiiiiiE4sm_a[8192];
	// demoted variable
	.shared .align 8 .b8 _ZZ11kernel__2_1PdS_S_iiiiiiiiiiiiiE4sm_b[8192];
	ld.param.u32 	%r34, [_Z11kernel__2_1PdS_S_iiiiiiiiiiiii_param_3];
	ld.param.u32 	%r41, [_Z11kernel__2_1PdS_S_iiiiiiiiiiiii_param_4];
	ld.param.u32 	%r35, [_Z11kernel__2_1PdS_S_iiiiiiiiiiiii_param_5];
	ld.param.u32 	%r36, [_Z11kernel__2_1PdS_S_iiiiiiiiiiiii_param_7];
	ld.param.u32 	%r37, [_Z11kernel__2_1PdS_S_iiiiiiiiiiiii_param_8];
	ld.param.u32 	%r42, [_Z11kernel__2_1PdS_S_iiiiiiiiiiiii_param_9];
	ld.param.u32 	%r43, [_Z11kernel__2_1PdS_S_iiiiiiiiiiiii_param_10];
	ld.param.u32 	%r44, [_Z11kernel__2_1PdS_S_iiiiiiiiiiiii_param_11];
	ld.param.u32 	%r40, [_Z11kernel__2_1PdS_S_iiiiiiiiiiiii_param_15];
	mov.u32 	%r1, %tid.x;
	mov.u32 	%r45, %tid.y;
	mov.u32 	%r46, %ctaid.x;
	mul.lo.s32 	%r47, %r43, %r42;
	mul.lo.s32 	%r48, %r47, %r44;
	div.u32 	%r49, %r46, %r48;
	mul.lo.s32 	%r50, %r49, %r48;
	sub.s32 	%r51, %r46, %r50;
	div.s32 	%r52, %r51, %r47;
	mul.lo.s32 	%r53, %r52, %r47;
	sub.s32 	%r54, %r51, %r53;
	div.s32 	%r55, %r54, %r42;
	mul.lo.s32 	%r56, %r55, %r42;
	sub.s32 	%r57, %r54, %r56;
	shl.b32 	%r58, %r57, 4;
	add.s32 	%r2, %r58, %r1;
	shl.b32 	%r3, %r55, 2;
	shl.b32 	%r4, %r52, 3;
	mul.lo.s32 	%r59, %r49, %r35;
	shl.b32 	%r5, %r59, 3;
	add.s32 	%r60, %r5, %r45;
	add.s32 	%r61, %r60, %r4;
	mad.lo.s32 	%r62, %r61, %r41, %r3;
	mul.lo.s32 	%r6, %r62, %r34;
	setp.lt.s32 	%p1, %r40, 1;
	mov.f64 	%fd263, 0d0000000000000000;
	mov.f64 	%fd264, %fd263;
	mov.f64 	%fd265, %fd263;
	mov.f64 	%fd266, %fd263;
	mov.f64 	%fd267, %fd263;
	mov.f64 	%fd268, %fd263;
	mov.f64 	%fd269, %fd263;
	mov.f64 	%fd270, %fd263;
	mov.f64 	%fd271, %fd263;
	mov.f64 	%fd272, %fd263;
	mov.f64 	%fd273, %fd263;
	mov.f64 	%fd274, %fd263;
	mov.f64 	%fd275, %fd263;
	mov.f64 	%fd276, %fd263;
	mov.f64 	%fd277, %fd263;
	mov.f64 	%fd278, %fd263;
	mov.f64 	%fd279, %fd263;
	mov.f64 	%fd280, %fd263;
	mov.f64 	%fd281, %fd263;
	mov.f64 	%fd282, %fd263;
	mov.f64 	%fd283, %fd263;
	mov.f64 	%fd284, %fd263;
	mov.f64 	%fd285, %fd263;
	mov.f64 	%fd286, %fd263;
	mov.f64 	%fd287, %fd263;
	mov.f64 	%fd288, %fd263;
	mov.f64 	%fd289, %fd263;
	mov.f64 	%fd290, %fd263;
	mov.f64 	%fd291, %fd263;
	mov.f64 	%fd292, %fd263;
	mov.f64 	%fd293, %fd263;
	mov.f64 	%fd294, %fd263;
	@%p1 bra 	$L__BB1_32;
	add.s32 	%r64, %r4, %r1;
	mul.lo.s32 	%r65, %r37, %r36;
	mad.lo.s32 	%r66, %r3, %r34, %r2;
	mul.lo.s32 	%r7, %r66, %r36;
	add.s32 	%r67, %r66, %r34;
	mul.lo.s32 	%r8, %r67, %r36;
	add.s32 	%r68, %r67, %r34;
	mul.lo.s32 	%r9, %r68, %r36;
	add.s32 	%r69, %r68, %r34;
	mul.lo.s32 	%r10, %r69, %r36;
	add.s32 	%r70, %r64, %r5;
	mul.lo.s32 	%r11, %r65, %r70;
	add.s32 	%r71, %r70, %r35;
	mul.lo.s32 	%r12, %r65, %r71;
	add.s32 	%r72, %r71, %r35;
	mul.lo.s32 	%r13, %r65, %r72;
	add.s32 	%r73, %r72, %r35;
	mul.lo.s32 	%r14, %r65, %r73;
	add.s32 	%r74, %r73, %r35;
	mul.lo.s32 	%r15, %r65, %r74;
	add.s32 	%r75, %r74, %r35;
	mul.lo.s32 	%r16, %r65, %r75;
	add.s32 	%r76, %r75, %r35;
	mul.lo.s32 	%r17, %r65, %r76;
	add.s32 	%r77, %r76, %r35;
	mul.lo.s32 	%r18, %r65, %r77;
	mov.b32 	%r340, 0;
	mov.f64 	%fd263, 0d0000000000000000;
	mov.u64 	%rd5, const_internal_t2_offset;
	mov.u64 	%rd53, const_internal_v2_offset;
	mov.u32 	%r341, %r340;
$L__BB1_2:
	.pragma "nounroll";
	ld.param.u32 	%r326, [_Z11kernel__2_1PdS_S_iiiiiiiiiiiii_param_15];
	add.s32 	%r21, %r340, 16;
	sub.s32 	%r78, %r21, %r326;
	setp.gt.s32 	%p2, %r78, 0;
	selp.b32 	%r341, %r78, %r341, %p2;
	sub.s32 	%r79, 16, %r341;
	mov.u32 	%r80, %tid.y;
	setp.ge.u32 	%p3, %r80, %r79;
	@%p3 bra 	$L__BB1_28;
	ld.param.u32 	%r327, [_Z11kernel__2_1PdS_S_iiiiiiiiiiiii_param_15];
	ld.param.u64 	%rd185, [_Z11kernel__2_1PdS_S_iiiiiiiiiiiii_param_1];
	mov.u32 	%r81, %tid.y;
	add.s32 	%r23, %r340, %r81;
	mul.wide.u32 	%rd4, %r23, 4;
	add.s64 	%rd6, %rd5, %rd4;
	ld.const.u32 	%r82, [%rd6];
	add.s32 	%r24, %r23, 8;
	setp.ge.u32 	%p4, %r24, %r327;
	add.s32 	%r83, %r82, %r7;
	cvta.to.global.u64 	%rd7, %rd185;
	mul.wide.s32 	%rd8, %r83, 8;
	add.s64 	%rd9, %rd7, %rd8;
	ld.global.f64 	%fd163, [%rd9];
	shl.b32 	%r84, %r81, 9;
	mov.u32 	%r85, _ZZ11kernel__2_1PdS_S_iiiiiiiiiiiiiE4sm_a;
	add.s32 	%r86, %r85, %r84;
	mov.u32 	%r87, %tid.x;
	shl.b32 	%r88, %r87, 3;
	add.s32 	%r89, %r86, %r88;
	st.shared.f64 	[%r89], %fd163;
	@%p4 bra 	$L__BB1_5;
	ld.param.u64 	%rd186, [_Z11kernel__2_1PdS_S_iiiiiiiiiiiii_param_1];
	mul.wide.u32 	%rd10, %r23, 4;
	add.s64 	%rd12, %rd5, %rd10;
	ld.const.u32 	%r90, [%rd12+32];
	add.s32 	%r91, %r90, %r7;
	cvta.to.global.u64 	%rd13, %rd186;
	mul.wide.s32 	%rd14, %r91, 8;
	add.s64 	%rd15, %rd13, %rd14;
	ld.global.f64 	%fd164, [%rd15];
	mov.u32 	%r92, %tid.y;
	shl.b32 	%r93, %r92, 9;
	mov.u32 	%r94, _ZZ11kernel__2_1PdS_S_iiiiiiiiiiiiiE4sm_a;
	add.s32 	%r95, %r94, %r93;
	mov.u32 	%r96, %tid.x;
	shl.b32 	%r97, %r96, 3;
	add.s32 	%r98, %r95, %r97;
	st.shared.f64 	[%r98+4096], %fd164;
$L__BB1_5:
	ld.param.u32 	%r328, [_Z11kernel__2_1PdS_S_iiiiiiiiiiiii_param_15];
	ld.param.u64 	%rd187, [_Z11kernel__2_1PdS_S_iiiiiiiiiiiii_param_1];
	setp.ge.u32 	%p5, %r24, %r328;
	mul.wide.u32 	%rd16, %r23, 4;
	add.s64 	%rd18, %rd5, %rd16;
	ld.const.u32 	%r99, [%rd18];
	add.s32 	%r100, %r99, %r8;
	cvta.to.global.u64 	%rd19, %rd187;
	mul.wide.s32 	%rd20, %r100, 8;
	add.s64 	%rd21, %rd19, %rd20;
	ld.global.f64 	%fd165, [%rd21];
	mov.u32 	%r101, %tid.y;
	shl.b32 	%r102, %r101, 9;
	mov.u32 	%r103, _ZZ11kernel__2_1PdS_S_iiiiiiiiiiiiiE4sm_a;
	add.s32 	%r104, %r103, %r102;
	mov.u32 	%r105, %tid.x;
	shl.b32 	%r106, %r105, 3;
	add.s32 	%r107, %r104, %r106;
	st.shared.f64 	[%r107+128], %fd165;
	@%p5 bra 	$L__BB1_7;
	ld.param.u64 	%rd188, [_Z11kernel__2_1PdS_S_iiiiiiiiiiiii_param_1];
	mul.wide.u32 	%rd22, %r23, 4;
	add.s64 	%rd24, %rd5, %rd22;
	ld.const.u32 	%r108, [%rd24+32];
	add.s32 	%r109, %r108, %r8;
	cvta.to.global.u64 	%rd25, %rd188;
	mul.wide.s32 	%rd26, %r109, 8;
	add.s64 	%rd27, %rd25, %rd26;
	ld.global.f64 	%fd166, [%rd27];
	mov.u32 	%r110, %tid.y;
	shl.b32 	%r111, %r110, 9;
	mov.u32 	%r112, _ZZ11kernel__2_1PdS_S_iiiiiiiiiiiiiE4sm_a;
	add.s32 	%r113, %r112, %r111;
	mov.u32 	%r114, %tid.x;
	shl.b32 	%r115, %r114, 3;
	add.s32 	%r116, %r113, %r115;
	st.shared.f64 	[%r116+4224], %fd166;
$L__BB1_7:
	ld.param.u32 	%r329, [_Z11kernel__2_1PdS_S_iiiiiiiiiiiii_param_15];
	ld.param.u64 	%rd189, [_Z11kernel__2_1PdS_S_iiiiiiiiiiiii_param_1];
	setp.ge.u32 	%p6, %r24, %r329;
	mul.wide.u32 	%rd28, %r23, 4;
	add.s64 	%rd30, %rd5, %rd28;
	ld.const.u32 	%r117, [%rd30];
	add.s32 	%r118, %r117, %r9;
	cvta.to.global.u64 	%rd31, %rd189;
	mul.wide.s32 	%rd32, %r118, 8;
	add.s64 	%rd33, %rd31, %rd32;
	ld.global.f64 	%fd167, [%rd33];
	mov.u32 	%r119, %tid.y;
	shl.b32 	%r120, %r119, 9;
	mov.u32 	%r121, _ZZ11kernel__2_1PdS_S_iiiiiiiiiiiiiE4sm_a;
	add.s32 	%r122, %r121, %r120;
	mov.u32 	%r123, %tid.x;
	shl.b32 	%r124, %r123, 3;
	add.s32 	%r125, %r122, %r124;
	st.shared.f64 	[%r125+256], %fd167;
	@%p6 bra 	$L__BB1_9;
	ld.param.u64 	%rd190, [_Z11kernel__2_1PdS_S_iiiiiiiiiiiii_param_1];
	mul.wide.u32 	%rd34, %r23, 4;
	add.s64 	%rd36, %rd5, %rd34;
	ld.const.u32 	%r126, [%rd36+32];
	add.s32 	%r127, %r126, %r9;
	cvta.to.global.u64 	%rd37, %rd190;
	mul.wide.s32 	%rd38, %r127, 8;
	add.s64 	%rd39, %rd37, %rd38;
	ld.global.f64 	%fd168, [%rd39];
	mov.u32 	%r128, %tid.y;
	shl.b32 	%r129, %r128, 9;
	mov.u32 	%r130, _ZZ11kernel__2_1PdS_S_iiiiiiiiiiiiiE4sm_a;
	add.s32 	%r131, %r130, %r129;
	mov.u32 	%r132, %tid.x;
	shl.b32 	%r133, %r132, 3;
	add.s32 	%r134, %r131, %r133;
	st.shared.f64 	[%r134+4352], %fd168;
$L__BB1_9:
	ld.param.u32 	%r330, [_Z11kernel__2_1PdS_S_iiiiiiiiiiiii_param_15];
	ld.param.u64 	%rd191, [_Z11kernel__2_1PdS_S_iiiiiiiiiiiii_param_1];
	setp.ge.u32 	%p7, %r24, %r330;
	mul.wide.u32 	%rd40, %r23, 4;
	add.s64 	%rd42, %rd5, %rd40;
	ld.const.u32 	%r135, [%rd42];
	add.s32 	%r136, %r135, %r10;
	cvta.to.global.u64 	%rd43, %rd191;
	mul.wide.s32 	%rd44, %r136, 8;
	add.s64 	%rd45, %rd43, %rd44;
	ld.global.f64 	%fd169, [%rd45];
	mov.u32 	%r137, %tid.y;
	shl.b32 	%r138, %r137, 9;
	mov.u32 	%r139, _ZZ11kernel__2_1PdS_S_iiiiiiiiiiiiiE4sm_a;
	add.s32 	%r140, %r139, %r138;
	mov.u32 	%r141, %tid.x;
	shl.b32 	%r142, %r141, 3;
	add.s32 	%r143, %r140, %r142;
	st.shared.f64 	[%r143+384], %fd169;
	@%p7 bra 	$L__BB1_11;
	ld.param.u64 	%rd192, [_Z11kernel__2_1PdS_S_iiiiiiiiiiiii_param_1];
	mul.wide.u32 	%rd46, %r23, 4;
	add.s64 	%rd48, %rd5, %rd46;
	ld.const.u32 	%r144, [%rd48+32];
	add.s32 	%r145, %r144, %r10;
	cvta.to.global.u64 	%rd49, %rd192;
	mul.wide.s32 	%rd50, %r145, 8;
	add.s64 	%rd51, %rd49, %rd50;
	ld.global.f64 	%fd170, [%rd51];
	mov.u32 	%r146, %tid.y;
	shl.b32 	%r147, %r146, 9;
	mov.u32 	%r148, _ZZ11kernel__2_1PdS_S_iiiiiiiiiiiiiE4sm_a;
	add.s32 	%r149, %r148, %r147;
	mov.u32 	%r150, %tid.x;
	shl.b32 	%r151, %r150, 3;
	add.s32 	%r152, %r149, %r151;
	st.shared.f64 	[%r152+4480], %fd170;
$L__BB1_11:
	mov.u32 	%r153, %tid.x;
	setp.gt.u32 	%p8, %r153, 7;
	@%p8 bra 	$L__BB1_28;
	ld.param.u32 	%r331, [_Z11kernel__2_1PdS_S_iiiiiiiiiiiii_param_15];
	ld.param.u64 	%rd193, [_Z11kernel__2_1PdS_S_iiiiiiiiiiiii_param_2];
	setp.ge.u32 	%p9, %r24, %r331;
	mul.wide.u32 	%rd52, %r23, 4;
	add.s64 	%rd54, %rd53, %rd52;
	ld.const.u32 	%r154, [%rd54];
	add.s32 	%r155, %r154, %r11;
	cvta.to.global.u64 	%rd55, %rd193;
	mul.wide.s32 	%rd56, %r155, 8;
	add.s64 	%rd57, %rd55, %rd56;
	ld.global.f64 	%fd171, [%rd57];
	mov.u32 	%r156, %tid.y;
	shl.b32 	%r157, %r156, 9;
	mov.u32 	%r158, _ZZ11kernel__2_1PdS_S_iiiiiiiiiiiiiE4sm_b;
	add.s32 	%r159, %r158, %r157;
	mov.u32 	%r160, %tid.x;
	shl.b32 	%r161, %r160, 3;
	add.s32 	%r162, %r159, %r161;
	st.shared.f64 	[%r162], %fd171;
	@%p9 bra 	$L__BB1_14;
	ld.param.u64 	%rd194, [_Z11kernel__2_1PdS_S_iiiiiiiiiiiii_param_2];
	mov.u32 	%r163, %tid.y;
	add.s32 	%r164, %r340, %r163;
	mul.wide.u32 	%rd58, %r164, 4;
	add.s64 	%rd60, %rd53, %rd58;
	ld.const.u32 	%r165, [%rd60+32];
	add.s32 	%r166, %r165, %r11;
	cvta.to.global.u64 	%rd61, %rd194;
	mul.wide.s32 	%rd62, %r166, 8;
	add.s64 	%rd63, %rd61, %rd62;
	ld.global.f64 	%fd172, [%rd63];
	shl.b32 	%r167, %r163, 9;
	mov.u32 	%r168, _ZZ11kernel__2_1PdS_S_iiiiiiiiiiiiiE4sm_b;
	add.s32 	%r169, %r168, %r167;
	mov.u32 	%r170, %tid.x;
	shl.b32 	%r171, %r170, 3;
	add.s32 	%r172, %r169, %r171;
	st.shared.f64 	[%r172+4096], %fd172;
$L__BB1_14:
	ld.param.u32 	%r332, [_Z11kernel__2_1PdS_S_iiiiiiiiiiiii_param_15];
	ld.param.u64 	%rd195, [_Z11kernel__2_1PdS_S_iiiiiiiiiiiii_param_2];
	setp.ge.u32 	%p10, %r24, %r332;
	mov.u32 	%r173, %tid.y;
	add.s32 	%r174, %r340, %r173;
	mul.wide.u32 	%rd64, %r174, 4;
	add.s64 	%rd66, %rd53, %rd64;
	ld.const.u32 	%r175, [%rd66];
	add.s32 	%r176, %r175, %r12;
	cvta.to.global.u64 	%rd67, %rd195;
	mul.wide.s32 	%rd68, %r176, 8;
	add.s64 	%rd69, %rd67, %rd68;
	ld.global.f64 	%fd173, [%rd69];
	shl.b32 	%r177, %r173, 9;
	mov.u32 	%r178, _ZZ11kernel__2_1PdS_S_iiiiiiiiiiiiiE4sm_b;
	add.s32 	%r179, %r178, %r177;
	mov.u32 	%r180, %tid.x;
	shl.b32 	%r181, %r180, 3;
	add.s32 	%r182, %r179, %r181;
	st.shared.f64 	[%r182+64], %fd173;
	@%p10 bra 	$L__BB1_16;
	ld.param.u64 	%rd196, [_Z11kernel__2_1PdS_S_iiiiiiiiiiiii_param_2];
	mov.u32 	%r183, %tid.y;
	add.s32 	%r184, %r340, %r183;
	mul.wide.u32 	%rd70, %r184, 4;
	add.s64 	%rd72, %rd53, %rd70;
	ld.const.u32 	%r185, [%rd72+32];
	add.s32 	%r186, %r185, %r12;
	cvta.to.global.u64 	%rd73, %rd196;
	mul.wide.s32 	%rd74, %r186, 8;
	add.s64 	%rd75, %rd73, %rd74;
	ld.global.f64 	%fd174, [%rd75];
	shl.b32 	%r187, %r183, 9;
	mov.u32 	%r188, _ZZ11kernel__2_1PdS_S_iiiiiiiiiiiiiE4sm_b;
	add.s32 	%r189, %r188, %r187;
	mov.u32 	%r190, %tid.x;
	shl.b32 	%r191, %r190, 3;
	add.s32 	%r192, %r189, %r191;
	st.shared.f64 	[%r192+4160], %fd174;
$L__BB1_16:
	ld.param.u32 	%r333, [_Z11kernel__2_1PdS_S_iiiiiiiiiiiii_param_15];
	ld.param.u64 	%rd197, [_Z11kernel__2_1PdS_S_iiiiiiiiiiiii_param_2];
	setp.ge.u32 	%p11, %r24, %r333;
	mov.u32 	%r193, %tid.y;
	add.s32 	%r194, %r340, %r193;
	mul.wide.u32 	%rd76, %r194, 4;
	add.s64 	%rd78, %rd53, %rd76;
	ld.const.u32 	%r195, [%rd78];
	add.s32 	%r196, %r195, %r13;
	cvta.to.global.u64 	%rd79, %rd197;
	mul.wide.s32 	%rd80, %r196, 8;
	add.s64 	%rd81, %rd79, %rd80;
	ld.global.f64 	%fd175, [%rd81];
	shl.b32 	%r197, %r193, 9;
	mov.u32 	%r198, _ZZ11kernel__2_1PdS_S_iiiiiiiiiiiiiE4sm_b;
	add.s32 	%r199, %r198, %r197;
	mov.u32 	%r200, %tid.x;
	shl.b32 	%r201, %r200, 3;
	add.s32 	%r202, %r199, %r201;
	st.shared.f64 	[%r202+128], %fd175;
	@%p11 bra 	$L__BB1_18;
	ld.param.u64 	%rd198, [_Z11kernel__2_1PdS_S_iiiiiiiiiiiii_param_2];
	mov.u32 	%r203, %tid.y;
	add.s32 	%r204, %r340, %r203;
	mul.wide.u32 	%rd82, %r204, 4;
	add.s64 	%rd84, %rd53, %rd82;
	ld.const.u32 	%r205, [%rd84+32];
	add.s32 	%r206, %r205, %r13;
	cvta.to.global.u64 	%rd85, %rd198;
	mul.wide.s32 	%rd86, %r206, 8;
	add.s64 	%rd87, %rd85, %rd86;
	ld.global.f64 	%fd176, [%rd87];
	shl.b32 	%r207, %r203, 9;
	mov.u32 	%r208, _ZZ11kernel__2_1PdS_S_iiiiiiiiiiiiiE4sm_b;
	add.s32 	%r209, %r208, %r207;
	mov.u32 	%r210, %tid.x;
	shl.b32 	%r211, %r210, 3;
	add.s32 	%r212, %r209, %r211;
	st.shared.f64 	[%r212+4224], %fd176;
$L__BB1_18:
	ld.param.u32 	%r334, [_Z11kernel__2_1PdS_S_iiiiiiiiiiiii_param_15];
	ld.param.u64 	%rd199, [_Z11kernel__2_1PdS_S_iiiiiiiiiiiii_param_2];
	setp.ge.u32 	%p12, %r24, %r334;
	mov.u32 	%r213, %tid.y;
	add.s32 	%r214, %r340, %r213;
	mul.wide.u32 	%rd88, %r214, 4;
	add.s64 	%rd90, %rd53, %rd88;
	ld.const.u32 	%r215, [%rd90];
	add.s32 	%r216, %r215, %r14;
	cvta.to.global.u64 	%rd91, %rd199;
	mul.wide.s32 	%rd92, %r216, 8;
	add.s64 	%rd93, %rd91, %rd92;
	ld.global.f64 	%fd177, [%rd93];
	shl.b32 	%r217, %r213, 9;
	mov.u32 	%r218, _ZZ11kernel__2_1PdS_S_iiiiiiiiiiiiiE4sm_b;
	add.s32 	%r219, %r218, %r217;
	mov.u32 	%r220, %tid.x;
	shl.b32 	%r221, %r220, 3;
	add.s32 	%r222, %r219, %r221;
	st.shared.f64 	[%r222+192], %fd177;
	@%p12 bra 	$L__BB1_20;
	ld.param.u64 	%rd200, [_Z11kernel__2_1PdS_S_iiiiiiiiiiiii_param_2];
	mov.u32 	%r223, %tid.y;
	add.s32 	%r224, %r340, %r223;
	mul.wide.u32 	%rd94, %r224, 4;
	add.s64 	%rd96, %rd53, %rd94;
	ld.const.u32 	%r225, [%rd96+32];
	add.s32 	%r226, %r225, %r14;
	cvta.to.global.u64 	%rd97, %rd200;
	mul.wide.s32 	%rd98, %r226, 8;
	add.s64 	%rd99, %rd97, %rd98;
	ld.global.f64 	%fd178, [%rd99];
	shl.b32 	%r227, %r223, 9;
	mov.u32 	%r228, _ZZ11kernel__2_1PdS_S_iiiiiiiiiiiiiE4sm_b;
	add.s32 	%r229, %r228, %r227;
	mov.u32 	%r230, %tid.x;
	shl.b32 	%r231, %r230, 3;
	add.s32 	%r232, %r229, %r231;
	st.shared.f64 	[%r232+4288], %fd178;
$L__BB1_20:
	ld.param.u32 	%r335, [_Z11kernel__2_1PdS_S_iiiiiiiiiiiii_param_15];
	ld.param.u64 	%rd201, [_Z11kernel__2_1PdS_S_iiiiiiiiiiiii_param_2];
	setp.ge.u32 	%p13, %r24, %r335;
	mov.u32 	%r233, %tid.y;
	add.s32 	%r234, %r340, %r233;
	mul.wide.u32 	%rd100, %r234, 4;
	add.s64 	%rd102, %rd53, %rd100;
	ld.const.u32 	%r235, [%rd102];
	add.s32 	%r236, %r235, %r15;
	cvta.to.global.u64 	%rd103, %rd201;
	mul.wide.s32 	%rd104, %r236, 8;
	add.s64 	%rd105, %rd103, %rd104;
	ld.global.f64 	%fd179, [%rd105];
	shl.b32 	%r237, %r233, 9;
	mov.u32 	%r238, _ZZ11kernel__2_1PdS_S_iiiiiiiiiiiiiE4sm_b;
	add.s32 	%r239, %r238, %r237;
	mov.u32 	%r240, %tid.x;
	shl.b32 	%r241, %r240, 3;
	add.s32 	%r242, %r239, %r241;
	st.shared.f64 	[%r242+256], %fd179;
	@%p13 bra 	$L__BB1_22;
	ld.param.u64 	%rd202, [_Z11kernel__2_1PdS_S_iiiiiiiiiiiii_param_2];
	mov.u32 	%r243, %tid.y;
	add.s32 	%r244, %r340, %r243;
	mul.wide.u32 	%rd106, %r244, 4;
	add.s64 	%rd108, %rd53, %rd106;
	ld.const.u32 	%r245, [%rd108+32];
	add.s32 	%r246, %r245, %r15;
	cvta.to.global.u64 	%rd109, %rd202;
	mul.wide.s32 	%rd110, %r246, 8;
	add.s64 	%rd111, %rd109, %rd110;
	ld.global.f64 	%fd180, [%rd111];
	shl.b32 	%r247, %r243, 9;
	mov.u32 	%r248, _ZZ11kernel__2_1PdS_S_iiiiiiiiiiiiiE4sm_b;
	add.s32 	%r249, %r248, %r247;
	mov.u32 	%r250, %tid.x;
	shl.b32 	%r251, %r250, 3;
	add.s32 	%r252, %r249, %r251;
	st.shared.f64 	[%r252+4352], %fd180;
$L__BB1_22:
	ld.param.u32 	%r336, [_Z11kernel__2_1PdS_S_iiiiiiiiiiiii_param_15];
	ld.param.u64 	%rd203, [_Z11kernel__2_1PdS_S_iiiiiiiiiiiii_param_2];
	setp.ge.u32 	%p14, %r24, %r336;
	mov.u32 	%r253, %tid.y;
	add.s32 	%r254, %r340, %r253;
	mul.wide.u32 	%rd112, %r254, 4;
	add.s64 	%rd114, %rd53, %rd112;
	ld.const.u32 	%r255, [%rd114];
	add.s32 	%r256, %r255, %r16;
	cvta.to.global.u64 	%rd115, %rd203;
	mul.wide.s32 	%rd116, %r256, 8;
	add.s64 	%rd117, %rd115, %rd116;
	ld.global.f64 	%fd181, [%rd117];
	shl.b32 	%r257, %r253, 9;
	mov.u32 	%r258, _ZZ11kernel__2_1PdS_S_iiiiiiiiiiiiiE4sm_b;
	add.s32 	%r259, %r258, %r257;
	mov.u32 	%r260, %tid.x;
	shl.b32 	%r261, %r260, 3;
	add.s32 	%r262, %r259, %r261;
	st.shared.f64 	[%r262+320], %fd181;
	@%p14 bra 	$L__BB1_24;
	ld.param.u64 	%rd204, [_Z11kernel__2_1PdS_S_iiiiiiiiiiiii_param_2];
	mov.u32 	%r263, %tid.y;
	add.s32 	%r264, %r340, %r263;
	mul.wide.u32 	%rd118, %r264, 4;
	add.s64 	%rd120, %rd53, %rd118;
	ld.const.u32 	%r265, [%rd120+32];
	add.s32 	%r266, %r265, %r16;
	cvta.to.global.u64 	%rd121, %rd204;
	mul.wide.s32 	%rd122, %r266, 8;
	add.s64 	%rd123, %rd121, %rd122;
	ld.global.f64 	%fd182, [%rd123];
	shl.b32 	%r267, %r263, 9;
	mov.u32 	%r268, _ZZ11kernel__2_1PdS_S_iiiiiiiiiiiiiE4sm_b;
	add.s32 	%r269, %r268, %r267;
	mov.u32 	%r270, %tid.x;
	shl.b32 	%r271, %r270, 3;
	add.s32 	%r272, %r269, %r271;
	st.shared.f64 	[%r272+4416], %fd182;
$L__BB1_24:
	ld.param.u32 	%r337, [_Z11kernel__2_1PdS_S_iiiiiiiiiiiii_param_15];
	ld.param.u64 	%rd205, [_Z11kernel__2_1PdS_S_iiiiiiiiiiiii_param_2];
	setp.ge.u32 	%p15, %r24, %r337;
	mov.u32 	%r273, %tid.y;
	add.s32 	%r274, %r340, %r273;
	mul.wide.u32 	%rd124, %r274, 4;
	add.s64 	%rd126, %rd53, %rd124;
	ld.const.u32 	%r275, [%rd126];
	add.s32 	%r276, %r275, %r17;
	cvta.to.global.u64 	%rd127, %rd205;
	mul.wide.s32 	%rd128, %r276, 8;
	add.s64 	%rd129, %rd127, %rd128;
	ld.global.f64 	%fd183, [%rd129];
	shl.b32 	%r277, %r273, 9;
	mov.u32 	%r278, _ZZ11kernel__2_1PdS_S_iiiiiiiiiiiiiE4sm_b;
	add.s32 	%r279, %r278, %r277;
	mov.u32 	%r280, %tid.x;
	shl.b32 	%r281, %r280, 3;
	add.s32 	%r282, %r279, %r281;
	st.shared.f64 	[%r282+384], %fd183;
	@%p15 bra 	$L__BB1_26;
	ld.param.u64 	%rd206, [_Z11kernel__2_1PdS_S_iiiiiiiiiiiii_param_2];
	mov.u32 	%r283, %tid.y;
	add.s32 	%r284, %r340, %r283;
	mul.wide.u32 	%rd130, %r284, 4;
	add.s64 	%rd132, %rd53, %rd130;
	ld.const.u32 	%r285, [%rd132+32];
	add.s32 	%r286, %r285, %r17;
	cvta.to.global.u64 	%rd133, %rd206;
	mul.wide.s32 	%rd134, %r286, 8;
	add.s64 	%rd135, %rd133, %rd134;
	ld.global.f64 	%fd184, [%rd135];
	shl.b32 	%r287, %r283, 9;
	mov.u32 	%r288, _ZZ11kernel__2_1PdS_S_iiiiiiiiiiiiiE4sm_b;
	add.s32 	%r289, %r288, %r287;
	mov.u32 	%r290, %tid.x;
	shl.b32 	%r291, %r290, 3;
	add.s32 	%r292, %r289, %r291;
	st.shared.f64 	[%r292+4480], %fd184;
$L__BB1_26:
	ld.param.u32 	%r338, [_Z11kernel__2_1PdS_S_iiiiiiiiiiiii_param_15];
	ld.param.u64 	%rd207, [_Z11kernel__2_1PdS_S_iiiiiiiiiiiii_param_2];
	setp.ge.u32 	%p16, %r24, %r338;
	mov.u32 	%r293, %tid.y;
	add.s32 	%r294, %r340, %r293;
	mul.wide.u32 	%rd136, %r294, 4;
	add.s64 	%rd138, %rd53, %rd136;
	ld.const.u32 	%r295, [%rd138];
	add.s32 	%r296, %r295, %r18;
	cvta.to.global.u64 	%rd139, %rd207;
	mul.wide.s32 	%rd140, %r296, 8;
	add.s64 	%rd141, %rd139, %rd140;
	ld.global.f64 	%fd185, [%rd141];
	shl.b32 	%r297, %r293, 9;
	mov.u32 	%r298, _ZZ11kernel__2_1PdS_S_iiiiiiiiiiiiiE4sm_b;
	add.s32 	%r299, %r298, %r297;
	mov.u32 	%r300, %tid.x;
	shl.b32 	%r301, %r300, 3;
	add.s32 	%r302, %r299, %r301;
	st.shared.f64 	[%r302+448], %fd185;
	@%p16 bra 	$L__BB1_28;
	ld.param.u64 	%rd208, [_Z11kernel__2_1PdS_S_iiiiiiiiiiiii_param_2];
	mov.u32 	%r303, %tid.y;
	add.s32 	%r304, %r340, %r303;
	mul.wide.u32 	%rd142, %r304, 4;
	add.s64 	%rd144, %rd53, %rd142;
	ld.const.u32 	%r305, [%rd144+32];
	add.s32 	%r306, %r305, %r18;
	cvta.to.global.u64 	%rd145, %rd208;
	mul.wide.s32 	%rd146, %r306, 8;
	add.s64 	%rd147, %rd145, %rd146;
	ld.global.f64 	%fd186, [%rd147];
	shl.b32 	%r307, %r303, 9;
	mov.u32 	%r308, _ZZ11kernel__2_1PdS_S_iiiiiiiiiiiiiE4sm_b;
	add.s32 	%r309, %r308, %r307;
	mov.u32 	%r310, %tid.x;
	shl.b32 	%r311, %r310, 3;
	add.s32 	%r312, %r309, %r311;
	st.shared.f64 	[%r312+4544], %fd186;
$L__BB1_28:
	bar.sync 	0;
	setp.gt.s32 	%p17, %r341, 15;
	@%p17 bra 	$L__BB1_31;
	mov.u32 	%r313, %tid.y;
	shl.b32 	%r314, %r313, 3;
	mov.u32 	%r315, _ZZ11kernel__2_1PdS_S_iiiiiiiiiiiiiE4sm_b;
	add.s32 	%r316, %r314, %r315;
	add.s32 	%r343, %r316, 256;
	mov.u32 	%r317, %tid.x;
	shl.b32 	%r318, %r317, 3;
	mov.u32 	%r319, _ZZ11kernel__2_1PdS_S_iiiiiiiiiiiiiE4sm_a;
	add.s32 	%r320, %r318, %r319;
	add.s32 	%r342, %r320, 256;
	sub.s32 	%r321, 16, %r341;
	max.s32 	%r322, %r321, 1;
	neg.s32 	%r344, %r322;
$L__BB1_30:
	ld.shared.f64 	%fd187, [%r343+192];
	ld.shared.f64 	%fd188, [%r343+128];
	ld.shared.f64 	%fd189, [%r343+64];
	ld.shared.f64 	%fd190, [%r343];
	ld.shared.f64 	%fd191, [%r343+-64];
	ld.shared.f64 	%fd192, [%r343+-128];
	ld.shared.f64 	%fd193, [%r343+-192];
	ld.shared.f64 	%fd194, [%r343+-256];
	ld.shared.f64 	%fd195, [%r342+-256];
	fma.rn.f64 	%fd294, %fd194, %fd195, %fd294;
	fma.rn.f64 	%fd290, %fd193, %fd195, %fd290;
	fma.rn.f64 	%fd286, %fd192, %fd195, %fd286;
	fma.rn.f64 	%fd282, %fd191, %fd195, %fd282;
	fma.rn.f64 	%fd278, %fd190, %fd195, %fd278;
	fma.rn.f64 	%fd274, %fd189, %fd195, %fd274;
	fma.rn.f64 	%fd270, %fd188, %fd195, %fd270;
	fma.rn.f64 	%fd266, %fd187, %fd195, %fd266;
	ld.shared.f64 	%fd196, [%r342+-128];
	fma.rn.f64 	%fd293, %fd194, %fd196, %fd293;
	fma.rn.f64 	%fd289, %fd193, %fd196, %fd289;
	fma.rn.f64 	%fd285, %fd192, %fd196, %fd285;
	fma.rn.f64 	%fd281, %fd191, %fd196, %fd281;
	fma.rn.f64 	%fd277, %fd190, %fd196, %fd277;
	fma.rn.f64 	%fd273, %fd189, %fd196, %fd273;
	fma.rn.f64 	%fd269, %fd188, %fd196, %fd269;
	fma.rn.f64 	%fd265, %fd187, %fd196, %fd265;
	ld.shared.f64 	%fd197, [%r342];
	fma.rn.f64 	%fd292, %fd194, %fd197, %fd292;
	fma.rn.f64 	%fd288, %fd193, %fd197, %fd288;
	fma.rn.f64 	%fd284, %fd192, %fd197, %fd284;
	fma.rn.f64 	%fd280, %fd191, %fd197, %fd280;
	fma.rn.f64 	%fd276, %fd190, %fd197, %fd276;
	fma.rn.f64 	%fd272, %fd189, %fd197, %fd272;
	fma.rn.f64 	%fd268, %fd188, %fd197, %fd268;
	fma.rn.f64 	%fd264, %fd187, %fd197, %fd264;
	ld.shared.f64 	%fd198, [%r342+128];
	fma.rn.f64 	%fd291, %fd194, %fd198, %fd291;
	fma.rn.f64 	%fd287, %fd193, %fd198, %fd287;
	fma.rn.f64 	%fd283, %fd192, %fd198, %fd283;
	fma.rn.f64 	%fd279, %fd191, %fd198, %fd279;
	fma.rn.f64 	%fd275, %fd190, %fd198, %fd275;
	fma.rn.f64 	%fd271, %fd189, %fd198, %fd271;
	fma.rn.f64 	%fd267, %fd188, %fd198, %fd267;
	fma.rn.f64 	%fd263, %fd187, %fd198, %fd263;
	add.s32 	%r344, %r344, 1;
	setp.ne.s32 	%p18, %r344, 0;
	add.s32 	%r343, %r343, 512;
	add.s32 	%r342, %r342, 512;
	@%p18 bra 	$L__BB1_30;
$L__BB1_31:
	ld.param.u32 	%r339, [_Z11kernel__2_1PdS_S_iiiiiiiiiiiii_param_15];
	bar.sync 	0;
	setp.lt.s32 	%p19, %r21, %r339;
	mov.u32 	%r340, %r21;
	@%p19 bra 	$L__BB1_2;
$L__BB1_32:
	ld.param.u32 	%r325, [_Z11kernel__2_1PdS_S_iiiiiiiiiiiii_param_14];
	ld.param.u32 	%r324, [_Z11kernel__2_1PdS_S_iiiiiiiiiiiii_param_13];
	ld.param.u64 	%rd184, [_Z11kernel__2_1PdS_S_iiiiiiiiiiiii_param_0];
	cvta.to.global.u64 	%rd148, %rd184;
	add.s32 	%r323, %r6, %r2;
	mul.wide.s32 	%rd149, %r323, 8;
	add.s64 	%rd150, %rd148, %rd149;
	st.global.f64 	[%rd150], %fd294;
	mul.wide.s32 	%rd151, %r324, 8;
	add.s64 	%rd152, %rd150, %rd151;
	st.global.f64 	[%rd152], %fd293;
	add.s64 	%rd153, %rd152, %rd151;
	st.global.f64 	[%rd153], %fd292;
	add.s64 	%rd154, %rd153, %rd151;
	st.global.f64 	[%rd154], %fd291;
	mul.wide.s32 	%rd155, %r325, 8;
	add.s64 	%rd156, %rd150, %rd155;
	st.global.f64 	[%rd156], %fd290;
	add.s64 	%rd157, %rd156, %rd151;
	st.global.f64 	[%rd157], %fd289;
	add.s64 	%rd158, %rd157, %rd151;
	st.global.f64 	[%rd158], %fd288;
	add.s64 	%rd159, %rd158, %rd151;
	st.global.f64 	[%rd159], %fd287;
	add.s64 	%rd160, %rd156, %rd155;
	st.global.f64 	[%rd160], %fd286;
	add.s64 	%rd161, %rd160, %rd151;
	st.global.f64 	[%rd161], %fd285;
	add.s64 	%rd162, %rd161, %rd151;
	st.global.f64 	[%rd162], %fd284;
	add.s64 	%rd163, %rd162, %rd151;
	st.global.f64 	[%rd163], %fd283;
	add.s64 	%rd164, %rd160, %rd155;
	st.global.f64 	[%rd164], %fd282;
	add.s64 	%rd165, %rd164, %rd151;
	st.global.f64 	[%rd165], %fd281;
	add.s64 	%rd166, %rd165, %rd151;
	st.global.f64 	[%rd166], %fd280;
	add.s64 	%rd167, %rd166, %rd151;
	st.global.f64 	[%rd167], %fd279;
	add.s64 	%rd168, %rd164, %rd155;
	st.global.f64 	[%rd168], %fd278;
	add.s64 	%rd169, %rd168, %rd151;
	st.global.f64 	[%rd169], %fd277;
	add.s64 	%rd170, %rd169, %rd151;
	st.global.f64 	[%rd170], %fd276;
	add.s64 	%rd171, %rd170, %rd151;
	st.global.f64 	[%rd171], %fd275;
	add.s64 	%rd172, %rd168, %rd155;
	st.global.f64 	[%rd172], %fd274;
	add.s64 	%rd173, %rd172, %rd151;
	st.global.f64 	[%rd173], %fd273;
	add.s64 	%rd174, %rd173, %rd151;
	st.global.f64 	[%rd174], %fd272;
	add.s64 	%rd175, %rd174, %rd151;
	st.global.f64 	[%rd175], %fd271;
	add.s64 	%rd176, %rd172, %rd155;
	st.global.f64 	[%rd176], %fd270;
	add.s64 	%rd177, %rd176, %rd151;
	st.global.f64 	[%rd177], %fd269;
	add.s64 	%rd178, %rd177, %rd151;
	st.global.f64 	[%rd178], %fd268;
	add.s64 	%rd179, %rd178, %rd151;
	st.global.f64 	[%rd179], %fd267;
	add.s64 	%rd180, %rd176, %rd155;
	st.global.f64 	[%rd180], %fd266;
	add.s64 	%rd181, %rd180, %rd151;
	st.global.f64 	[%rd181], %fd265;
	add.s64 	%rd182, %rd181, %rd151;
	st.global.f64 	[%rd182], %fd264;
	add.s64 	%rd183, %rd182, %rd151;
	st.global.f64 	[%rd183], %fd263;
	ret;

}
	// .globl	_Z11kernel__3_1PdS_S_iiiiiiiiiiiii
.visible .entry _Z11kernel__3_1PdS_S_iiiiiiiiiiiii(
	.param .u64 .ptr .align 1 _Z11kernel__3_1PdS_S_iiiiiiiiiiiii_param_0,
	.param .u64 .ptr .align 1 _Z11kernel__3_1PdS_S_iiiiiiiiiiiii_param_1,
	.param .u64 .ptr .align 1 _Z11kernel__3_1PdS_S_iiiiiiiiiiiii_param_2,
	.param .u32 _Z11kernel__3_1PdS_S_iiiiiiiiiiiii_param_3,
	.param .u32 _Z11kernel__3_1PdS_S_iiiiiiiiiiiii_param_4,
	.param .u32 _Z11kernel__3_1PdS_S_iiiiiiiiiiiii_param_5,
	.param .u32 _Z11kernel__3_1PdS_S_iiiiiiiiiiiii_param_6,
	.param .u32 _Z11kernel__3_1PdS_S_iiiiiiiiiiiii_param_7,
	.param .u32 _Z11kernel__3_1PdS_S_iiiiiiiiiiiii_param_8,
	.param .u32 _Z11kernel__3_1PdS_S_iiiiiiiiiiiii_param_9,
	.param .u32 _Z11kernel__3_1PdS_S_iiiiiiiiiiiii_param_10,
	.param .u32 _Z11kernel__3_1PdS_S_iiiiiiiiiiiii_param_11,
	.param .u32 _Z11kernel__3_1PdS_S_iiiiiiiiiiiii_param_12,
	.param .u32 _Z11kernel__3_1PdS_S_iiiiiiiiiiiii_param_13,
	.param .u32 _Z11kernel__3_1PdS_S_iiiiiiiiiiiii_param_14,
	.param .u32 _Z11kernel__3_1PdS_S_iiiiiiiiiiiii_param_15
)
{
	.reg .pred 	%p<115>;
	.reg .b32 	%r<288>;
	.reg .b64 	%rd<131>;
	.reg .b64 	%fd<299>;
	// demoted variable
	.shared .align 8 .b8 _ZZ11kernel__3_1PdS_S_iiiiiiiiiiiiiE4sm_a[8192];
	// demoted variable
	.shared .align 8 .b8 _ZZ11kernel__3_1PdS_S_iiiiiiiiiiiiiE4sm_b[8192];
	ld.param.u32 	%r45, [_Z11kernel__3_1PdS_S_iiiiiiiiiiiii_param_3];
	ld.param.u32 	%r52, [_Z11kernel__3_1PdS_S_iiiiiiiiiiiii_param_4];
	ld.param.u32 	%r46, [_Z11kernel__3_1PdS_S_iiiiiiiiiiiii_param_5];
	ld.param.u32 	%r53, [_Z11kernel__3_1PdS_S_iiiiiiiiiiiii_param_6];
	ld.param.u32 	%r54, [_Z11kernel__3_1PdS_S_iiiiiiiiiiiii_param_9];
	ld.param.u32 	%r55, [_Z11kernel__3_1PdS_S_iiiiiiiiiiiii_param_10];
	ld.param.u32 	%r56, [_Z11kernel__3_1PdS_S_iiiiiiiiiiiii_param_11];
	ld.param.u32 	%r51, [_Z11kernel__3_1PdS_S_iiiiiiiiiiiii_param_15];
	mov.u32 	%r1, %tid.x;
	mov.u32 	%r57, %tid.y;
	mov.u32 	%r58, %ctaid.x;
	mul.lo.s32 	%r59, %r55, %r54;
	mul.lo.s32 	%r60, %r59, %r56;
	div.u32 	%r61, %r58, %r60;
	mul.lo.s32 	%r62, %r61, %r60;
	sub.s32 	%r63, %r58, %r62;
	div.s32 	%r64, %r63, %r59;
	mul.lo.s32 	%r65, %r64, %r59;
	sub.s32 	%r66, %r63, %r65;
	div.s32 	%r2, %r66, %r54;
	mul.lo.s32 	%r67, %r2, %r54;
	sub.s32 	%r68, %r66, %r67;
	shl.b32 	%r3, %r68, 4;
	add.s32 	%r69, %r3, %r1;
	shl.b32 	%r70, %r2, 2;
	shl.b32 	%r4, %r64, 3;
	shl.b32 	%r5, %r61, 3;
	mad.lo.s32 	%r71, %r5, %r46, %r57;
	add.s32 	%r72, %r71, %r4;
	mad.lo.s32 	%r73, %r72, %r52, %r70;
	mad.lo.s32 	%r6, %r73, %r45, %r69;
	sub.s32 	%r74, %r45, %r3;
	shr.s32 	%r75, %r45, 31;
	shr.u32 	%r76, %r75, 28;
	add.s32 	%r77, %r45, %r76;
	and.b32  	%r78, %r77, -16;
	sub.s32 	%r79, %r45, %r78;
	setp.lt.s32 	%p3, %r74, 16;
	selp.b32 	%r7, %r79, 16, %p3;
	sub.s32 	%r8, %r52, %r70;
	shr.s32 	%r80, %r52, 31;
	shr.u32 	%r81, %r80, 30;
	add.s32 	%r82, %r52, %r81;
	and.b32  	%r83, %r82, -4;
	sub.s32 	%r84, %r52, %r83;
	setp.gt.s32 	%p4, %r8, 3;
	selp.b32 	%r9, 4, %r84, %p4;
	sub.s32 	%r85, %r46, %r4;
	shr.s32 	%r86, %r46, 31;
	shr.u32 	%r87, %r86, 29;
	add.s32 	%r88, %r46, %r87;
	and.b32  	%r89, %r88, -8;
	sub.s32 	%r90, %r46, %r89;
	setp.lt.s32 	%p5, %r85, 8;
	selp.b32 	%r10, %r90, 8, %p5;
	sub.s32 	%r11, %r53, %r5;
	shr.s32 	%r91, %r53, 31;
	shr.u32 	%r92, %r91, 29;
	add.s32 	%r93, %r53, %r92;
	and.b32  	%r94, %r93, -8;
	sub.s32 	%r95, %r53, %r94;
	setp.gt.s32 	%p6, %r11, 7;
	selp.b32 	%r12, 8, %r95, %p6;
	setp.lt.s32 	%p7, %r51, 1;
	mov.f64 	%fd235, 0d0000000000000000;
	mov.f64 	%fd236, %fd235;
	mov.f64 	%fd237, %fd235;
	mov.f64 	%fd238, %fd235;
	mov.f64 	%fd239, %fd235;
	mov.f64 	%fd240, %fd235;
	mov.f64 	%fd241, %fd235;
	mov.f64 	%fd242, %fd235;
	mov.f64 	%fd243, %fd235;
	mov.f64 	%fd244, %fd235;
	mov.f64 	%fd245, %fd235;
	mov.f64 	%fd246, %fd235;
	mov.f64 	%fd247, %fd235;
	mov.f64 	%fd248, %fd235;
	mov.f64 	%fd249, %fd235;
	mov.f64 	%fd250, %fd235;
	mov.f64 	%fd251, %fd235;
	mov.f64 	%fd252, %fd235;
	mov.f64 	%fd253, %fd235;
	mov.f64 	%fd254, %fd235;
	mov.f64 	%fd255, %fd235;
	mov.f64 	%fd256, %fd235;
	mov.f64 	%fd257, %fd235;
	mov.f64 	%fd258, %fd235;
	mov.f64 	%fd259, %fd235;
	mov.f64 	%fd260, %fd235;
	mov.f64 	%fd261, %fd235;
	mov.f64 	%fd262, %fd235;
	mov.f64 	%fd263, %fd235;
	mov.f64 	%fd264, %fd235;
	mov.f64 	%fd265, %fd235;
	mov.f64 	%fd266, %fd235;
	@%p7 bra 	$L__BB2_16;
	ld.param.u32 	%r238, [_Z11kernel__3_1PdS_S_iiiiiiiiiiiii_param_7];
	ld.param.u32 	%r232, [_Z11kernel__3_1PdS_S_iiiiiiiiiiiii_param_3];
	setp.lt.s32 	%p8, %r1, %r7;
	setp.gt.s32 	%p9, %r9, 0;
	and.pred  	%p1, %p8, %p9;
	setp.lt.s32 	%p10, %r1, %r10;
	setp.lt.u32 	%p11, %r1, 8;
	and.pred  	%p12, %p10, %p11;
	setp.gt.s32 	%p13, %r12, 0;
	and.pred  	%p2, %p12, %p13;
	add.s32 	%r13, %r4, %r1;
	mul.lo.s32 	%r98, %r2, %r232;
	shl.b32 	%r99, %r98, 2;
	add.s32 	%r100, %r1, %r99;
	add.s32 	%r101, %r100, %r3;
	mul.lo.s32 	%r14, %r238, %r101;
	mov.b32 	%r280, 0;
	mov.f64 	%fd235, 0d0000000000000000;
	not.pred 	%p14, %p1;
	mov.u64 	%rd6, const_internal_t2_offset;
	not.pred 	%p16, %p2;
	mov.u64 	%rd34, const_internal_v2_offset;
$L__BB2_2:
	.pragma "nounroll";
	@%p14 bra 	$L__BB2_5;
	mov.u32 	%r102, %tid.y;
	shl.b32 	%r103, %r102, 9;
	mov.u32 	%r104, %tid.x;
	shl.b32 	%r105, %r104, 3;
	add.s32 	%r106, %r103, %r105;
	mov.u32 	%r107, _ZZ11kernel__3_1PdS_S_iiiiiiiiiiiiiE4sm_a;
	add.s32 	%r108, %r106, %r107;
	add.s32 	%r283, %r108, 4096;
	neg.s32 	%r284, %r9;
	add.s32 	%r109, %r280, %r102;
	mul.wide.u32 	%rd5, %r109, 4;
	add.s64 	%rd7, %rd6, %rd5;
	ld.const.u32 	%r110, [%rd7];
	ld.const.u32 	%r111, [%rd7+32];
	add.s32 	%r282, %r14, %r111;
	add.s32 	%r281, %r14, %r110;
$L__BB2_4:
	ld.param.u32 	%r239, [_Z11kernel__3_1PdS_S_iiiiiiiiiiiii_param_7];
	ld.param.u32 	%r233, [_Z11kernel__3_1PdS_S_iiiiiiiiiiiii_param_3];
	ld.param.u64 	%rd126, [_Z11kernel__3_1PdS_S_iiiiiiiiiiiii_param_1];
	cvta.to.global.u64 	%rd8, %rd126;
	mul.wide.s32 	%rd9, %r281, 8;
	add.s64 	%rd10, %rd8, %rd9;
	ld.global.f64 	%fd131, [%rd10];
	st.shared.f64 	[%r283+-4096], %fd131;
	mul.wide.s32 	%rd11, %r282, 8;
	add.s64 	%rd12, %rd8, %rd11;
	ld.global.f64 	%fd132, [%rd12];
	st.shared.f64 	[%r283], %fd132;
	add.s32 	%r284, %r284, 1;
	setp.ne.s32 	%p15, %r284, 0;
	add.s32 	%r283, %r283, 128;
	mul.lo.s32 	%r112, %r239, %r233;
	add.s32 	%r282, %r282, %r112;
	add.s32 	%r281, %r281, %r112;
	@%p15 bra 	$L__BB2_4;
$L__BB2_5:
	@%p16 bra 	$L__BB2_13;
	setp.lt.u32 	%p17, %r12, 4;
	mov.b32 	%r286, 0;
	@%p17 bra 	$L__BB2_9;
	mov.b32 	%r285, 0;
$L__BB2_8:
	ld.param.u32 	%r244, [_Z11kernel__3_1PdS_S_iiiiiiiiiiiii_param_8];
	ld.param.u32 	%r240, [_Z11kernel__3_1PdS_S_iiiiiiiiiiiii_param_7];
	ld.param.u32 	%r234, [_Z11kernel__3_1PdS_S_iiiiiiiiiiiii_param_5];
	ld.param.u64 	%rd127, [_Z11kernel__3_1PdS_S_iiiiiiiiiiiii_param_2];
	add.s32 	%r115, %r5, %r285;
	mad.lo.s32 	%r116, %r115, %r234, %r13;
	mul.lo.s32 	%r117, %r244, %r240;
	mul.lo.s32 	%r118, %r117, %r116;
	mov.u32 	%r119, %tid.y;
	add.s32 	%r120, %r280, %r119;
	mul.wide.u32 	%rd13, %r120, 4;
	mov.u64 	%rd14, const_internal_v2_offset;
	add.s64 	%rd15, %rd14, %rd13;
	ld.const.u32 	%r121, [%rd15];
	add.s32 	%r122, %r121, %r118;
	cvta.to.global.u64 	%rd16, %rd127;
	mul.wide.s32 	%rd17, %r122, 8;
	add.s64 	%rd18, %rd16, %rd17;
	ld.global.f64 	%fd133, [%rd18];
	shl.b32 	%r123, %r285, 3;
	mov.u32 	%r124, %tid.x;
	add.s32 	%r125, %r123, %r124;
	shl.b32 	%r126, %r119, 9;
	mov.u32 	%r127, _ZZ11kernel__3_1PdS_S_iiiiiiiiiiiiiE4sm_b;
	add.s32 	%r128, %r127, %r126;
	shl.b32 	%r129, %r125, 3;
	add.s32 	%r130, %r128, %r129;
	st.shared.f64 	[%r130], %fd133;
	ld.const.u32 	%r131, [%rd15+32];
	add.s32 	%r132, %r131, %r118;
	mul.wide.s32 	%rd19, %r132, 8;
	add.s64 	%rd20, %rd16, %rd19;
	ld.global.f64 	%fd134, [%rd20];
	st.shared.f64 	[%r130+4096], %fd134;
	add.s32 	%r133, %r116, %r234;
	mul.lo.s32 	%r134, %r117, %r133;
	add.s32 	%r135, %r121, %r134;
	mul.wide.s32 	%rd21, %r135, 8;
	add.s64 	%rd22, %rd16, %rd21;
	ld.global.f64 	%fd135, [%rd22];
	st.shared.f64 	[%r130+64], %fd135;
	add.s32 	%r136, %r131, %r134;
	mul.wide.s32 	%rd23, %r136, 8;
	add.s64 	%rd24, %rd16, %rd23;
	ld.global.f64 	%fd136, [%rd24];
	st.shared.f64 	[%r130+4160], %fd136;
	add.s32 	%r137, %r133, %r234;
	mul.lo.s32 	%r138, %r117, %r137;
	add.s32 	%r139, %r121, %r138;
	mul.wide.s32 	%rd25, %r139, 8;
	add.s64 	%rd26, %rd16, %rd25;
	ld.global.f64 	%fd137, [%rd26];
	st.shared.f64 	[%r130+128], %fd137;
	add.s32 	%r140, %r131, %r138;
	mul.wide.s32 	%rd27, %r140, 8;
	add.s64 	%rd28, %rd16, %rd27;
	ld.global.f64 	%fd138, [%rd28];
	st.shared.f64 	[%r130+4224], %fd138;
	add.s32 	%r141, %r137, %r234;
	mul.lo.s32 	%r142, %r117, %r141;
	add.s32 	%r143, %r121, %r142;
	mul.wide.s32 	%rd29, %r143, 8;
	add.s64 	%rd30, %rd16, %rd29;
	ld.global.f64 	%fd139, [%rd30];
	st.shared.f64 	[%r130+192], %fd139;
	add.s32 	%r144, %r131, %r142;
	mul.wide.s32 	%rd31, %r144, 8;
	add.s64 	%rd32, %rd16, %rd31;
	ld.global.f64 	%fd140, [%rd32];
	st.shared.f64 	[%r130+4288], %fd140;
	add.s32 	%r285, %r285, 4;
	and.b32  	%r286, %r12, 2147483644;
	setp.ne.s32 	%p18, %r285, %r286;
	@%p18 bra 	$L__BB2_8;
$L__BB2_9:
	and.b32  	%r145, %r12, 3;
	setp.eq.s32 	%p19, %r145, 0;
	@%p19 bra 	$L__BB2_13;
	ld.param.u32 	%r245, [_Z11kernel__3_1PdS_S_iiiiiiiiiiiii_param_8];
	ld.param.u32 	%r241, [_Z11kernel__3_1PdS_S_iiiiiiiiiiiii_param_7];
	ld.param.u32 	%r235, [_Z11kernel__3_1PdS_S_iiiiiiiiiiiii_param_5];
	ld.param.u64 	%rd128, [_Z11kernel__3_1PdS_S_iiiiiiiiiiiii_param_2];
	and.b32  	%r146, %r12, 3;
	setp.eq.s32 	%p20, %r146, 1;
	add.s32 	%r147, %r5, %r286;
	mad.lo.s32 	%r32, %r147, %r235, %r13;
	mul.lo.s32 	%r148, %r245, %r241;
	mul.lo.s32 	%r149, %r148, %r32;
	mov.u32 	%r150, %tid.y;
	add.s32 	%r151, %r280, %r150;
	mul.wide.u32 	%rd33, %r151, 4;
	add.s64 	%rd35, %rd34, %rd33;
	ld.const.u32 	%r152, [%rd35];
	add.s32 	%r153, %r152, %r149;
	cvta.to.global.u64 	%rd36, %rd128;
	mul.wide.s32 	%rd37, %r153, 8;
	add.s64 	%rd38, %rd36, %rd37;
	ld.global.f64 	%fd141, [%rd38];
	shl.b32 	%r154, %r286, 3;
	mov.u32 	%r155, %tid.x;
	add.s32 	%r156, %r154, %r155;
	shl.b32 	%r157, %r150, 9;
	mov.u32 	%r158, _ZZ11kernel__3_1PdS_S_iiiiiiiiiiiiiE4sm_b;
	add.s32 	%r159, %r158, %r157;
	shl.b32 	%r160, %r156, 3;
	add.s32 	%r33, %r159, %r160;
	st.shared.f64 	[%r33], %fd141;
	ld.const.u32 	%r161, [%rd35+32];
	add.s32 	%r162, %r161, %r149;
	mul.wide.s32 	%rd39, %r162, 8;
	add.s64 	%rd40, %rd36, %rd39;
	ld.global.f64 	%fd142, [%rd40];
	st.shared.f64 	[%r33+4096], %fd142;
	@%p20 bra 	$L__BB2_13;
	ld.param.u32 	%r246, [_Z11kernel__3_1PdS_S_iiiiiiiiiiiii_param_8];
	ld.param.u32 	%r242, [_Z11kernel__3_1PdS_S_iiiiiiiiiiiii_param_7];
	ld.param.u32 	%r236, [_Z11kernel__3_1PdS_S_iiiiiiiiiiiii_param_5];
	ld.param.u64 	%rd129, [_Z11kernel__3_1PdS_S_iiiiiiiiiiiii_param_2];
	and.b32  	%r163, %r12, 3;
	setp.eq.s32 	%p21, %r163, 2;
	add.s32 	%r34, %r32, %r236;
	mul.lo.s32 	%r164, %r246, %r242;
	mul.lo.s32 	%r165, %r164, %r34;
	mov.u32 	%r166, %tid.y;
	add.s32 	%r167, %r280, %r166;
	mul.wide.u32 	%rd41, %r167, 4;
	add.s64 	%rd43, %rd34, %rd41;
	ld.const.u32 	%r168, [%rd43];
	add.s32 	%r169, %r168, %r165;
	cvta.to.global.u64 	%rd44, %rd129;
	mul.wide.s32 	%rd45, %r169, 8;
	add.s64 	%rd46, %rd44, %rd45;
	ld.global.f64 	%fd143, [%rd46];
	st.shared.f64 	[%r33+64], %fd143;
	ld.const.u32 	%r170, [%rd43+32];
	add.s32 	%r171, %r170, %r165;
	mul.wide.s32 	%rd47, %r171, 8;
	add.s64 	%rd48, %rd44, %rd47;
	ld.global.f64 	%fd144, [%rd48];
	st.shared.f64 	[%r33+4160], %fd144;
	@%p21 bra 	$L__BB2_13;
	ld.param.u32 	%r247, [_Z11kernel__3_1PdS_S_iiiiiiiiiiiii_param_8];
	ld.param.u32 	%r243, [_Z11kernel__3_1PdS_S_iiiiiiiiiiiii_param_7];
	ld.param.u32 	%r237, [_Z11kernel__3_1PdS_S_iiiiiiiiiiiii_param_5];
	ld.param.u64 	%rd130, [_Z11kernel__3_1PdS_S_iiiiiiiiiiiii_param_2];
	add.s32 	%r172, %r34, %r237;
	mul.lo.s32 	%r173, %r247, %r243;
	mul.lo.s32 	%r174, %r173, %r172;
	mov.u32 	%r175, %tid.y;
	add.s32 	%r176, %r280, %r175;
	mul.wide.u32 	%rd49, %r176, 4;
	mov.u64 	%rd50, const_internal_v2_offset;
	add.s64 	%rd51, %rd50, %rd49;
	ld.const.u32 	%r177, [%rd51];
	add.s32 	%r178, %r177, %r174;
	cvta.to.global.u64 	%rd52, %rd130;
	mul.wide.s32 	%rd53, %r178, 8;
	add.s64 	%rd54, %rd52, %rd53;
	ld.global.f64 	%fd145, [%rd54];
	st.shared.f64 	[%r33+128], %fd145;
	ld.const.u32 	%r179, [%rd51+32];
	add.s32 	%r180, %r179, %r174;
	mul.wide.s32 	%rd55, %r180, 8;
	add.s64 	%rd56, %rd52, %rd55;
	ld.global.f64 	%fd146, [%rd56];
	st.shared.f64 	[%r33+4224], %fd146;
$L__BB2_13:
	bar.sync 	0;
	mov.b32 	%r287, 0;
$L__BB2_14:
	shl.b32 	%r182, %r287, 9;
	mov.u32 	%r183, _ZZ11kernel__3_1PdS_S_iiiiiiiiiiiiiE4sm_b;
	add.s32 	%r184, %r183, %r182;
	mov.u32 	%r185, %tid.y;
	shl.b32 	%r186, %r185, 3;
	add.s32 	%r187, %r184, %r186;
	mov.u32 	%r188, _ZZ11kernel__3_1PdS_S_iiiiiiiiiiiiiE4sm_a;
	add.s32 	%r189, %r188, %r182;
	ld.shared.f64 	%fd147, [%r187+448];
	ld.shared.f64 	%fd148, [%r187+384];
	ld.shared.f64 	%fd149, [%r187+320];
	ld.shared.f64 	%fd150, [%r187+256];
	ld.shared.f64 	%fd151, [%r187+192];
	ld.shared.f64 	%fd152, [%r187+128];
	ld.shared.f64 	%fd153, [%r187+64];
	ld.shared.f64 	%fd154, [%r187];
	mov.u32 	%r190, %tid.x;
	shl.b32 	%r191, %r190, 3;
	add.s32 	%r192, %r189, %r191;
	ld.shared.f64 	%fd155, [%r192];
	fma.rn.f64 	%fd156, %fd154, %fd155, %fd266;
	fma.rn.f64 	%fd157, %fd153, %fd155, %fd262;
	fma.rn.f64 	%fd158, %fd152, %fd155, %fd258;
	fma.rn.f64 	%fd159, %fd151, %fd155, %fd254;
	fma.rn.f64 	%fd160, %fd150, %fd155, %fd250;
	fma.rn.f64 	%fd161, %fd149, %fd155, %fd246;
	fma.rn.f64 	%fd162, %fd148, %fd155, %fd242;
	fma.rn.f64 	%fd163, %fd147, %fd155, %fd238;
	ld.shared.f64 	%fd164, [%r192+128];
	fma.rn.f64 	%fd165, %fd154, %fd164, %fd265;
	fma.rn.f64 	%fd166, %fd153, %fd164, %fd261;
	fma.rn.f64 	%fd167, %fd152, %fd164, %fd257;
	fma.rn.f64 	%fd168, %fd151, %fd164, %fd253;
	fma.rn.f64 	%fd169, %fd150, %fd164, %fd249;
	fma.rn.f64 	%fd170, %fd149, %fd164, %fd245;
	fma.rn.f64 	%fd171, %fd148, %fd164, %fd241;
	fma.rn.f64 	%fd172, %fd147, %fd164, %fd237;
	ld.shared.f64 	%fd173, [%r192+256];
	fma.rn.f64 	%fd174, %fd154, %fd173, %fd264;
	fma.rn.f64 	%fd175, %fd153, %fd173, %fd260;
	fma.rn.f64 	%fd176, %fd152, %fd173, %fd256;
	fma.rn.f64 	%fd177, %fd151, %fd173, %fd252;
	fma.rn.f64 	%fd178, %fd150, %fd173, %fd248;
	fma.rn.f64 	%fd179, %fd149, %fd173, %fd244;
	fma.rn.f64 	%fd180, %fd148, %fd173, %fd240;
	fma.rn.f64 	%fd181, %fd147, %fd173, %fd236;
	ld.shared.f64 	%fd182, [%r192+384];
	fma.rn.f64 	%fd183, %fd154, %fd182, %fd263;
	fma.rn.f64 	%fd184, %fd153, %fd182, %fd259;
	fma.rn.f64 	%fd185, %fd152, %fd182, %fd255;
	fma.rn.f64 	%fd186, %fd151, %fd182, %fd251;
	fma.rn.f64 	%fd187, %fd150, %fd182, %fd247;
	fma.rn.f64 	%fd188, %fd149, %fd182, %fd243;
	fma.rn.f64 	%fd189, %fd148, %fd182, %fd239;
	fma.rn.f64 	%fd190, %fd147, %fd182, %fd235;
	ld.shared.f64 	%fd191, [%r187+960];
	ld.shared.f64 	%fd192, [%r187+896];
	ld.shared.f64 	%fd193, [%r187+832];
	ld.shared.f64 	%fd194, [%r187+768];
	ld.shared.f64 	%fd195, [%r187+704];
	ld.shared.f64 	%fd196, [%r187+640];
	ld.shared.f64 	%fd197, [%r187+576];
	ld.shared.f64 	%fd198, [%r187+512];
	ld.shared.f64 	%fd199, [%r192+512];
	fma.rn.f64 	%fd266, %fd198, %fd199, %fd156;
	fma.rn.f64 	%fd262, %fd197, %fd199, %fd157;
	fma.rn.f64 	%fd258, %fd196, %fd199, %fd158;
	fma.rn.f64 	%fd254, %fd195, %fd199, %fd159;
	fma.rn.f64 	%fd250, %fd194, %fd199, %fd160;
	fma.rn.f64 	%fd246, %fd193, %fd199, %fd161;
	fma.rn.f64 	%fd242, %fd192, %fd199, %fd162;
	fma.rn.f64 	%fd238, %fd191, %fd199, %fd163;
	ld.shared.f64 	%fd200, [%r192+640];
	fma.rn.f64 	%fd265, %fd198, %fd200, %fd165;
	fma.rn.f64 	%fd261, %fd197, %fd200, %fd166;
	fma.rn.f64 	%fd257, %fd196, %fd200, %fd167;
	fma.rn.f64 	%fd253, %fd195, %fd200, %fd168;
	fma.rn.f64 	%fd249, %fd194, %fd200, %fd169;
	fma.rn.f64 	%fd245, %fd193, %fd200, %fd170;
	fma.rn.f64 	%fd241, %fd192, %fd200, %fd171;
	fma.rn.f64 	%fd237, %fd191, %fd200, %fd172;
	ld.shared.f64 	%fd201, [%r192+768];
	fma.rn.f64 	%fd264, %fd198, %fd201, %fd174;
	fma.rn.f64 	%fd260, %fd197, %fd201, %fd175;
	fma.rn.f64 	%fd256, %fd196, %fd201, %fd176;
	fma.rn.f64 	%fd252, %fd195, %fd201, %fd177;
	fma.rn.f64 	%fd248, %fd194, %fd201, %fd178;
	fma.rn.f64 	%fd244, %fd193, %fd201, %fd179;
	fma.rn.f64 	%fd240, %fd192, %fd201, %fd180;
	fma.rn.f64 	%fd236, %fd191, %fd201, %fd181;
	ld.shared.f64 	%fd202, [%r192+896];
	fma.rn.f64 	%fd263, %fd198, %fd202, %fd183;
	fma.rn.f64 	%fd259, %fd197, %fd202, %fd184;
	fma.rn.f64 	%fd255, %fd196, %fd202, %fd185;
	fma.rn.f64 	%fd251, %fd195, %fd202, %fd186;
	fma.rn.f64 	%fd247, %fd194, %fd202, %fd187;
	fma.rn.f64 	%fd243, %fd193, %fd202, %fd188;
	fma.rn.f64 	%fd239, %fd192, %fd202, %fd189;
	fma.rn.f64 	%fd235, %fd191, %fd202, %fd190;
	add.s32 	%r287, %r287, 2;
	setp.ne.s32 	%p22, %r287, 16;
	@%p22 bra 	$L__BB2_14;
	ld.param.u32 	%r279, [_Z11kernel__3_1PdS_S_iiiiiiiiiiiii_param_15];
	bar.sync 	0;
	add.s32 	%r280, %r280, 16;
	setp.lt.s32 	%p23, %r280, %r279;
	@%p23 bra 	$L__BB2_2;
$L__BB2_16:
	mov.u32 	%r193, %tid.x;
	setp.ge.s32 	%p24, %r193, %r7;
	mov.u32 	%r194, %tid.y;
	setp.ge.s32 	%p25, %r194, %r10;
	or.pred  	%p26, %p24, %p25;
	@%p26 bra 	$L__BB2_81;
	min.s32 	%r196, %r12, %r9;
	setp.lt.s32 	%p27, %r196, 1;
	@%p27 bra 	$L__BB2_19;
	ld.param.u64 	%rd123, [_Z11kernel__3_1PdS_S_iiiiiiiiiiiii_param_0];
	cvta.to.global.u64 	%rd57, %rd123;
	mul.wide.s32 	%rd58, %r6, 8;
	add.s64 	%rd59, %rd57, %rd58;
	st.global.f64 	[%rd59], %fd266;
$L__BB2_19:
	setp.lt.s32 	%p28, %r12, 1;
	setp.lt.s32 	%p29, %r9, 2;
	or.pred  	%p30, %p28, %p29;
	@%p30 bra 	$L__BB2_21;
	ld.param.u32 	%r248, [_Z11kernel__3_1PdS_S_iiiiiiiiiiiii_param_13];
	ld.param.u64 	%rd124, [_Z11kernel__3_1PdS_S_iiiiiiiiiiiii_param_0];
	add.s32 	%r197, %r6, %r248;
	cvta.to.global.u64 	%rd60, %rd124;
	mul.wide.s32 	%rd61, %r197, 8;
	add.s64 	%rd62, %rd60, %rd61;
	st.global.f64 	[%rd62], %fd265;
$L__BB2_21:
	ld.param.u64 	%rd125, [_Z11kernel__3_1PdS_S_iiiiiiiiiiiii_param_0];
	cvta.to.global.u64 	%rd1, %rd125;
	setp.lt.s32 	%p32, %r9, 3;
	or.pred  	%p33, %p28, %p32;
	@%p33 bra 	$L__BB2_23;
	ld.param.u32 	%r249, [_Z11kernel__3_1PdS_S_iiiiiiiiiiiii_param_13];
	shl.b32 	%r198, %r249, 1;
	add.s32 	%r199, %r6, %r198;
	mul.wide.s32 	%rd63, %r199, 8;
	add.s64 	%rd64, %rd1, %rd63;
	st.global.f64 	[%rd64], %fd264;
$L__BB2_23:
	setp.lt.s32 	%p35, %r8, 4;
	or.pred  	%p36, %p28, %p35;
	@%p36 bra 	$L__BB2_25;
	ld.param.u32 	%r250, [_Z11kernel__3_1PdS_S_iiiiiiiiiiiii_param_13];
	mad.lo.s32 	%r200, %r250, 3, %r6;
	mul.wide.s32 	%rd65, %r200, 8;
	add.s64 	%rd66, %rd1, %rd65;
	st.global.f64 	[%rd66], %fd263;
$L__BB2_25:
	ld.param.u32 	%r272, [_Z11kernel__3_1PdS_S_iiiiiiiiiiiii_param_14];
	setp.lt.s32 	%p37, %r9, 1;
	setp.lt.s32 	%p38, %r12, 2;
	add.s32 	%r38, %r6, %r272;
	or.pred  	%p39, %p38, %p37;
	@%p39 bra 	$L__BB2_27;
	mul.wide.s32 	%rd67, %r38, 8;
	add.s64 	%rd68, %rd1, %rd67;
	st.global.f64 	[%rd68], %fd262;
$L__BB2_27:
	setp.lt.s32 	%p40, %r196, 2;
	@%p40 bra 	$L__BB2_29;
	ld.param.u32 	%r251, [_Z11kernel__3_1PdS_S_iiiiiiiiiiiii_param_13];
	add.s32 	%r202, %r38, %r251;
	mul.wide.s32 	%rd69, %r202, 8;
	add.s64 	%rd70, %rd1, %rd69;
	st.global.f64 	[%rd70], %fd261;
$L__BB2_29:
	setp.lt.s32 	%p41, %r12, 2;
	setp.lt.s32 	%p42, %r9, 3;
	or.pred  	%p43, %p41, %p42;
	@%p43 bra 	$L__BB2_31;
	ld.param.u32 	%r252, [_Z11kernel__3_1PdS_S_iiiiiiiiiiiii_param_13];
	shl.b32 	%r203, %r252, 1;
	add.s32 	%r204, %r38, %r203;
	mul.wide.s32 	%rd71, %r204, 8;
	add.s64 	%rd72, %rd1, %rd71;
	st.global.f64 	[%rd72], %fd260;
$L__BB2_31:
	setp.lt.s32 	%p44, %r12, 2;
	setp.lt.s32 	%p45, %r8, 4;
	or.pred  	%p46, %p44, %p45;
	@%p46 bra 	$L__BB2_33;
	ld.param.u32 	%r253, [_Z11kernel__3_1PdS_S_iiiiiiiiiiiii_param_13];
	mad.lo.s32 	%r205, %r253, 3, %r38;
	mul.wide.s32 	%rd73, %r205, 8;
	add.s64 	%rd74, %rd1, %rd73;
	st.global.f64 	[%rd74], %fd259;
$L__BB2_33:
	ld.param.u32 	%r273, [_Z11kernel__3_1PdS_S_iiiiiiiiiiiii_param_14];
	setp.lt.s32 	%p47, %r9, 1;
	setp.lt.s32 	%p48, %r12, 3;
	add.s32 	%r39, %r38, %r273;
	or.pred  	%p49, %p48, %p47;
	@%p49 bra 	$L__BB2_35;
	mul.wide.s32 	%rd75, %r39, 8;
	add.s64 	%rd76, %rd1, %rd75;
	st.global.f64 	[%rd76], %fd258;
$L__BB2_35:
	setp.lt.s32 	%p50, %r12, 3;
	setp.lt.s32 	%p51, %r9, 2;
	or.pred  	%p52, %p50, %p51;
	@%p52 bra 	$L__BB2_37;
	ld.param.u32 	%r254, [_Z11kernel__3_1PdS_S_iiiiiiiiiiiii_param_13];
	add.s32 	%r206, %r39, %r254;
	mul.wide.s32 	%rd77, %r206, 8;
	add.s64 	%rd78, %rd1, %rd77;
	st.global.f64 	[%rd78], %fd257;
$L__BB2_37:
	setp.lt.s32 	%p53, %r196, 3;
	@%p53 bra 	$L__BB2_39;
	ld.param.u32 	%r255, [_Z11kernel__3_1PdS_S_iiiiiiiiiiiii_param_13];
	shl.b32 	%r208, %r255, 1;
	add.s32 	%r209, %r39, %r208;
	mul.wide.s32 	%rd79, %r209, 8;
	add.s64 	%rd80, %rd1, %rd79;
	st.global.f64 	[%rd80], %fd256;
$L__BB2_39:
	setp.lt.s32 	%p54, %r12, 3;
	setp.lt.s32 	%p55, %r8, 4;
	or.pred  	%p56, %p54, %p55;
	@%p56 bra 	$L__BB2_41;
	ld.param.u32 	%r256, [_Z11kernel__3_1PdS_S_iiiiiiiiiiiii_param_13];
	mad.lo.s32 	%r210, %r256, 3, %r39;
	mul.wide.s32 	%rd81, %r210, 8;
	add.s64 	%rd82, %rd1, %rd81;
	st.global.f64 	[%rd82], %fd255;
$L__BB2_41:
	ld.param.u32 	%r274, [_Z11kernel__3_1PdS_S_iiiiiiiiiiiii_param_14];
	setp.lt.s32 	%p57, %r9, 1;
	setp.lt.s32 	%p58, %r12, 4;
	add.s32 	%r40, %r39, %r274;
	or.pred  	%p59, %p58, %p57;
	@%p59 bra 	$L__BB2_43;
	mul.wide.s32 	%rd83, %r40, 8;
	add.s64 	%rd84, %rd1, %rd83;
	st.global.f64 	[%rd84], %fd254;
$L__BB2_43:
	setp.lt.s32 	%p60, %r12, 4;
	setp.lt.s32 	%p61, %r9, 2;
	or.pred  	%p62, %p60, %p61;
	@%p62 bra 	$L__BB2_45;
	ld.param.u32 	%r257, [_Z11kernel__3_1PdS_S_iiiiiiiiiiiii_param_13];
	add.s32 	%r211, %r40, %r257;
	mul.wide.s32 	%rd85, %r211, 8;
	add.s64 	%rd86, %rd1, %rd85;
	st.global.f64 	[%rd86], %fd253;
$L__BB2_45:
	setp.lt.s32 	%p63, %r12, 4;
	setp.lt.s32 	%p64, %r9, 3;
	or.pred  	%p65, %p63, %p64;
	@%p65 bra 	$L__BB2_47;
	ld.param.u32 	%r258, [_Z11kernel__3_1PdS_S_iiiiiiiiiiiii_param_13];
	shl.b32 	%r212, %r258, 1;
	add.s32 	%r213, %r40, %r212;
	mul.wide.s32 	%rd87, %r213, 8;
	add.s64 	%rd88, %rd1, %rd87;
	st.global.f64 	[%rd88], %fd252;
$L__BB2_47:
	min.s32 	%r214, %r12, %r8;
	setp.lt.s32 	%p66, %r214, 4;
	@%p66 bra 	$L__BB2_49;
	ld.param.u32 	%r259, [_Z11kernel__3_1PdS_S_iiiiiiiiiiiii_param_13];
	mad.lo.s32 	%r215, %r259, 3, %r40;
	mul.wide.s32 	%rd89, %r215, 8;
	add.s64 	%rd90, %rd1, %rd89;
	st.global.f64 	[%rd90], %fd251;
$L__BB2_49:
	ld.param.u32 	%r275, [_Z11kernel__3_1PdS_S_iiiiiiiiiiiii_param_14];
	setp.lt.s32 	%p67, %r9, 1;
	setp.lt.s32 	%p68, %r12, 5;
	add.s32 	%r41, %r40, %r275;
	or.pred  	%p69, %p68, %p67;
	@%p69 bra 	$L__BB2_51;
	mul.wide.s32 	%rd91, %r41, 8;
	add.s64 	%rd92, %rd1, %rd91;
	st.global.f64 	[%rd92], %fd250;
$L__BB2_51:
	setp.lt.s32 	%p70, %r12, 5;
	setp.lt.s32 	%p71, %r9, 2;
	or.pred  	%p72, %p70, %p71;
	@%p72 bra 	$L__BB2_53;
	ld.param.u32 	%r260, [_Z11kernel__3_1PdS_S_iiiiiiiiiiiii_param_13];
	add.s32 	%r216, %r41, %r260;
	mul.wide.s32 	%rd93, %r216, 8;
	add.s64 	%rd94, %rd1, %rd93;
	st.global.f64 	[%rd94], %fd249;
$L__BB2_53:
	setp.lt.s32 	%p73, %r12, 5;
	setp.lt.s32 	%p74, %r9, 3;
	or.pred  	%p75, %p73, %p74;
	@%p75 bra 	$L__BB2_55;
	ld.param.u32 	%r261, [_Z11kernel__3_1PdS_S_iiiiiiiiiiiii_param_13];
	shl.b32 	%r217, %r261, 1;
	add.s32 	%r218, %r41, %r217;
	mul.wide.s32 	%rd95, %r218, 8;
	add.s64 	%rd96, %rd1, %rd95;
	st.global.f64 	[%rd96], %fd248;
$L__BB2_55:
	setp.lt.s32 	%p76, %r12, 5;
	setp.lt.s32 	%p77, %r8, 4;
	or.pred  	%p78, %p76, %p77;
	@%p78 bra 	$L__BB2_57;
	ld.param.u32 	%r262, [_Z11kernel__3_1PdS_S_iiiiiiiiiiiii_param_13];
	mad.lo.s32 	%r219, %r262, 3, %r41;
	mul.wide.s32 	%rd97, %r219, 8;
	add.s64 	%rd98, %rd1, %rd97;
	st.global.f64 	[%rd98], %fd247;
$L__BB2_57:
	ld.param.u32 	%r276, [_Z11kernel__3_1PdS_S_iiiiiiiiiiiii_param_14];
	setp.lt.s32 	%p79, %r9, 1;
	setp.lt.s32 	%p80, %r12, 6;
	add.s32 	%r42, %r41, %r276;
	or.pred  	%p81, %p80, %p79;
	@%p81 bra 	$L__BB2_59;
	mul.wide.s32 	%rd99, %r42, 8;
	add.s64 	%rd100, %rd1, %rd99;
	st.global.f64 	[%rd100], %fd246;
$L__BB2_59:
	setp.lt.s32 	%p82, %r12, 6;
	setp.lt.s32 	%p83, %r9, 2;
	or.pred  	%p84, %p82, %p83;
	@%p84 bra 	$L__BB2_61;
	ld.param.u32 	%r263, [_Z11kernel__3_1PdS_S_iiiiiiiiiiiii_param_13];
	add.s32 	%r220, %r42, %r263;
	mul.wide.s32 	%rd101, %r220, 8;
	add.s64 	%rd102, %rd1, %rd101;
	st.global.f64 	[%rd102], %fd245;
$L__BB2_61:
	setp.lt.s32 	%p85, %r12, 6;
	setp.lt.s32 	%p86, %r9, 3;
	or.pred  	%p87, %p85, %p86;
	@%p87 bra 	$L__BB2_63;
	ld.param.u32 	%r264, [_Z11kernel__3_1PdS_S_iiiiiiiiiiiii_param_13];
	shl.b32 	%r221, %r264, 1;
	add.s32 	%r222, %r42, %r221;
	mul.wide.s32 	%rd103, %r222, 8;
	add.s64 	%rd104, %rd1, %rd103;
	st.global.f64 	[%rd104], %fd244;
$L__BB2_63:
	setp.lt.s32 	%p88, %r12, 6;
	setp.lt.s32 	%p89, %r8, 4;
	or.pred  	%p90, %p88, %p89;
	@%p90 bra 	$L__BB2_65;
	ld.param.u32 	%r265, [_Z11kernel__3_1PdS_S_iiiiiiiiiiiii_param_13];
	mad.lo.s32 	%r223, %r265, 3, %r42;
	mul.wide.s32 	%rd105, %r223, 8;
	add.s64 	%rd106, %rd1, %rd105;
	st.global.f64 	[%rd106], %fd243;
$L__BB2_65:
	ld.param.u32 	%r277, [_Z11kernel__3_1PdS_S_iiiiiiiiiiiii_param_14];
	setp.lt.s32 	%p91, %r9, 1;
	setp.lt.s32 	%p92, %r12, 7;
	add.s32 	%r43, %r42, %r277;
	or.pred  	%p93, %p92, %p91;
	@%p93 bra 	$L__BB2_67;
	mul.wide.s32 	%rd107, %r43, 8;
	add.s64 	%rd108, %rd1, %rd107;
	st.global.f64 	[%rd108], %fd242;
$L__BB2_67:
	setp.lt.s32 	%p94, %r12, 7;
	setp.lt.s32 	%p95, %r9, 2;
	or.pred  	%p96, %p94, %p95;
	@%p96 bra 	$L__BB2_69;
	ld.param.u32 	%r266, [_Z11kernel__3_1PdS_S_iiiiiiiiiiiii_param_13];
	add.s32 	%r224, %r43, %r266;
	mul.wide.s32 	%rd109, %r224, 8;
	add.s64 	%rd110, %rd1, %rd109;
	st.global.f64 	[%rd110], %fd241;
$L__BB2_69:
	setp.lt.s32 	%p97, %r12, 7;
	setp.lt.s32 	%p98, %r9, 3;
	or.pred  	%p99, %p97, %p98;
	@%p99 bra 	$L__BB2_71;
	ld.param.u32 	%r267, [_Z11kernel__3_1PdS_S_iiiiiiiiiiiii_param_13];
	shl.b32 	%r225, %r267, 1;
	add.s32 	%r226, %r43, %r225;
	mul.wide.s32 	%rd111, %r226, 8;
	add.s64 	%rd112, %rd1, %rd111;
	st.global.f64 	[%rd112], %fd240;
$L__BB2_71:
	setp.lt.s32 	%p100, %r12, 7;
	setp.lt.s32 	%p101, %r8, 4;
	or.pred  	%p102, %p100, %p101;
	@%p102 bra 	$L__BB2_73;
	ld.param.u32 	%r268, [_Z11kernel__3_1PdS_S_iiiiiiiiiiiii_param_13];
	mad.lo.s32 	%r227, %r268, 3, %r43;
	mul.wide.s32 	%rd113, %r227, 8;
	add.s64 	%rd114, %rd1, %rd113;
	st.global.f64 	[%rd114], %fd239;
$L__BB2_73:
	ld.param.u32 	%r278, [_Z11kernel__3_1PdS_S_iiiiiiiiiiiii_param_14];
	setp.lt.s32 	%p103, %r9, 1;
	setp.lt.s32 	%p104, %r11, 8;
	add.s32 	%r44, %r43, %r278;
	or.pred  	%p105, %p104, %p103;
	@%p105 bra 	$L__BB2_75;
	mul.wide.s32 	%rd115, %r44, 8;
	add.s64 	%rd116, %rd1, %rd115;
	st.global.f64 	[%rd116], %fd238;
$L__BB2_75:
	setp.lt.s32 	%p106, %r9, 2;
	setp.lt.s32 	%p107, %r11, 8;
	or.pred  	%p108, %p107, %p106;
	@%p108 bra 	$L__BB2_77;
	ld.param.u32 	%r269, [_Z11kernel__3_1PdS_S_iiiiiiiiiiiii_param_13];
	add.s32 	%r228, %r44, %r269;
	mul.wide.s32 	%rd117, %r228, 8;
	add.s64 	%rd118, %rd1, %rd117;
	st.global.f64 	[%rd118], %fd237;
$L__BB2_77:
	setp.lt.s32 	%p109, %r9, 3;
	setp.lt.s32 	%p110, %r11, 8;
	or.pred  	%p111, %p110, %p109;
	@%p111 bra 	$L__BB2_79;
	ld.param.u32 	%r270, [_Z11kernel__3_1PdS_S_iiiiiiiiiiiii_param_13];
	shl.b32 	%r229, %r270, 1;
	add.s32 	%r230, %r44, %r229;
	mul.wide.s32 	%rd119, %r230, 8;
	add.s64 	%rd120, %rd1, %rd119;
	st.global.f64 	[%rd120], %fd236;
$L__BB2_79:
	setp.lt.s32 	%p112, %r11, 8;
	setp.lt.s32 	%p113, %r8, 4;
	or.pred  	%p114, %p112, %p113;
	@%p114 bra 	$L__BB2_81;
	ld.param.u32 	%r271, [_Z11kernel__3_1PdS_S_iiiiiiiiiiiii_param_13];
	mad.lo.s32 	%r231, %r271, 3, %r44;
	mul.wide.s32 	%rd121, %r231, 8;
	add.s64 	%rd122, %rd1, %rd121;
	st.global.f64 	[%rd122], %fd235;
$L__BB2_81:
	ret;

}
	// .globl	_Z11kernel__4_1PdS_S_iiiiiiiiiiiii
.visible .entry _Z11kernel__4_1PdS_S_iiiiiiiiiiiii(
	.param .u64 .ptr .align 1 _Z11kernel__4_1PdS_S_iiiiiiiiiiiii_param_0,
	.param .u64 .ptr .align 1 _Z11kernel__4_1PdS_S_iiiiiiiiiiiii_param_1,
	.param .u64 .ptr .align 1 _Z11kernel__4_1PdS_S_iiiiiiiiiiiii_param_2,
	.param .u32 _Z11kernel__4_1PdS_S_iiiiiiiiiiiii_param_3,
	.param .u32 _Z11kernel__4_1PdS_S_iiiiiiiiiiiii_param_4,
	.param .u32 _Z11kernel__4_1PdS_S_iiiiiiiiiiiii_param_5,
	.param .u32 _Z11kernel__4_1PdS_S_iiiiiiiiiiiii_param_6,
	.param .u32 _Z11kernel__4_1PdS_S_iiiiiiiiiiiii_param_7,
	.param .u32 _Z11kernel__4_1PdS_S_iiiiiiiiiiiii_param_8,
	.param .u32 _Z11kernel__4_1PdS_S_iiiiiiiiiiiii_param_9,
	.param .u32 _Z11kernel__4_1PdS_S_iiiiiiiiiiiii_param_10,
	.param .u32 _Z11kernel__4_1PdS_S_iiiiiiiiiiiii_param_11,
	.param .u32 _Z11kernel__4_1PdS_S_iiiiiiiiiiiii_param_12,
	.param .u32 _Z11kernel__4_1PdS_S_iiiiiiiiiiiii_param_13,
	.param .u32 _Z11kernel__4_1PdS_S_iiiiiiiiiiiii_param_14,
	.param .u32 _Z11kernel__4_1PdS_S_iiiiiiiiiiiii_param_15
)
{
	.reg .pred 	%p<127>;
	.reg .b32 	%r<444>;
	.reg .b64 	%rd<186>;
	.reg .b64 	%fd<319>;
	// demoted variable
	.shared .align 8 .b8 _ZZ11kernel__4_1PdS_S_iiiiiiiiiiiiiE4sm_a[8192];
	// demoted variable
	.shared .align 8 .b8 _ZZ11kernel__4_1PdS_S_iiiiiiiiiiiiiE4sm_b[8192];
	ld.param.u32 	%r50, [_Z11kernel__4_1PdS_S_iiiiiiiiiiiii_param_3];
	ld.param.u32 	%r57, [_Z11kernel__4_1PdS_S_iiiiiiiiiiiii_param_4];
	ld.param.u32 	%r51, [_Z11kernel__4_1PdS_S_iiiiiiiiiiiii_param_5];
	ld.param.u32 	%r58, [_Z11kernel__4_1PdS_S_iiiiiiiiiiiii_param_6];
	ld.param.u32 	%r59, [_Z11kernel__4_1PdS_S_iiiiiiiiiiiii_param_9];
	ld.param.u32 	%r60, [_Z11kernel__4_1PdS_S_iiiiiiiiiiiii_param_10];
	ld.param.u32 	%r61, [_Z11kernel__4_1PdS_S_iiiiiiiiiiiii_param_11];
	ld.param.u32 	%r56, [_Z11kernel__4_1PdS_S_iiiiiiiiiiiii_param_15];
	mov.u32 	%r1, %tid.x;
	mov.u32 	%r62, %tid.y;
	mov.u32 	%r63, %ctaid.x;
	mul.lo.s32 	%r64, %r60, %r59;
	mul.lo.s32 	%r65, %r64, %r61;
	div.u32 	%r66, %r63, %r65;
	mul.lo.s32 	%r67, %r66, %r65;
	sub.s32 	%r68, %r63, %r67;
	div.s32 	%r69, %r68, %r64;
	mul.lo.s32 	%r70, %r69, %r64;
	sub.s32 	%r71, %r68, %r70;
	div.s32 	%r2, %r71, %r59;
	mul.lo.s32 	%r72, %r2, %r59;
	sub.s32 	%r73, %r71, %r72;
	shl.b32 	%r3, %r73, 4;
	add.s32 	%r74, %r3, %r1;
	shl.b32 	%r75, %r2, 2;
	shl.b32 	%r4, %r69, 3;
	shl.b32 	%r5, %r66, 3;
	mad.lo.s32 	%r76, %r5, %r51, %r62;
	add.s32 	%r77, %r76, %r4;
	mad.lo.s32 	%r78, %r77, %r57, %r75;
	mad.lo.s32 	%r6, %r78, %r50, %r74;
	sub.s32 	%r79, %r50, %r3;
	shr.s32 	%r80, %r50, 31;
	shr.u32 	%r81, %r80, 28;
	add.s32 	%r82, %r50, %r81;
	and.b32  	%r83, %r82, -16;
	sub.s32 	%r84, %r50, %r83;
	setp.lt.s32 	%p1, %r79, 16;
	selp.b32 	%r7, %r84, 16, %p1;
	sub.s32 	%r8, %r57, %r75;
	shr.s32 	%r85, %r57, 31;
	shr.u32 	%r86, %r85, 30;
	add.s32 	%r87, %r57, %r86;
	and.b32  	%r88, %r87, -4;
	sub.s32 	%r89, %r57, %r88;
	setp.gt.s32 	%p2, %r8, 3;
	selp.b32 	%r9, 4, %r89, %p2;
	sub.s32 	%r90, %r51, %r4;
	shr.s32 	%r91, %r51, 31;
	shr.u32 	%r92, %r91, 29;
	add.s32 	%r93, %r51, %r92;
	and.b32  	%r94, %r93, -8;
	sub.s32 	%r95, %r51, %r94;
	setp.lt.s32 	%p3, %r90, 8;
	selp.b32 	%r10, %r95, 8, %p3;
	sub.s32 	%r11, %r58, %r5;
	shr.s32 	%r96, %r58, 31;
	shr.u32 	%r97, %r96, 29;
	add.s32 	%r98, %r58, %r97;
	and.b32  	%r99, %r98, -8;
	sub.s32 	%r100, %r58, %r99;
	setp.gt.s32 	%p4, %r11, 7;
	selp.b32 	%r12, 8, %r100, %p4;
	setp.lt.s32 	%p5, %r56, 1;
	mov.f64 	%fd255, 0d0000000000000000;
	mov.f64 	%fd256, %fd255;
	mov.f64 	%fd257, %fd255;
	mov.f64 	%fd258, %fd255;
	mov.f64 	%fd259, %fd255;
	mov.f64 	%fd260, %fd255;
	mov.f64 	%fd261, %fd255;
	mov.f64 	%fd262, %fd255;
	mov.f64 	%fd263, %fd255;
	mov.f64 	%fd264, %fd255;
	mov.f64 	%fd265, %fd255;
	mov.f64 	%fd266, %fd255;
	mov.f64 	%fd267, %fd255;
	mov.f64 	%fd268, %fd255;
	mov.f64 	%fd269, %fd255;
	mov.f64 	%fd270, %fd255;
	mov.f64 	%fd271, %fd255;
	mov.f64 	%fd272, %fd255;
	mov.f64 	%fd273, %fd255;
	mov.f64 	%fd274, %fd255;
	mov.f64 	%fd275, %fd255;
	mov.f64 	%fd276, %fd255;
	mov.f64 	%fd277, %fd255;
	mov.f64 	%fd278, %fd255;
	mov.f64 	%fd279, %fd255;
	mov.f64 	%fd280, %fd255;
	mov.f64 	%fd281, %fd255;
	mov.f64 	%fd282, %fd255;
	mov.f64 	%fd283, %fd255;
	mov.f64 	%fd284, %fd255;
	mov.f64 	%fd285, %fd255;
	mov.f64 	%fd286, %fd255;
	@%p5 bra 	$L__BB3_32;
	ld.param.u32 	%r368, [_Z11kernel__4_1PdS_S_iiiiiiiiiiiii_param_7];
	ld.param.u32 	%r356, [_Z11kernel__4_1PdS_S_iiiiiiiiiiiii_param_3];
	add.s32 	%r13, %r4, %r1;
	mul.lo.s32 	%r102, %r2, %r356;
	shl.b32 	%r103, %r102, 2;
	add.s32 	%r104, %r1, %r103;
	add.s32 	%r105, %r104, %r3;
	mul.lo.s32 	%r14, %r368, %r105;
	mov.b32 	%r435, 0;
	mov.f64 	%fd255, 0d0000000000000000;
	mov.u64 	%rd6, const_internal_t2_offset;
	mov.u64 	%rd66, const_internal_v2_offset;
	mov.u32 	%r436, %r435;
$L__BB3_2:
	.pragma "nounroll";
	ld.param.u32 	%r425, [_Z11kernel__4_1PdS_S_iiiiiiiiiiiii_param_15];
	setp.lt.s32 	%p6, %r9, 1;
	mov.u32 	%r106, %tid.x;
	setp.ge.s32 	%p7, %r106, %r7;
	add.s32 	%r17, %r435, 16;
	sub.s32 	%r107, %r17, %r425;
	setp.gt.s32 	%p8, %r107, 0;
	selp.b32 	%r436, %r107, %r436, %p8;
	sub.s32 	%r109, 16, %r436;
	mov.u32 	%r110, %tid.y;
	setp.ge.u32 	%p9, %r110, %r109;
	or.pred  	%p10, %p7, %p9;
	or.pred  	%p11, %p10, %p6;
	@%p11 bra 	$L__BB3_7;
	mov.u32 	%r112, %tid.y;
	shl.b32 	%r113, %r112, 9;
	mov.u32 	%r114, %tid.x;
	shl.b32 	%r115, %r114, 3;
	add.s32 	%r116, %r113, %r115;
	mov.u32 	%r117, _ZZ11kernel__4_1PdS_S_iiiiiiiiiiiiiE4sm_a;
	add.s32 	%r118, %r116, %r117;
	add.s32 	%r439, %r118, 4096;
	neg.s32 	%r440, %r9;
	add.s32 	%r119, %r435, %r112;
	mul.wide.u32 	%rd5, %r119, 4;
	add.s64 	%rd7, %rd6, %rd5;
	ld.const.u32 	%r120, [%rd7];
	add.s32 	%r437, %r14, %r120;
	mov.u32 	%r438, %r14;
$L__BB3_4:
	ld.param.u32 	%r426, [_Z11kernel__4_1PdS_S_iiiiiiiiiiiii_param_15];
	ld.param.u64 	%rd170, [_Z11kernel__4_1PdS_S_iiiiiiiiiiiii_param_1];
	mov.u32 	%r121, %tid.y;
	add.s32 	%r122, %r435, %r121;
	add.s32 	%r123, %r122, 8;
	setp.ge.u32 	%p12, %r123, %r426;
	cvta.to.global.u64 	%rd8, %rd170;
	mul.wide.s32 	%rd9, %r437, 8;
	add.s64 	%rd10, %rd8, %rd9;
	ld.global.f64 	%fd163, [%rd10];
	st.shared.f64 	[%r439+-4096], %fd163;
	@%p12 bra 	$L__BB3_6;
	ld.param.u64 	%rd171, [_Z11kernel__4_1PdS_S_iiiiiiiiiiiii_param_1];
	mov.u32 	%r124, %tid.y;
	add.s32 	%r125, %r435, %r124;
	mul.wide.u32 	%rd11, %r125, 4;
	add.s64 	%rd13, %rd6, %rd11;
	ld.const.u32 	%r126, [%rd13+32];
	add.s32 	%r127, %r438, %r126;
	cvta.to.global.u64 	%rd14, %rd171;
	mul.wide.s32 	%rd15, %r127, 8;
	add.s64 	%rd16, %rd14, %rd15;
	ld.global.f64 	%fd164, [%rd16];
	st.shared.f64 	[%r439], %fd164;
$L__BB3_6:
	ld.param.u32 	%r369, [_Z11kernel__4_1PdS_S_iiiiiiiiiiiii_param_7];
	ld.param.u32 	%r357, [_Z11kernel__4_1PdS_S_iiiiiiiiiiiii_param_3];
	add.s32 	%r440, %r440, 1;
	setp.ne.s32 	%p13, %r440, 0;
	add.s32 	%r439, %r439, 128;
	mul.lo.s32 	%r128, %r369, %r357;
	add.s32 	%r438, %r438, %r128;
	add.s32 	%r437, %r437, %r128;
	@%p13 bra 	$L__BB3_4;
$L__BB3_7:
	sub.s32 	%r129, 16, %r436;
	mov.u32 	%r130, %tid.y;
	setp.ge.u32 	%p14, %r130, %r129;
	setp.lt.s32 	%p15, %r12, 1;
	mov.u32 	%r132, %tid.x;
	setp.gt.u32 	%p16, %r132, 7;
	setp.ge.s32 	%p17, %r132, %r10;
	or.pred  	%p18, %p17, %p14;
	or.pred  	%p19, %p16, %p18;
	or.pred  	%p20, %p19, %p15;
	@%p20 bra 	$L__BB3_28;
	setp.lt.u32 	%p21, %r12, 4;
	mov.u32 	%r134, %tid.y;
	add.s32 	%r135, %r435, %r134;
	add.s32 	%r30, %r135, 8;
	mov.b32 	%r442, 0;
	@%p21 bra 	$L__BB3_19;
	mov.b32 	%r441, 0;
$L__BB3_10:
	ld.param.u32 	%r427, [_Z11kernel__4_1PdS_S_iiiiiiiiiiiii_param_15];
	ld.param.u32 	%r382, [_Z11kernel__4_1PdS_S_iiiiiiiiiiiii_param_8];
	ld.param.u32 	%r370, [_Z11kernel__4_1PdS_S_iiiiiiiiiiiii_param_7];
	ld.param.u32 	%r358, [_Z11kernel__4_1PdS_S_iiiiiiiiiiiii_param_5];
	ld.param.u64 	%rd172, [_Z11kernel__4_1PdS_S_iiiiiiiiiiiii_param_2];
	setp.ge.u32 	%p22, %r30, %r427;
	add.s32 	%r137, %r5, %r441;
	mad.lo.s32 	%r138, %r137, %r358, %r13;
	mul.lo.s32 	%r139, %r382, %r370;
	mov.u32 	%r140, %tid.y;
	add.s32 	%r141, %r435, %r140;
	mul.wide.u32 	%rd17, %r141, 4;
	add.s64 	%rd19, %rd66, %rd17;
	ld.const.u32 	%r142, [%rd19];
	mad.lo.s32 	%r143, %r139, %r138, %r142;
	cvta.to.global.u64 	%rd20, %rd172;
	mul.wide.s32 	%rd21, %r143, 8;
	add.s64 	%rd22, %rd20, %rd21;
	ld.global.f64 	%fd165, [%rd22];
	shl.b32 	%r144, %r441, 3;
	mov.u32 	%r145, %tid.x;
	add.s32 	%r146, %r144, %r145;
	shl.b32 	%r147, %r140, 9;
	mov.u32 	%r148, _ZZ11kernel__4_1PdS_S_iiiiiiiiiiiiiE4sm_b;
	add.s32 	%r149, %r148, %r147;
	shl.b32 	%r150, %r146, 3;
	add.s32 	%r151, %r149, %r150;
	st.shared.f64 	[%r151], %fd165;
	@%p22 bra 	$L__BB3_12;
	ld.param.u32 	%r383, [_Z11kernel__4_1PdS_S_iiiiiiiiiiiii_param_8];
	ld.param.u32 	%r371, [_Z11kernel__4_1PdS_S_iiiiiiiiiiiii_param_7];
	ld.param.u32 	%r359, [_Z11kernel__4_1PdS_S_iiiiiiiiiiiii_param_5];
	ld.param.u64 	%rd173, [_Z11kernel__4_1PdS_S_iiiiiiiiiiiii_param_2];
	mov.u32 	%r152, %tid.y;
	add.s32 	%r153, %r435, %r152;
	mul.wide.u32 	%rd23, %r153, 4;
	add.s64 	%rd25, %rd66, %rd23;
	ld.const.u32 	%r154, [%rd25+32];
	mul.lo.s32 	%r155, %r383, %r371;
	add.s32 	%r156, %r5, %r441;
	mad.lo.s32 	%r157, %r156, %r359, %r13;
	mad.lo.s32 	%r158, %r155, %r157, %r154;
	cvta.to.global.u64 	%rd26, %rd173;
	mul.wide.s32 	%rd27, %r158, 8;
	add.s64 	%rd28, %rd26, %rd27;
	ld.global.f64 	%fd166, [%rd28];
	shl.b32 	%r159, %r152, 9;
	mov.u32 	%r160, _ZZ11kernel__4_1PdS_S_iiiiiiiiiiiiiE4sm_b;
	add.s32 	%r161, %r160, %r159;
	shl.b32 	%r162, %r441, 3;
	mov.u32 	%r163, %tid.x;
	add.s32 	%r164, %r162, %r163;
	shl.b32 	%r165, %r164, 3;
	add.s32 	%r166, %r161, %r165;
	st.shared.f64 	[%r166+4096], %fd166;
$L__BB3_12:
	ld.param.u32 	%r428, [_Z11kernel__4_1PdS_S_iiiiiiiiiiiii_param_15];
	ld.param.u32 	%r384, [_Z11kernel__4_1PdS_S_iiiiiiiiiiiii_param_8];
	ld.param.u32 	%r372, [_Z11kernel__4_1PdS_S_iiiiiiiiiiiii_param_7];
	ld.param.u32 	%r360, [_Z11kernel__4_1PdS_S_iiiiiiiiiiiii_param_5];
	ld.param.u64 	%rd174, [_Z11kernel__4_1PdS_S_iiiiiiiiiiiii_param_2];
	setp.ge.u32 	%p23, %r30, %r428;
	add.s32 	%r167, %r5, %r441;
	mad.lo.s32 	%r168, %r167, %r360, %r13;
	add.s32 	%r169, %r168, %r360;
	mul.lo.s32 	%r170, %r384, %r372;
	mov.u32 	%r171, %tid.y;
	add.s32 	%r172, %r435, %r171;
	mul.wide.u32 	%rd29, %r172, 4;
	add.s64 	%rd31, %rd66, %rd29;
	ld.const.u32 	%r173, [%rd31];
	mad.lo.s32 	%r174, %r170, %r169, %r173;
	cvta.to.global.u64 	%rd32, %rd174;
	mul.wide.s32 	%rd33, %r174, 8;
	add.s64 	%rd34, %rd32, %rd33;
	ld.global.f64 	%fd167, [%rd34];
	shl.b32 	%r175, %r171, 9;
	mov.u32 	%r176, _ZZ11kernel__4_1PdS_S_iiiiiiiiiiiiiE4sm_b;
	add.s32 	%r177, %r176, %r175;
	shl.b32 	%r178, %r441, 3;
	mov.u32 	%r179, %tid.x;
	add.s32 	%r180, %r178, %r179;
	shl.b32 	%r181, %r180, 3;
	add.s32 	%r182, %r177, %r181;
	st.shared.f64 	[%r182+64], %fd167;
	@%p23 bra 	$L__BB3_14;
	ld.param.u32 	%r385, [_Z11kernel__4_1PdS_S_iiiiiiiiiiiii_param_8];
	ld.param.u32 	%r373, [_Z11kernel__4_1PdS_S_iiiiiiiiiiiii_param_7];
	ld.param.u32 	%r361, [_Z11kernel__4_1PdS_S_iiiiiiiiiiiii_param_5];
	ld.param.u64 	%rd175, [_Z11kernel__4_1PdS_S_iiiiiiiiiiiii_param_2];
	mov.u32 	%r183, %tid.y;
	add.s32 	%r184, %r435, %r183;
	mul.wide.u32 	%rd35, %r184, 4;
	add.s64 	%rd37, %rd66, %rd35;
	ld.const.u32 	%r185, [%rd37+32];
	mul.lo.s32 	%r186, %r385, %r373;
	add.s32 	%r187, %r5, %r441;
	mad.lo.s32 	%r188, %r187, %r361, %r13;
	add.s32 	%r189, %r188, %r361;
	mad.lo.s32 	%r190, %r186, %r189, %r185;
	cvta.to.global.u64 	%rd38, %rd175;
	mul.wide.s32 	%rd39, %r190, 8;
	add.s64 	%rd40, %rd38, %rd39;
	ld.global.f64 	%fd168, [%rd40];
	shl.b32 	%r191, %r183, 9;
	mov.u32 	%r192, _ZZ11kernel__4_1PdS_S_iiiiiiiiiiiiiE4sm_b;
	add.s32 	%r193, %r192, %r191;
	shl.b32 	%r194, %r441, 3;
	mov.u32 	%r195, %tid.x;
	add.s32 	%r196, %r194, %r195;
	shl.b32 	%r197, %r196, 3;
	add.s32 	%r198, %r193, %r197;
	st.shared.f64 	[%r198+4160], %fd168;
$L__BB3_14:
	ld.param.u32 	%r429, [_Z11kernel__4_1PdS_S_iiiiiiiiiiiii_param_15];
	ld.param.u32 	%r386, [_Z11kernel__4_1PdS_S_iiiiiiiiiiiii_param_8];
	ld.param.u32 	%r374, [_Z11kernel__4_1PdS_S_iiiiiiiiiiiii_param_7];
	ld.param.u32 	%r362, [_Z11kernel__4_1PdS_S_iiiiiiiiiiiii_param_5];
	ld.param.u64 	%rd176, [_Z11kernel__4_1PdS_S_iiiiiiiiiiiii_param_2];
	setp.ge.u32 	%p24, %r30, %r429;
	add.s32 	%r199, %r5, %r441;
	mad.lo.s32 	%r200, %r199, %r362, %r13;
	add.s32 	%r201, %r200, %r362;
	add.s32 	%r202, %r201, %r362;
	mul.lo.s32 	%r203, %r386, %r374;
	mov.u32 	%r204, %tid.y;
	add.s32 	%r205, %r435, %r204;
	mul.wide.u32 	%rd41, %r205, 4;
	add.s64 	%rd43, %rd66, %rd41;
	ld.const.u32 	%r206, [%rd43];
	mad.lo.s32 	%r207, %r203, %r202, %r206;
	cvta.to.global.u64 	%rd44, %rd176;
	mul.wide.s32 	%rd45, %r207, 8;
	add.s64 	%rd46, %rd44, %rd45;
	ld.global.f64 	%fd169, [%rd46];
	shl.b32 	%r208, %r204, 9;
	mov.u32 	%r209, _ZZ11kernel__4_1PdS_S_iiiiiiiiiiiiiE4sm_b;
	add.s32 	%r210, %r209, %r208;
	shl.b32 	%r211, %r441, 3;
	mov.u32 	%r212, %tid.x;
	add.s32 	%r213, %r211, %r212;
	shl.b32 	%r214, %r213, 3;
	add.s32 	%r215, %r210, %r214;
	st.shared.f64 	[%r215+128], %fd169;
	@%p24 bra 	$L__BB3_16;
	ld.param.u32 	%r387, [_Z11kernel__4_1PdS_S_iiiiiiiiiiiii_param_8];
	ld.param.u32 	%r375, [_Z11kernel__4_1PdS_S_iiiiiiiiiiiii_param_7];
	ld.param.u32 	%r363, [_Z11kernel__4_1PdS_S_iiiiiiiiiiiii_param_5];
	ld.param.u64 	%rd177, [_Z11kernel__4_1PdS_S_iiiiiiiiiiiii_param_2];
	mov.u32 	%r216, %tid.y;
	add.s32 	%r217, %r435, %r216;
	mul.wide.u32 	%rd47, %r217, 4;
	add.s64 	%rd49, %rd66, %rd47;
	ld.const.u32 	%r218, [%rd49+32];
	mul.lo.s32 	%r219, %r387, %r375;
	add.s32 	%r220, %r5, %r441;
	mad.lo.s32 	%r221, %r220, %r363, %r13;
	add.s32 	%r222, %r221, %r363;
	add.s32 	%r223, %r222, %r363;
	mad.lo.s32 	%r224, %r219, %r223, %r218;
	cvta.to.global.u64 	%rd50, %rd177;
	mul.wide.s32 	%rd51, %r224, 8;
	add.s64 	%rd52, %rd50, %rd51;
	ld.global.f64 	%fd170, [%rd52];
	shl.b32 	%r225, %r216, 9;
	mov.u32 	%r226, _ZZ11kernel__4_1PdS_S_iiiiiiiiiiiiiE4sm_b;
	add.s32 	%r227, %r226, %r225;
	shl.b32 	%r228, %r441, 3;
	mov.u32 	%r229, %tid.x;
	add.s32 	%r230, %r228, %r229;
	shl.b32 	%r231, %r230, 3;
	add.s32 	%r232, %r227, %r231;
	st.shared.f64 	[%r232+4224], %fd170;
$L__BB3_16:
	ld.param.u32 	%r430, [_Z11kernel__4_1PdS_S_iiiiiiiiiiiii_param_15];
	ld.param.u32 	%r388, [_Z11kernel__4_1PdS_S_iiiiiiiiiiiii_param_8];
	ld.param.u32 	%r376, [_Z11kernel__4_1PdS_S_iiiiiiiiiiiii_param_7];
	ld.param.u32 	%r364, [_Z11kernel__4_1PdS_S_iiiiiiiiiiiii_param_5];
	ld.param.u64 	%rd178, [_Z11kernel__4_1PdS_S_iiiiiiiiiiiii_param_2];
	setp.ge.u32 	%p25, %r30, %r430;
	add.s32 	%r233, %r5, %r441;
	mad.lo.s32 	%r234, %r233, %r364, %r13;
	add.s32 	%r235, %r234, %r364;
	add.s32 	%r236, %r235, %r364;
	add.s32 	%r237, %r236, %r364;
	mul.lo.s32 	%r238, %r388, %r376;
	mul.lo.s32 	%r32, %r238, %r237;
	mov.u32 	%r239, %tid.y;
	add.s32 	%r240, %r435, %r239;
	mul.wide.u32 	%rd53, %r240, 4;
	add.s64 	%rd55, %rd66, %rd53;
	ld.const.u32 	%r241, [%rd55];
	add.s32 	%r242, %r241, %r32;
	cvta.to.global.u64 	%rd56, %rd178;
	mul.wide.s32 	%rd57, %r242, 8;
	add.s64 	%rd58, %rd56, %rd57;
	ld.global.f64 	%fd171, [%rd58];
	shl.b32 	%r243, %r239, 9;
	mov.u32 	%r244, _ZZ11kernel__4_1PdS_S_iiiiiiiiiiiiiE4sm_b;
	add.s32 	%r245, %r244, %r243;
	shl.b32 	%r246, %r441, 3;
	mov.u32 	%r247, %tid.x;
	add.s32 	%r248, %r246, %r247;
	shl.b32 	%r249, %r248, 3;
	add.s32 	%r250, %r245, %r249;
	st.shared.f64 	[%r250+192], %fd171;
	@%p25 bra 	$L__BB3_18;
	ld.param.u64 	%rd179, [_Z11kernel__4_1PdS_S_iiiiiiiiiiiii_param_2];
	mov.u32 	%r251, %tid.y;
	add.s32 	%r252, %r435, %r251;
	mul.wide.u32 	%rd59, %r252, 4;
	add.s64 	%rd61, %rd66, %rd59;
	ld.const.u32 	%r253, [%rd61+32];
	add.s32 	%r254, %r253, %r32;
	cvta.to.global.u64 	%rd62, %rd179;
	mul.wide.s32 	%rd63, %r254, 8;
	add.s64 	%rd64, %rd62, %rd63;
	ld.global.f64 	%fd172, [%rd64];
	shl.b32 	%r255, %r251, 9;
	mov.u32 	%r256, _ZZ11kernel__4_1PdS_S_iiiiiiiiiiiiiE4sm_b;
	add.s32 	%r257, %r256, %r255;
	shl.b32 	%r258, %r441, 3;
	mov.u32 	%r259, %tid.x;
	add.s32 	%r260, %r258, %r259;
	shl.b32 	%r261, %r260, 3;
	add.s32 	%r262, %r257, %r261;
	st.shared.f64 	[%r262+4288], %fd172;
$L__BB3_18:
	add.s32 	%r441, %r441, 4;
	and.b32  	%r442, %r12, 2147483644;
	setp.ne.s32 	%p26, %r441, %r442;
	@%p26 bra 	$L__BB3_10;
$L__BB3_19:
	and.b32  	%r263, %r12, 3;
	setp.eq.s32 	%p27, %r263, 0;
	@%p27 bra 	$L__BB3_28;
	ld.param.u32 	%r431, [_Z11kernel__4_1PdS_S_iiiiiiiiiiiii_param_15];
	ld.param.u32 	%r389, [_Z11kernel__4_1PdS_S_iiiiiiiiiiiii_param_8];
	ld.param.u32 	%r377, [_Z11kernel__4_1PdS_S_iiiiiiiiiiiii_param_7];
	ld.param.u32 	%r365, [_Z11kernel__4_1PdS_S_iiiiiiiiiiiii_param_5];
	ld.param.u64 	%rd180, [_Z11kernel__4_1PdS_S_iiiiiiiiiiiii_param_2];
	setp.ge.u32 	%p28, %r30, %r431;
	add.s32 	%r264, %r5, %r442;
	mad.lo.s32 	%r36, %r264, %r365, %r13;
	mul.lo.s32 	%r265, %r389, %r377;
	mov.u32 	%r266, %tid.y;
	add.s32 	%r267, %r435, %r266;
	mul.wide.u32 	%rd65, %r267, 4;
	add.s64 	%rd67, %rd66, %rd65;
	ld.const.u32 	%r268, [%rd67];
	mad.lo.s32 	%r269, %r265, %r36, %r268;
	cvta.to.global.u64 	%rd68, %rd180;
	mul.wide.s32 	%rd69, %r269, 8;
	add.s64 	%rd70, %rd68, %rd69;
	ld.global.f64 	%fd173, [%rd70];
	shl.b32 	%r270, %r442, 3;
	mov.u32 	%r271, %tid.x;
	add.s32 	%r272, %r270, %r271;
	shl.b32 	%r273, %r266, 9;
	mov.u32 	%r274, _ZZ11kernel__4_1PdS_S_iiiiiiiiiiiiiE4sm_b;
	add.s32 	%r275, %r274, %r273;
	shl.b32 	%r276, %r272, 3;
	add.s32 	%r37, %r275, %r276;
	st.shared.f64 	[%r37], %fd173;
	@%p28 bra 	$L__BB3_22;
	ld.param.u32 	%r390, [_Z11kernel__4_1PdS_S_iiiiiiiiiiiii_param_8];
	ld.param.u32 	%r378, [_Z11kernel__4_1PdS_S_iiiiiiiiiiiii_param_7];
	ld.param.u64 	%rd181, [_Z11kernel__4_1PdS_S_iiiiiiiiiiiii_param_2];
	mov.u32 	%r277, %tid.y;
	add.s32 	%r278, %r435, %r277;
	mul.wide.u32 	%rd71, %r278, 4;
	add.s64 	%rd73, %rd66, %rd71;
	ld.const.u32 	%r279, [%rd73+32];
	mul.lo.s32 	%r280, %r390, %r378;
	mad.lo.s32 	%r281, %r280, %r36, %r279;
	cvta.to.global.u64 	%rd74, %rd181;
	mul.wide.s32 	%rd75, %r281, 8;
	add.s64 	%rd76, %rd74, %rd75;
	ld.global.f64 	%fd174, [%rd76];
	st.shared.f64 	[%r37+4096], %fd174;
$L__BB3_22:
	and.b32  	%r282, %r12, 3;
	setp.eq.s32 	%p29, %r282, 1;
	@%p29 bra 	$L__BB3_28;
	ld.param.u32 	%r432, [_Z11kernel__4_1PdS_S_iiiiiiiiiiiii_param_15];
	ld.param.u32 	%r391, [_Z11kernel__4_1PdS_S_iiiiiiiiiiiii_param_8];
	ld.param.u32 	%r379, [_Z11kernel__4_1PdS_S_iiiiiiiiiiiii_param_7];
	ld.param.u32 	%r366, [_Z11kernel__4_1PdS_S_iiiiiiiiiiiii_param_5];
	ld.param.u64 	%rd182, [_Z11kernel__4_1PdS_S_iiiiiiiiiiiii_param_2];
	setp.ge.u32 	%p30, %r30, %r432;
	add.s32 	%r38, %r36, %r366;
	mul.lo.s32 	%r283, %r391, %r379;
	mov.u32 	%r284, %tid.y;
	add.s32 	%r285, %r435, %r284;
	mul.wide.u32 	%rd77, %r285, 4;
	add.s64 	%rd79, %rd66, %rd77;
	ld.const.u32 	%r286, [%rd79];
	mad.lo.s32 	%r287, %r283, %r38, %r286;
	cvta.to.global.u64 	%rd80, %rd182;
	mul.wide.s32 	%rd81, %r287, 8;
	add.s64 	%rd82, %rd80, %rd81;
	ld.global.f64 	%fd175, [%rd82];
	st.shared.f64 	[%r37+64], %fd175;
	@%p30 bra 	$L__BB3_25;
	ld.param.u32 	%r392, [_Z11kernel__4_1PdS_S_iiiiiiiiiiiii_param_8];
	ld.param.u32 	%r380, [_Z11kernel__4_1PdS_S_iiiiiiiiiiiii_param_7];
	ld.param.u64 	%rd183, [_Z11kernel__4_1PdS_S_iiiiiiiiiiiii_param_2];
	mov.u32 	%r288, %tid.y;
	add.s32 	%r289, %r435, %r288;
	mul.wide.u32 	%rd83, %r289, 4;
	add.s64 	%rd85, %rd66, %rd83;
	ld.const.u32 	%r290, [%rd85+32];
	mul.lo.s32 	%r291, %r392, %r380;
	mad.lo.s32 	%r292, %r291, %r38, %r290;
	cvta.to.global.u64 	%rd86, %rd183;
	mul.wide.s32 	%rd87, %r292, 8;
	add.s64 	%rd88, %rd86, %rd87;
	ld.global.f64 	%fd176, [%rd88];
	st.shared.f64 	[%r37+4160], %fd176;
$L__BB3_25:
	and.b32  	%r293, %r12, 3;
	setp.eq.s32 	%p31, %r293, 2;
	@%p31 bra 	$L__BB3_28;
	ld.param.u32 	%r433, [_Z11kernel__4_1PdS_S_iiiiiiiiiiiii_param_15];
	ld.param.u32 	%r393, [_Z11kernel__4_1PdS_S_iiiiiiiiiiiii_param_8];
	ld.param.u32 	%r381, [_Z11kernel__4_1PdS_S_iiiiiiiiiiiii_param_7];
	ld.param.u32 	%r367, [_Z11kernel__4_1PdS_S_iiiiiiiiiiiii_param_5];
	ld.param.u64 	%rd184, [_Z11kernel__4_1PdS_S_iiiiiiiiiiiii_param_2];
	setp.ge.u32 	%p32, %r30, %r433;
	add.s32 	%r294, %r38, %r367;
	mul.lo.s32 	%r295, %r393, %r381;
	mul.lo.s32 	%r39, %r295, %r294;
	mov.u32 	%r296, %tid.y;
	add.s32 	%r297, %r435, %r296;
	mul.wide.u32 	%rd89, %r297, 4;
	add.s64 	%rd91, %rd66, %rd89;
	ld.const.u32 	%r298, [%rd91];
	add.s32 	%r299, %r298, %r39;
	cvta.to.global.u64 	%rd92, %rd184;
	mul.wide.s32 	%rd93, %r299, 8;
	add.s64 	%rd94, %rd92, %rd93;
	ld.global.f64 	%fd177, [%rd94];
	st.shared.f64 	[%r37+128], %fd177;
	@%p32 bra 	$L__BB3_28;
	ld.param.u64 	%rd185, [_Z11kernel__4_1PdS_S_iiiiiiiiiiiii_param_2];
	mov.u32 	%r300, %tid.y;
	add.s32 	%r301, %r435, %r300;
	mul.wide.u32 	%rd95, %r301, 4;
	add.s64 	%rd97, %rd66, %rd95;
	ld.const.u32 	%r302, [%rd97+32];
	add.s32 	%r303, %r302, %r39;
	cvta.to.global.u64 	%rd98, %rd185;
	mul.wide.s32 	%rd99, %r303, 8;
	add.s64 	%rd100, %rd98, %rd99;
	ld.global.f64 	%fd178, [%rd100];
	st.shared.f64 	[%r37+4224], %fd178;
$L__BB3_28:
	bar.sync 	0;
	setp.gt.s32 	%p33, %r436, 15;
	@%p33 bra 	$L__BB3_31;
	sub.s32 	%r305, 16, %r436;
	max.s32 	%r40, %r305, 1;
	mov.b32 	%r443, 0;
$L__BB3_30:
	shl.b32 	%r306, %r443, 9;
	mov.u32 	%r307, _ZZ11kernel__4_1PdS_S_iiiiiiiiiiiiiE4sm_b;
	add.s32 	%r308, %r307, %r306;
	mov.u32 	%r309, %tid.y;
	shl.b32 	%r310, %r309, 3;
	add.s32 	%r311, %r308, %r310;
	mov.u32 	%r312, _ZZ11kernel__4_1PdS_S_iiiiiiiiiiiiiE4sm_a;
	add.s32 	%r313, %r312, %r306;
	ld.shared.f64 	%fd179, [%r311+448];
	ld.shared.f64 	%fd180, [%r311+384];
	ld.shared.f64 	%fd181, [%r311+320];
	ld.shared.f64 	%fd182, [%r311+256];
	ld.shared.f64 	%fd183, [%r311+192];
	ld.shared.f64 	%fd184, [%r311+128];
	ld.shared.f64 	%fd185, [%r311+64];
	ld.shared.f64 	%fd186, [%r311];
	mov.u32 	%r314, %tid.x;
	shl.b32 	%r315, %r314, 3;
	add.s32 	%r316, %r313, %r315;
	ld.shared.f64 	%fd187, [%r316];
	fma.rn.f64 	%fd286, %fd186, %fd187, %fd286;
	fma.rn.f64 	%fd282, %fd185, %fd187, %fd282;
	fma.rn.f64 	%fd278, %fd184, %fd187, %fd278;
	fma.rn.f64 	%fd274, %fd183, %fd187, %fd274;
	fma.rn.f64 	%fd270, %fd182, %fd187, %fd270;
	fma.rn.f64 	%fd266, %fd181, %fd187, %fd266;
	fma.rn.f64 	%fd262, %fd180, %fd187, %fd262;
	fma.rn.f64 	%fd258, %fd179, %fd187, %fd258;
	ld.shared.f64 	%fd188, [%r316+128];
	fma.rn.f64 	%fd285, %fd186, %fd188, %fd285;
	fma.rn.f64 	%fd281, %fd185, %fd188, %fd281;
	fma.rn.f64 	%fd277, %fd184, %fd188, %fd277;
	fma.rn.f64 	%fd273, %fd183, %fd188, %fd273;
	fma.rn.f64 	%fd269, %fd182, %fd188, %fd269;
	fma.rn.f64 	%fd265, %fd181, %fd188, %fd265;
	fma.rn.f64 	%fd261, %fd180, %fd188, %fd261;
	fma.rn.f64 	%fd257, %fd179, %fd188, %fd257;
	ld.shared.f64 	%fd189, [%r316+256];
	fma.rn.f64 	%fd284, %fd186, %fd189, %fd284;
	fma.rn.f64 	%fd280, %fd185, %fd189, %fd280;
	fma.rn.f64 	%fd276, %fd184, %fd189, %fd276;
	fma.rn.f64 	%fd272, %fd183, %fd189, %fd272;
	fma.rn.f64 	%fd268, %fd182, %fd189, %fd268;
	fma.rn.f64 	%fd264, %fd181, %fd189, %fd264;
	fma.rn.f64 	%fd260, %fd180, %fd189, %fd260;
	fma.rn.f64 	%fd256, %fd179, %fd189, %fd256;
	ld.shared.f64 	%fd190, [%r316+384];
	fma.rn.f64 	%fd283, %fd186, %fd190, %fd283;
	fma.rn.f64 	%fd279, %fd185, %fd190, %fd279;
	fma.rn.f64 	%fd275, %fd184, %fd190, %fd275;
	fma.rn.f64 	%fd271, %fd183, %fd190, %fd271;
	fma.rn.f64 	%fd267, %fd182, %fd190, %fd267;
	fma.rn.f64 	%fd263, %fd181, %fd190, %fd263;
	fma.rn.f64 	%fd259, %fd180, %fd190, %fd259;
	fma.rn.f64 	%fd255, %fd179, %fd190, %fd255;
	add.s32 	%r443, %r443, 1;
	setp.ne.s32 	%p34, %r443, %r40;
	@%p34 bra 	$L__BB3_30;
$L__BB3_31:
	ld.param.u32 	%r434, [_Z11kernel__4_1PdS_S_iiiiiiiiiiiii_param_15];
	bar.sync 	0;
	setp.lt.s32 	%p35, %r17, %r434;
	mov.u32 	%r435, %r17;
	@%p35 bra 	$L__BB3_2;
$L__BB3_32:
	mov.u32 	%r317, %tid.x;
	setp.ge.s32 	%p36, %r317, %r7;
	mov.u32 	%r318, %tid.y;
	setp.ge.s32 	%p37, %r318, %r10;
	or.pred  	%p38, %p36, %p37;
	@%p38 bra 	$L__BB3_97;
	min.s32 	%r320, %r12, %r9;
	setp.lt.s32 	%p39, %r320, 1;
	@%p39 bra 	$L__BB3_35;
	ld.param.u64 	%rd167, [_Z11kernel__4_1PdS_S_iiiiiiiiiiiii_param_0];
	cvta.to.global.u64 	%rd101, %rd167;
	mul.wide.s32 	%rd102, %r6, 8;
	add.s64 	%rd103, %rd101, %rd102;
	st.global.f64 	[%rd103], %fd286;
$L__BB3_35:
	setp.lt.s32 	%p40, %r12, 1;
	setp.lt.s32 	%p41, %r9, 2;
	or.pred  	%p42, %p40, %p41;
	@%p42 bra 	$L__BB3_37;
	ld.param.u32 	%r394, [_Z11kernel__4_1PdS_S_iiiiiiiiiiiii_param_13];
	ld.param.u64 	%rd168, [_Z11kernel__4_1PdS_S_iiiiiiiiiiiii_param_0];
	add.s32 	%r321, %r6, %r394;
	cvta.to.global.u64 	%rd104, %rd168;
	mul.wide.s32 	%rd105, %r321, 8;
	add.s64 	%rd106, %rd104, %rd105;
	st.global.f64 	[%rd106], %fd285;
$L__BB3_37:
	ld.param.u64 	%rd169, [_Z11kernel__4_1PdS_S_iiiiiiiiiiiii_param_0];
	cvta.to.global.u64 	%rd1, %rd169;
	setp.lt.s32 	%p44, %r9, 3;
	or.pred  	%p45, %p40, %p44;
	@%p45 bra 	$L__BB3_39;
	ld.param.u32 	%r395, [_Z11kernel__4_1PdS_S_iiiiiiiiiiiii_param_13];
	shl.b32 	%r322, %r395, 1;
	add.s32 	%r323, %r6, %r322;
	mul.wide.s32 	%rd107, %r323, 8;
	add.s64 	%rd108, %rd1, %rd107;
	st.global.f64 	[%rd108], %fd284;
$L__BB3_39:
	setp.lt.s32 	%p47, %r8, 4;
	or.pred  	%p48, %p40, %p47;
	@%p48 bra 	$L__BB3_41;
	ld.param.u32 	%r396, [_Z11kernel__4_1PdS_S_iiiiiiiiiiiii_param_13];
	mad.lo.s32 	%r324, %r396, 3, %r6;
	mul.wide.s32 	%rd109, %r324, 8;
	add.s64 	%rd110, %rd1, %rd109;
	st.global.f64 	[%rd110], %fd283;
$L__BB3_41:
	ld.param.u32 	%r418, [_Z11kernel__4_1PdS_S_iiiiiiiiiiiii_param_14];
	setp.lt.s32 	%p49, %r9, 1;
	setp.lt.s32 	%p50, %r12, 2;
	add.s32 	%r43, %r6, %r418;
	or.pred  	%p51, %p50, %p49;
	@%p51 bra 	$L__BB3_43;
	mul.wide.s32 	%rd111, %r43, 8;
	add.s64 	%rd112, %rd1, %rd111;
	st.global.f64 	[%rd112], %fd282;
$L__BB3_43:
	setp.lt.s32 	%p52, %r320, 2;
	@%p52 bra 	$L__BB3_45;
	ld.param.u32 	%r397, [_Z11kernel__4_1PdS_S_iiiiiiiiiiiii_param_13];
	add.s32 	%r326, %r43, %r397;
	mul.wide.s32 	%rd113, %r326, 8;
	add.s64 	%rd114, %rd1, %rd113;
	st.global.f64 	[%rd114], %fd281;
$L__BB3_45:
	setp.lt.s32 	%p53, %r12, 2;
	setp.lt.s32 	%p54, %r9, 3;
	or.pred  	%p55, %p53, %p54;
	@%p55 bra 	$L__BB3_47;
	ld.param.u32 	%r398, [_Z11kernel__4_1PdS_S_iiiiiiiiiiiii_param_13];
	shl.b32 	%r327, %r398, 1;
	add.s32 	%r328, %r43, %r327;
	mul.wide.s32 	%rd115, %r328, 8;
	add.s64 	%rd116, %rd1, %rd115;
	st.global.f64 	[%rd116], %fd280;
$L__BB3_47:
	setp.lt.s32 	%p56, %r12, 2;
	setp.lt.s32 	%p57, %r8, 4;
	or.pred  	%p58, %p56, %p57;
	@%p58 bra 	$L__BB3_49;
	ld.param.u32 	%r399, [_Z11kernel__4_1PdS_S_iiiiiiiiiiiii_param_13];
	mad.lo.s32 	%r329, %r399, 3, %r43;
	mul.wide.s32 	%rd117, %r329, 8;
	add.s64 	%rd118, %rd1, %rd117;
	st.global.f64 	[%rd118], %fd279;
$L__BB3_49:
	ld.param.u32 	%r419, [_Z11kernel__4_1PdS_S_iiiiiiiiiiiii_param_14];
	setp.lt.s32 	%p59, %r9, 1;
	setp.lt.s32 	%p60, %r12, 3;
	add.s32 	%r44, %r43, %r419;
	or.pred  	%p61, %p60, %p59;
	@%p61 bra 	$L__BB3_51;
	mul.wide.s32 	%rd119, %r44, 8;
	add.s64 	%rd120, %rd1, %rd119;
	st.global.f64 	[%rd120], %fd278;
$L__BB3_51:
	setp.lt.s32 	%p62, %r12, 3;
	setp.lt.s32 	%p63, %r9, 2;
	or.pred  	%p64, %p62, %p63;
	@%p64 bra 	$L__BB3_53;
	ld.param.u32 	%r400, [_Z11kernel__4_1PdS_S_iiiiiiiiiiiii_param_13];
	add.s32 	%r330, %r44, %r400;
	mul.wide.s32 	%rd121, %r330, 8;
	add.s64 	%rd122, %rd1, %rd121;
	st.global.f64 	[%rd122], %fd277;
$L__BB3_53:
	setp.lt.s32 	%p65, %r320, 3;
	@%p65 bra 	$L__BB3_55;
	ld.param.u32 	%r401, [_Z11kernel__4_1PdS_S_iiiiiiiiiiiii_param_13];
	shl.b32 	%r332, %r401, 1;
	add.s32 	%r333, %r44, %r332;
	mul.wide.s32 	%rd123, %r333, 8;
	add.s64 	%rd124, %rd1, %rd123;
	st.global.f64 	[%rd124], %fd276;
$L__BB3_55:
	setp.lt.s32 	%p66, %r12, 3;
	setp.lt.s32 	%p67, %r8, 4;
	or.pred  	%p68, %p66, %p67;
	@%p68 bra 	$L__BB3_57;
	ld.param.u32 	%r402, [_Z11kernel__4_1PdS_S_iiiiiiiiiiiii_param_13];
	mad.lo.s32 	%r334, %r402, 3, %r44;
	mul.wide.s32 	%rd125, %r334, 8;
	add.s64 	%rd126, %rd1, %rd125;
	st.global.f64 	[%rd126], %fd275;
$L__BB3_57:
	ld.param.u32 	%r420, [_Z11kernel__4_1PdS_S_iiiiiiiiiiiii_param_14];
	setp.lt.s32 	%p69, %r9, 1;
	setp.lt.s32 	%p70, %r12, 4;
	add.s32 	%r45, %r44, %r420;
	or.pred  	%p71, %p70, %p69;
	@%p71 bra 	$L__BB3_59;
	mul.wide.s32 	%rd127, %r45, 8;
	add.s64 	%rd128, %rd1, %rd127;
	st.global.f64 	[%rd128], %fd274;
$L__BB3_59:
	setp.lt.s32 	%p72, %r12, 4;
	setp.lt.s32 	%p73, %r9, 2;
	or.pred  	%p74, %p72, %p73;
	@%p74 bra 	$L__BB3_61;
	ld.param.u32 	%r403, [_Z11kernel__4_1PdS_S_iiiiiiiiiiiii_param_13];
	add.s32 	%r335, %r45, %r403;
	mul.wide.s32 	%rd129, %r335, 8;
	add.s64 	%rd130, %rd1, %rd129;
	st.global.f64 	[%rd130], %fd273;
$L__BB3_61:
	setp.lt.s32 	%p75, %r12, 4;
	setp.lt.s32 	%p76, %r9, 3;
	or.pred  	%p77, %p75, %p76;
	@%p77 bra 	$L__BB3_63;
	ld.param.u32 	%r404, [_Z11kernel__4_1PdS_S_iiiiiiiiiiiii_param_13];
	shl.b32 	%r336, %r404, 1;
	add.s32 	%r337, %r45, %r336;
	mul.wide.s32 	%rd131, %r337, 8;
	add.s64 	%rd132, %rd1, %rd131;
	st.global.f64 	[%rd132], %fd272;
$L__BB3_63:
	min.s32 	%r338, %r12, %r8;
	setp.lt.s32 	%p78, %r338, 4;
	@%p78 bra 	$L__BB3_65;
	ld.param.u32 	%r405, [_Z11kernel__4_1PdS_S_iiiiiiiiiiiii_param_13];
	mad.lo.s32 	%r339, %r405, 3, %r45;
	mul.wide.s32 	%rd133, %r339, 8;
	add.s64 	%rd134, %rd1, %rd133;
	st.global.f64 	[%rd134], %fd271;
$L__BB3_65:
	ld.param.u32 	%r421, [_Z11kernel__4_1PdS_S_iiiiiiiiiiiii_param_14];
	setp.lt.s32 	%p79, %r9, 1;
	setp.lt.s32 	%p80, %r12, 5;
	add.s32 	%r46, %r45, %r421;
	or.pred  	%p81, %p80, %p79;
	@%p81 bra 	$L__BB3_67;
	mul.wide.s32 	%rd135, %r46, 8;
	add.s64 	%rd136, %rd1, %rd135;
	st.global.f64 	[%rd136], %fd270;
$L__BB3_67:
	setp.lt.s32 	%p82, %r12, 5;
	setp.lt.s32 	%p83, %r9, 2;
	or.pred  	%p84, %p82, %p83;
	@%p84 bra 	$L__BB3_69;
	ld.param.u32 	%r406, [_Z11kernel__4_1PdS_S_iiiiiiiiiiiii_param_13];
	add.s32 	%r340, %r46, %r406;
	mul.wide.s32 	%rd137, %r340, 8;
	add.s64 	%rd138, %rd1, %rd137;
	st.global.f64 	[%rd138], %fd269;
$L__BB3_69:
	setp.lt.s32 	%p85, %r12, 5;
	setp.lt.s32 	%p86, %r9, 3;
	or.pred  	%p87, %p85, %p86;
	@%p87 bra 	$L__BB3_71;
	ld.param.u32 	%r407, [_Z11kernel__4_1PdS_S_iiiiiiiiiiiii_param_13];
	shl.b32 	%r341, %r407, 1;
	add.s32 	%r342, %r46, %r341;
	mul.wide.s32 	%rd139, %r342, 8;
	add.s64 	%rd140, %rd1, %rd139;
	st.global.f64 	[%rd140], %fd268;
$L__BB3_71:
	setp.lt.s32 	%p88, %r12, 5;
	setp.lt.s32 	%p89, %r8, 4;
	or.pred  	%p90, %p88, %p89;
	@%p90 bra 	$L__BB3_73;
	ld.param.u32 	%r408, [_Z11kernel__4_1PdS_S_iiiiiiiiiiiii_param_13];
	mad.lo.s32 	%r343, %r408, 3, %r46;
	mul.wide.s32 	%rd141, %r343, 8;
	add.s64 	%rd142, %rd1, %rd141;
	st.global.f64 	[%rd142], %fd267;
$L__BB3_73:
	ld.param.u32 	%r422, [_Z11kernel__4_1PdS_S_iiiiiiiiiiiii_param_14];
	setp.lt.s32 	%p91, %r9, 1;
	setp.lt.s32 	%p92, %r12, 6;
	add.s32 	%r47, %r46, %r422;
	or.pred  	%p93, %p92, %p91;
	@%p93 bra 	$L__BB3_75;
	mul.wide.s32 	%rd143, %r47, 8;
	add.s64 	%rd144, %rd1, %rd143;
	st.global.f64 	[%rd144], %fd266;
$L__BB3_75:
	setp.lt.s32 	%p94, %r12, 6;
	setp.lt.s32 	%p95, %r9, 2;
	or.pred  	%p96, %p94, %p95;
	@%p96 bra 	$L__BB3_77;
	ld.param.u32 	%r409, [_Z11kernel__4_1PdS_S_iiiiiiiiiiiii_param_13];
	add.s32 	%r344, %r47, %r409;
	mul.wide.s32 	%rd145, %r344, 8;
	add.s64 	%rd146, %rd1, %rd145;
	st.global.f64 	[%rd146], %fd265;
$L__BB3_77:
	setp.lt.s32 	%p97, %r12, 6;
	setp.lt.s32 	%p98, %r9, 3;
	or.pred  	%p99, %p97, %p98;
	@%p99 bra 	$L__BB3_79;
	ld.param.u32 	%r410, [_Z11kernel__4_1PdS_S_iiiiiiiiiiiii_param_13];
	shl.b32 	%r345, %r410, 1;
	add.s32 	%r346, %r47, %r345;
	mul.wide.s32 	%rd147, %r346, 8;
	add.s64 	%rd148, %rd1, %rd147;
	st.global.f64 	[%rd148], %fd264;
$L__BB3_79:
	setp.lt.s32 	%p100, %r12, 6;
	setp.lt.s32 	%p101, %r8, 4;
	or.pred  	%p102, %p100, %p101;
	@%p102 bra 	$L__BB3_81;
	ld.param.u32 	%r411, [_Z11kernel__4_1PdS_S_iiiiiiiiiiiii_param_13];
	mad.lo.s32 	%r347, %r411, 3, %r47;
	mul.wide.s32 	%rd149, %r347, 8;
	add.s64 	%rd150, %rd1, %rd149;
	st.global.f64 	[%rd150], %fd263;
$L__BB3_81:
	ld.param.u32 	%r423, [_Z11kernel__4_1PdS_S_iiiiiiiiiiiii_param_14];
	setp.lt.s32 	%p103, %r9, 1;
	setp.lt.s32 	%p104, %r12, 7;
	add.s32 	%r48, %r47, %r423;
	or.pred  	%p105, %p104, %p103;
	@%p105 bra 	$L__BB3_83;
	mul.wide.s32 	%rd151, %r48, 8;
	add.s64 	%rd152, %rd1, %rd151;
	st.global.f64 	[%rd152], %fd262;
$L__BB3_83:
	setp.lt.s32 	%p106, %r12, 7;
	setp.lt.s32 	%p107, %r9, 2;
	or.pred  	%p108, %p106, %p107;
	@%p108 bra 	$L__BB3_85;
	ld.param.u32 	%r412, [_Z11kernel__4_1PdS_S_iiiiiiiiiiiii_param_13];
	add.s32 	%r348, %r48, %r412;
	mul.wide.s32 	%rd153, %r348, 8;
	add.s64 	%rd154, %rd1, %rd153;
	st.global.f64 	[%rd154], %fd261;
$L__BB3_85:
	setp.lt.s32 	%p109, %r12, 7;
	setp.lt.s32 	%p110, %r9, 3;
	or.pred  	%p111, %p109, %p110;
	@%p111 bra 	$L__BB3_87;
	ld.param.u32 	%r413, [_Z11kernel__4_1PdS_S_iiiiiiiiiiiii_param_13];
	shl.b32 	%r349, %r413, 1;
	add.s32 	%r350, %r48, %r349;
	mul.wide.s32 	%rd155, %r350, 8;
	add.s64 	%rd156, %rd1, %rd155;
	st.global.f64 	[%rd156], %fd260;
$L__BB3_87:
	setp.lt.s32 	%p112, %r12, 7;
	setp.lt.s32 	%p113, %r8, 4;
	or.pred  	%p114, %p112, %p113;
	@%p114 bra 	$L__BB3_89;
	ld.param.u32 	%r414, [_Z11kernel__4_1PdS_S_iiiiiiiiiiiii_param_13];
	mad.lo.s32 	%r351, %r414, 3, %r48;
	mul.wide.s32 	%rd157, %r351, 8;
	add.s64 	%rd158, %rd1, %rd157;
	st.global.f64 	[%rd158], %fd259;
$L__BB3_89:
	ld.param.u32 	%r424, [_Z11kernel__4_1PdS_S_iiiiiiiiiiiii_param_14];
	setp.lt.s32 	%p115, %r9, 1;
	setp.lt.s32 	%p116, %r11, 8;
	add.s32 	%r49, %r48, %r424;
	or.pred  	%p117, %p116, %p115;
	@%p117 bra 	$L__BB3_91;
	mul.wide.s32 	%rd159, %r49, 8;
	add.s64 	%rd160, %rd1, %rd159;
	st.global.f64 	[%rd160], %fd258;
$L__BB3_91:
	setp.lt.s32 	%p118, %r9, 2;
	setp.lt.s32 	%p119, %r11, 8;
	or.pred  	%p120, %p119, %p118;
	@%p120 bra 	$L__BB3_93;
	ld.param.u32 	%r415, [_Z11kernel__4_1PdS_S_iiiiiiiiiiiii_param_13];
	add.s32 	%r352, %r49, %r415;
	mul.wide.s32 	%rd161, %r352, 8;
	add.s64 	%rd162, %rd1, %rd161;
	st.global.f64 	[%rd162], %fd257;
$L__BB3_93:
	setp.lt.s32 	%p121, %r9, 3;
	setp.lt.s32 	%p122, %r11, 8;
	or.pred  	%p123, %p122, %p121;
	@%p123 bra 	$L__BB3_95;
	ld.param.u32 	%r416, [_Z11kernel__4_1PdS_S_iiiiiiiiiiiii_param_13];
	shl.b32 	%r353, %r416, 1;
	add.s32 	%r354, %r49, %r353;
	mul.wide.s32 	%rd163, %r354, 8;
	add.s64 	%rd164, %rd1, %rd163;
	st.global.f64 	[%rd164], %fd256;
$L__BB3_95:
	setp.lt.s32 	%p124, %r11, 8;
	setp.lt.s32 	%p125, %r8, 4;
	or.pred  	%p126, %p124, %p125;
	@%p126 bra 	$L__BB3_97;
	ld.param.u32 	%r417, [_Z11kernel__4_1PdS_S_iiiiiiiiiiiii_param_13];
	mad.lo.s32 	%r355, %r417, 3, %r49;
	mul.wide.s32 	%rd165, %r355, 8;
	add.s64 	%rd166, %rd1, %rd165;
	st.global.f64 	[%rd166], %fd255;
$L__BB3_97:
	ret;

}
	// .globl	_Z15kernel__1_tex_1PdS_S_iiiiiiiiiiPiS0_iii
.visible .entry _Z15kernel__1_tex_1PdS_S_iiiiiiiiiiPiS0_iii(
	.param .u64 .ptr .align 1 _Z15kernel__1_tex_1PdS_S_iiiiiiiiiiPiS0_iii_param_0,
	.param .u64 .ptr .align 1 _Z15kernel__1_tex_1PdS_S_iiiiiiiiiiPiS0_iii_param_1,
	.param .u64 .ptr .align 1 _Z15kernel__1_tex_1PdS_S_iiiiiiiiiiPiS0_iii_param_2,
	.param .u32 _Z15kernel__1_tex_1PdS_S_iiiiiiiiiiPiS0_iii_param_3,
	.param .u32 _Z15kernel__1_tex_1PdS_S_iiiiiiiiiiPiS0_iii_param_4,
	.param .u32 _Z15kernel__1_tex_1PdS_S_iiiiiiiiiiPiS0_iii_param_5,
	.param .u32 _Z15kernel__1_tex_1PdS_S_iiiiiiiiiiPiS0_iii_param_6,
	.param .u32 _Z15kernel__1_tex_1PdS_S_iiiiiiiiiiPiS0_iii_param_7,
	.param .u32 _Z15kernel__1_tex_1PdS_S_iiiiiiiiiiPiS0_iii_param_8,
	.param .u32 _Z15kernel__1_tex_1PdS_S_iiiiiiiiiiPiS0_iii_param_9,
	.param .u32 _Z15kernel__1_tex_1PdS_S_iiiiiiiiiiPiS0_iii_param_10,
	.param .u32 _Z15kernel__1_tex_1PdS_S_iiiiiiiiiiPiS0_iii_param_11,
	.param .u32 _Z15kernel__1_tex_1PdS_S_iiiiiiiiiiPiS0_iii_param_12,
	.param .u64 .ptr .align 1 _Z15kernel__1_tex_1PdS_S_iiiiiiiiiiPiS0_iii_param_13,
	.param .u64 .ptr .align 1 _Z15kernel__1_tex_1PdS_S_iiiiiiiiiiPiS0_iii_param_14,
	.param .u32 _Z15kernel__1_tex_1PdS_S_iiiiiiiiiiPiS0_iii_param_15,
	.param .u32 _Z15kernel__1_tex_1PdS_S_iiiiiiiiiiPiS0_iii_param_16,
	.param .u32 _Z15kernel__1_tex_1PdS_S_iiiiiiiiiiPiS0_iii_param_17
)
{
	.reg .pred 	%p<5>;
	.reg .b32 	%r<131>;
	.reg .b64 	%rd<103>;
	.reg .b64 	%fd<307>;
	// demoted variable
	.shared .align 8 .b8 _ZZ15kernel__1_tex_1PdS_S_iiiiiiiiiiPiS0_iiiE4sm_a[8192];
	// demoted variable
	.shared .align 8 .b8 _ZZ15kernel__1_tex_1PdS_S_iiiiiiiiiiPiS0_iiiE4sm_b[8192];
	ld.param.u32 	%r26, [_Z15kernel__1_tex_1PdS_S_iiiiiiiiiiPiS0_iii_param_3];
	ld.param.u32 	%r33, [_Z15kernel__1_tex_1PdS_S_iiiiiiiiiiPiS0_iii_param_4];
	ld.param.u32 	%r27, [_Z15kernel__1_tex_1PdS_S_iiiiiiiiiiPiS0_iii_param_5];
	ld.param.u32 	%r28, [_Z15kernel__1_tex_1PdS_S_iiiiiiiiiiPiS0_iii_param_7];
	ld.param.u32 	%r29, [_Z15kernel__1_tex_1PdS_S_iiiiiiiiiiPiS0_iii_param_8];
	ld.param.u32 	%r34, [_Z15kernel__1_tex_1PdS_S_iiiiiiiiiiPiS0_iii_param_9];
	ld.param.u32 	%r35, [_Z15kernel__1_tex_1PdS_S_iiiiiiiiiiPiS0_iii_param_10];
	ld.param.u32 	%r36, [_Z15kernel__1_tex_1PdS_S_iiiiiiiiiiPiS0_iii_param_11];
	ld.param.u32 	%r32, [_Z15kernel__1_tex_1PdS_S_iiiiiiiiiiPiS0_iii_param_17];
	mov.u32 	%r1, %tid.x;
	mov.u32 	%r37, %tid.y;
	mov.u32 	%r38, %ctaid.x;
	mul.lo.s32 	%r39, %r35, %r34;
	mul.lo.s32 	%r40, %r39, %r36;
	div.u32 	%r41, %r38, %r40;
	mul.lo.s32 	%r42, %r41, %r40;
	sub.s32 	%r43, %r38, %r42;
	div.s32 	%r44, %r43, %r39;
	mul.lo.s32 	%r45, %r44, %r39;
	sub.s32 	%r46, %r43, %r45;
	div.s32 	%r47, %r46, %r34;
	mul.lo.s32 	%r48, %r47, %r34;
	sub.s32 	%r49, %r46, %r48;
	shl.b32 	%r50, %r49, 4;
	add.s32 	%r2, %r50, %r1;
	shl.b32 	%r3, %r47, 2;
	shl.b32 	%r4, %r44, 3;
	mul.lo.s32 	%r51, %r41, %r27;
	shl.b32 	%r5, %r51, 3;
	add.s32 	%r52, %r5, %r37;
	add.s32 	%r53, %r52, %r4;
	mad.lo.s32 	%r54, %r53, %r33, %r3;
	mul.lo.s32 	%r6, %r54, %r26;
	setp.lt.s32 	%p1, %r32, 1;
	mov.f64 	%fd243, 0d0000000000000000;
	mov.f64 	%fd244, %fd243;
	mov.f64 	%fd245, %fd243;
	mov.f64 	%fd246, %fd243;
	mov.f64 	%fd247, %fd243;
	mov.f64 	%fd248, %fd243;
	mov.f64 	%fd249, %fd243;
	mov.f64 	%fd250, %fd243;
	mov.f64 	%fd251, %fd243;
	mov.f64 	%fd252, %fd243;
	mov.f64 	%fd253, %fd243;
	mov.f64 	%fd254, %fd243;
	mov.f64 	%fd255, %fd243;
	mov.f64 	%fd256, %fd243;
	mov.f64 	%fd257, %fd243;
	mov.f64 	%fd258, %fd243;
	mov.f64 	%fd259, %fd243;
	mov.f64 	%fd260, %fd243;
	mov.f64 	%fd261, %fd243;
	mov.f64 	%fd262, %fd243;
	mov.f64 	%fd263, %fd243;
	mov.f64 	%fd264, %fd243;
	mov.f64 	%fd265, %fd243;
	mov.f64 	%fd266, %fd243;
	mov.f64 	%fd267, %fd243;
	mov.f64 	%fd268, %fd243;
	mov.f64 	%fd269, %fd243;
	mov.f64 	%fd270, %fd243;
	mov.f64 	%fd271, %fd243;
	mov.f64 	%fd272, %fd243;
	mov.f64 	%fd273, %fd243;
	mov.f64 	%fd274, %fd243;
	@%p1 bra 	$L__BB4_7;
	add.s32 	%r56, %r4, %r1;
	mul.lo.s32 	%r57, %r29, %r28;
	mad.lo.s32 	%r58, %r3, %r26, %r2;
	mul.lo.s32 	%r7, %r58, %r28;
	add.s32 	%r59, %r58, %r26;
	mul.lo.s32 	%r8, %r59, %r28;
	add.s32 	%r60, %r59, %r26;
	mul.lo.s32 	%r9, %r60, %r28;
	add.s32 	%r61, %r60, %r26;
	mul.lo.s32 	%r10, %r61, %r28;
	add.s32 	%r62, %r56, %r5;
	mul.lo.s32 	%r11, %r57, %r62;
	add.s32 	%r63, %r62, %r27;
	mul.lo.s32 	%r12, %r57, %r63;
	add.s32 	%r64, %r63, %r27;
	mul.lo.s32 	%r13, %r57, %r64;
	add.s32 	%r65, %r64, %r27;
	mul.lo.s32 	%r14, %r57, %r65;
	add.s32 	%r66, %r65, %r27;
	mul.lo.s32 	%r15, %r57, %r66;
	add.s32 	%r67, %r66, %r27;
	mul.lo.s32 	%r16, %r57, %r67;
	add.s32 	%r68, %r67, %r27;
	mul.lo.s32 	%r17, %r57, %r68;
	add.s32 	%r69, %r68, %r27;
	mul.lo.s32 	%r18, %r57, %r69;
	mov.b32 	%r128, 0;
	mov.f64 	%fd243, 0d0000000000000000;
$L__BB4_2:
	.pragma "nounroll";
	ld.param.u64 	%rd101, [_Z15kernel__1_tex_1PdS_S_iiiiiiiiiiPiS0_iii_param_13];
	ld.param.u64 	%rd99, [_Z15kernel__1_tex_1PdS_S_iiiiiiiiiiPiS0_iii_param_1];
	mov.u32 	%r70, %tid.x;
	setp.gt.u32 	%p2, %r70, 7;
	mov.u32 	%r71, %tid.y;
	add.s32 	%r72, %r128, %r71;
	cvta.to.global.u64 	%rd6, %rd101;
	mul.wide.u32 	%rd7, %r72, 4;
	add.s64 	%rd8, %rd6, %rd7;
	ld.global.u32 	%r73, [%rd8+32];
	ld.global.u32 	%r74, [%rd8];
	add.s32 	%r75, %r74, %r7;
	cvta.to.global.u64 	%rd9, %rd99;
	mul.wide.s32 	%rd10, %r75, 8;
	add.s64 	%rd11, %rd9, %rd10;
	ld.global.f64 	%fd131, [%rd11];
	shl.b32 	%r76, %r71, 9;
	mov.u32 	%r77, _ZZ15kernel__1_tex_1PdS_S_iiiiiiiiiiPiS0_iiiE4sm_a;
	add.s32 	%r78, %r77, %r76;
	shl.b32 	%r79, %r70, 3;
	add.s32 	%r80, %r78, %r79;
	st.shared.f64 	[%r80], %fd131;
	add.s32 	%r81, %r73, %r7;
	mul.wide.s32 	%rd12, %r81, 8;
	add.s64 	%rd13, %rd9, %rd12;
	ld.global.f64 	%fd132, [%rd13];
	st.shared.f64 	[%r80+4096], %fd132;
	add.s32 	%r82, %r74, %r8;
	mul.wide.s32 	%rd14, %r82, 8;
	add.s64 	%rd15, %rd9, %rd14;
	ld.global.f64 	%fd133, [%rd15];
	st.shared.f64 	[%r80+128], %fd133;
	add.s32 	%r83, %r73, %r8;
	mul.wide.s32 	%rd16, %r83, 8;
	add.s64 	%rd17, %rd9, %rd16;
	ld.global.f64 	%fd134, [%rd17];
	st.shared.f64 	[%r80+4224], %fd134;
	add.s32 	%r84, %r74, %r9;
	mul.wide.s32 	%rd18, %r84, 8;
	add.s64 	%rd19, %rd9, %rd18;
	ld.global.f64 	%fd135, [%rd19];
	st.shared.f64 	[%r80+256], %fd135;
	add.s32 	%r85, %r73, %r9;
	mul.wide.s32 	%rd20, %r85, 8;
	add.s64 	%rd21, %rd9, %rd20;
	ld.global.f64 	%fd136, [%rd21];
	st.shared.f64 	[%r80+4352], %fd136;
	add.s32 	%r86, %r74, %r10;
	mul.wide.s32 	%rd22, %r86, 8;
	add.s64 	%rd23, %rd9, %rd22;
	ld.global.f64 	%fd137, [%rd23];
	st.shared.f64 	[%r80+384], %fd137;
	add.s32 	%r87, %r73, %r10;
	mul.wide.s32 	%rd24, %r87, 8;
	add.s64 	%rd25, %rd9, %rd24;
	ld.global.f64 	%fd138, [%rd25];
	st.shared.f64 	[%r80+4480], %fd138;
	@%p2 bra 	$L__BB4_4;
	ld.param.u64 	%rd102, [_Z15kernel__1_tex_1PdS_S_iiiiiiiiiiPiS0_iii_param_14];
	ld.param.u64 	%rd100, [_Z15kernel__1_tex_1PdS_S_iiiiiiiiiiPiS0_iii_param_2];
	mov.u32 	%r88, %tid.y;
	add.s32 	%r89, %r128, %r88;
	cvta.to.global.u64 	%rd26, %rd102;
	mul.wide.u32 	%rd27, %r89, 4;
	add.s64 	%rd28, %rd26, %rd27;
	ld.global.u32 	%r90, [%rd28+32];
	ld.global.u32 	%r91, [%rd28];
	add.s32 	%r92, %r91, %r11;
	cvta.to.global.u64 	%rd29, %rd100;
	mul.wide.s32 	%rd30, %r92, 8;
	add.s64 	%rd31, %rd29, %rd30;
	ld.global.f64 	%fd139, [%rd31];
	shl.b32 	%r93, %r88, 9;
	mov.u32 	%r94, _ZZ15kernel__1_tex_1PdS_S_iiiiiiiiiiPiS0_iiiE4sm_b;
	add.s32 	%r95, %r94, %r93;
	mov.u32 	%r96, %tid.x;
	shl.b32 	%r97, %r96, 3;
	add.s32 	%r98, %r95, %r97;
	st.shared.f64 	[%r98], %fd139;
	add.s32 	%r99, %r90, %r11;
	mul.wide.s32 	%rd32, %r99, 8;
	add.s64 	%rd33, %rd29, %rd32;
	ld.global.f64 	%fd140, [%rd33];
	st.shared.f64 	[%r98+4096], %fd140;
	add.s32 	%r100, %r91, %r12;
	mul.wide.s32 	%rd34, %r100, 8;
	add.s64 	%rd35, %rd29, %rd34;
	ld.global.f64 	%fd141, [%rd35];
	st.shared.f64 	[%r98+64], %fd141;
	add.s32 	%r101, %r90, %r12;
	mul.wide.s32 	%rd36, %r101, 8;
	add.s64 	%rd37, %rd29, %rd36;
	ld.global.f64 	%fd142, [%rd37];
	st.shared.f64 	[%r98+4160], %fd142;
	add.s32 	%r102, %r91, %r13;
	mul.wide.s32 	%rd38, %r102, 8;
	add.s64 	%rd39, %rd29, %rd38;
	ld.global.f64 	%fd143, [%rd39];
	st.shared.f64 	[%r98+128], %fd143;
	add.s32 	%r103, %r90, %r13;
	mul.wide.s32 	%rd40, %r103, 8;
	add.s64 	%rd41, %rd29, %rd40;
	ld.global.f64 	%fd144, [%rd41];
	st.shared.f64 	[%r98+4224], %fd144;
	add.s32 	%r104, %r91, %r14;
	mul.wide.s32 	%rd42, %r104, 8;
	add.s64 	%rd43, %rd29, %rd42;
	ld.global.f64 	%fd145, [%rd43];
	st.shared.f64 	[%r98+192], %fd145;
	add.s32 	%r105, %r90, %r14;
	mul.wide.s32 	%rd44, %r105, 8;
	add.s64 	%rd45, %rd29, %rd44;
	ld.global.f64 	%fd146, [%rd45];
	st.shared.f64 	[%r98+4288], %fd146;
	add.s32 	%r106, %r91, %r15;
	mul.wide.s32 	%rd46, %r106, 8;
	add.s64 	%rd47, %rd29, %rd46;
	ld.global.f64 	%fd147, [%rd47];
	st.shared.f64 	[%r98+256], %fd147;
	add.s32 	%r107, %r90, %r15;
	mul.wide.s32 	%rd48, %r107, 8;
	add.s64 	%rd49, %rd29, %rd48;
	ld.global.f64 	%fd148, [%rd49];
	st.shared.f64 	[%r98+4352], %fd148;
	add.s32 	%r108, %r91, %r16;
	mul.wide.s32 	%rd50, %r108, 8;
	add.s64 	%rd51, %rd29, %rd50;
	ld.global.f64 	%fd149, [%rd51];
	st.shared.f64 	[%r98+320], %fd149;
	add.s32 	%r109, %r90, %r16;
	mul.wide.s32 	%rd52, %r109, 8;
	add.s64 	%rd53, %rd29, %rd52;
	ld.global.f64 	%fd150, [%rd53];
	st.shared.f64 	[%r98+4416], %fd150;
	add.s32 	%r110, %r91, %r17;
	mul.wide.s32 	%rd54, %r110, 8;
	add.s64 	%rd55, %rd29, %rd54;
	ld.global.f64 	%fd151, [%rd55];
	st.shared.f64 	[%r98+384], %fd151;
	add.s32 	%r111, %r90, %r17;
	mul.wide.s32 	%rd56, %r111, 8;
	add.s64 	%rd57, %rd29, %rd56;
	ld.global.f64 	%fd152, [%rd57];
	st.shared.f64 	[%r98+4480], %fd152;
	add.s32 	%r112, %r91, %r18;
	mul.wide.s32 	%rd58, %r112, 8;
	add.s64 	%rd59, %rd29, %rd58;
	ld.global.f64 	%fd153, [%rd59];
	st.shared.f64 	[%r98+448], %fd153;
	add.s32 	%r113, %r90, %r18;
	mul.wide.s32 	%rd60, %r113, 8;
	add.s64 	%rd61, %rd29, %rd60;
	ld.global.f64 	%fd154, [%rd61];
	st.shared.f64 	[%r98+4544], %fd154;
$L__BB4_4:
	mov.u32 	%r115, %tid.y;
	shl.b32 	%r116, %r115, 3;
	mov.u32 	%r117, _ZZ15kernel__1_tex_1PdS_S_iiiiiiiiiiPiS0_iiiE4sm_b;
	add.s32 	%r118, %r116, %r117;
	add.s32 	%r129, %r118, 512;
	bar.sync 	0;
	mov.b32 	%r130, 512;
$L__BB4_5:
	ld.shared.f64 	%fd155, [%r129+-64];
	ld.shared.f64 	%fd156, [%r129+-128];
	ld.shared.f64 	%fd157, [%r129+-192];
	ld.shared.f64 	%fd158, [%r129+-256];
	ld.shared.f64 	%fd159, [%r129+-320];
	ld.shared.f64 	%fd160, [%r129+-384];
	ld.shared.f64 	%fd161, [%r129+-448];
	ld.shared.f64 	%fd162, [%r129+-512];
	mov.u32 	%r119, %tid.x;
	shl.b32 	%r120, %r119, 3;
	mov.u32 	%r121, _ZZ15kernel__1_tex_1PdS_S_iiiiiiiiiiPiS0_iiiE4sm_a;
	add.s32 	%r122, %r121, %r120;
	add.s32 	%r123, %r122, %r130;
	ld.shared.f64 	%fd163, [%r123+-512];
	fma.rn.f64 	%fd164, %fd162, %fd163, %fd274;
	fma.rn.f64 	%fd165, %fd161, %fd163, %fd270;
	fma.rn.f64 	%fd166, %fd160, %fd163, %fd266;
	fma.rn.f64 	%fd167, %fd159, %fd163, %fd262;
	fma.rn.f64 	%fd168, %fd158, %fd163, %fd258;
	fma.rn.f64 	%fd169, %fd157, %fd163, %fd254;
	fma.rn.f64 	%fd170, %fd156, %fd163, %fd250;
	fma.rn.f64 	%fd171, %fd155, %fd163, %fd246;
	ld.shared.f64 	%fd172, [%r123+-384];
	fma.rn.f64 	%fd173, %fd162, %fd172, %fd273;
	fma.rn.f64 	%fd174, %fd161, %fd172, %fd269;
	fma.rn.f64 	%fd175, %fd160, %fd172, %fd265;
	fma.rn.f64 	%fd176, %fd159, %fd172, %fd261;
	fma.rn.f64 	%fd177, %fd158, %fd172, %fd257;
	fma.rn.f64 	%fd178, %fd157, %fd172, %fd253;
	fma.rn.f64 	%fd179, %fd156, %fd172, %fd249;
	fma.rn.f64 	%fd180, %fd155, %fd172, %fd245;
	ld.shared.f64 	%fd181, [%r123+-256];
	fma.rn.f64 	%fd182, %fd162, %fd181, %fd272;
	fma.rn.f64 	%fd183, %fd161, %fd181, %fd268;
	fma.rn.f64 	%fd184, %fd160, %fd181, %fd264;
	fma.rn.f64 	%fd185, %fd159, %fd181, %fd260;
	fma.rn.f64 	%fd186, %fd158, %fd181, %fd256;
	fma.rn.f64 	%fd187, %fd157, %fd181, %fd252;
	fma.rn.f64 	%fd188, %fd156, %fd181, %fd248;
	fma.rn.f64 	%fd189, %fd155, %fd181, %fd244;
	ld.shared.f64 	%fd190, [%r123+-128];
	fma.rn.f64 	%fd191, %fd162, %fd190, %fd271;
	fma.rn.f64 	%fd192, %fd161, %fd190, %fd267;
	fma.rn.f64 	%fd193, %fd160, %fd190, %fd263;
	fma.rn.f64 	%fd194, %fd159, %fd190, %fd259;
	fma.rn.f64 	%fd195, %fd158, %fd190, %fd255;
	fma.rn.f64 	%fd196, %fd157, %fd190, %fd251;
	fma.rn.f64 	%fd197, %fd156, %fd190, %fd247;
	fma.rn.f64 	%fd198, %fd155, %fd190, %fd243;
	ld.shared.f64 	%fd199, [%r129+448];
	ld.shared.f64 	%fd200, [%r129+384];
	ld.shared.f64 	%fd201, [%r129+320];
	ld.shared.f64 	%fd202, [%r129+256];
	ld.shared.f64 	%fd203, [%r129+192];
	ld.shared.f64 	%fd204, [%r129+128];
	ld.shared.f64 	%fd205, [%r129+64];
	ld.shared.f64 	%fd206, [%r129];
	ld.shared.f64 	%fd207, [%r123];
	fma.rn.f64 	%fd274, %fd206, %fd207, %fd164;
	fma.rn.f64 	%fd270, %fd205, %fd207, %fd165;
	fma.rn.f64 	%fd266, %fd204, %fd207, %fd166;
	fma.rn.f64 	%fd262, %fd203, %fd207, %fd167;
	fma.rn.f64 	%fd258, %fd202, %fd207, %fd168;
	fma.rn.f64 	%fd254, %fd201, %fd207, %fd169;
	fma.rn.f64 	%fd250, %fd200, %fd207, %fd170;
	fma.rn.f64 	%fd246, %fd199, %fd207, %fd171;
	ld.shared.f64 	%fd208, [%r123+128];
	fma.rn.f64 	%fd273, %fd206, %fd208, %fd173;
	fma.rn.f64 	%fd269, %fd205, %fd208, %fd174;
	fma.rn.f64 	%fd265, %fd204, %fd208, %fd175;
	fma.rn.f64 	%fd261, %fd203, %fd208, %fd176;
	fma.rn.f64 	%fd257, %fd202, %fd208, %fd177;
	fma.rn.f64 	%fd253, %fd201, %fd208, %fd178;
	fma.rn.f64 	%fd249, %fd200, %fd208, %fd179;
	fma.rn.f64 	%fd245, %fd199, %fd208, %fd180;
	ld.shared.f64 	%fd209, [%r123+256];
	fma.rn.f64 	%fd272, %fd206, %fd209, %fd182;
	fma.rn.f64 	%fd268, %fd205, %fd209, %fd183;
	fma.rn.f64 	%fd264, %fd204, %fd209, %fd184;
	fma.rn.f64 	%fd260, %fd203, %fd209, %fd185;
	fma.rn.f64 	%fd256, %fd202, %fd209, %fd186;
	fma.rn.f64 	%fd252, %fd201, %fd209, %fd187;
	fma.rn.f64 	%fd248, %fd200, %fd209, %fd188;
	fma.rn.f64 	%fd244, %fd199, %fd209, %fd189;
	ld.shared.f64 	%fd210, [%r123+384];
	fma.rn.f64 	%fd271, %fd206, %fd210, %fd191;
	fma.rn.f64 	%fd267, %fd205, %fd210, %fd192;
	fma.rn.f64 	%fd263, %fd204, %fd210, %fd193;
	fma.rn.f64 	%fd259, %fd203, %fd210, %fd194;
	fma.rn.f64 	%fd255, %fd202, %fd210, %fd195;
	fma.rn.f64 	%fd251, %fd201, %fd210, %fd196;
	fma.rn.f64 	%fd247, %fd200, %fd210, %fd197;
	fma.rn.f64 	%fd243, %fd199, %fd210, %fd198;
	add.s32 	%r130, %r130, 1024;
	add.s32 	%r129, %r129, 1024;
	setp.ne.s32 	%p3, %r130, 8704;
	@%p3 bra 	$L__BB4_5;
	ld.param.u32 	%r127, [_Z15kernel__1_tex_1PdS_S_iiiiiiiiiiPiS0_iii_param_17];
	bar.sync 	0;
	add.s32 	%r128, %r128, 16;
	setp.lt.s32 	%p4, %r128, %r127;
	@%p4 bra 	$L__BB4_2;
$L__BB4_7:
	ld.param.u32 	%r126, [_Z15kernel__1_tex_1PdS_S_iiiiiiiiiiPiS0_iii_param_16];
	ld.param.u32 	%r125, [_Z15kernel__1_tex_1PdS_S_iiiiiiiiiiPiS0_iii_param_15];
	ld.param.u64 	%rd98, [_Z15kernel__1_tex_1PdS_S_iiiiiiiiiiPiS0_iii_param_0];
	cvta.to.global.u64 	%rd62, %rd98;
	add.s32 	%r124, %r6, %r2;
	mul.wide.s32 	%rd63, %r124, 8;
	add.s64 	%rd64, %rd62, %rd63;
	st.global.f64 	[%rd64], %fd274;
	mul.wide.s32 	%rd65, %r125, 8;
	add.s64 	%rd66, %rd64, %rd65;
	st.global.f64 	[%rd66], %fd273;
	add.s64 	%rd67, %rd66, %rd65;
	st.global.f64 	[%rd67], %fd272;
	add.s64 	%rd68, %rd67, %rd65;
	st.global.f64 	[%rd68], %fd271;
	mul.wide.s32 	%rd69, %r126, 8;
	add.s64 	%rd70, %rd64, %rd69;
	st.global.f64 	[%rd70], %fd270;
	add.s64 	%rd71, %rd70, %rd65;
	st.global.f64 	[%rd71], %fd269;
	add.s64 	%rd72, %rd71, %rd65;
	st.global.f64 	[%rd72], %fd268;
	add.s64 	%rd73, %rd72, %rd65;
	st.global.f64 	[%rd73], %fd267;
	add.s64 	%rd74, %rd70, %rd69;
	st.global.f64 	[%rd74], %fd266;
	add.s64 	%rd75, %rd74, %rd65;
	st.global.f64 	[%rd75], %fd265;
	add.s64 	%rd76, %rd75, %rd65;
	st.global.f64 	[%rd76], %fd264;
	add.s64 	%rd77, %rd76, %rd65;
	st.global.f64 	[%rd77], %fd263;
	add.s64 	%rd78, %rd74, %rd69;
	st.global.f64 	[%rd78], %fd262;
	add.s64 	%rd79, %rd78, %rd65;
	st.global.f64 	[%rd79], %fd261;
	add.s64 	%rd80, %rd79, %rd65;
	st.global.f64 	[%rd80], %fd260;
	add.s64 	%rd81, %rd80, %rd65;
	st.global.f64 	[%rd81], %fd259;
	add.s64 	%rd82, %rd78, %rd69;
	st.global.f64 	[%rd82], %fd258;
	add.s64 	%rd83, %rd82, %rd65;
	st.global.f64 	[%rd83], %fd257;
	add.s64 	%rd84, %rd83, %rd65;
	st.global.f64 	[%rd84], %fd256;
	add.s64 	%rd85, %rd84, %rd65;
	st.global.f64 	[%rd85], %fd255;
	add.s64 	%rd86, %rd82, %rd69;
	st.global.f64 	[%rd86], %fd254;
	add.s64 	%rd87, %rd86, %rd65;
	st.global.f64 	[%rd87], %fd253;
	add.s64 	%rd88, %rd87, %rd65;
	st.global.f64 	[%rd88], %fd252;
	add.s64 	%rd89, %rd88, %rd65;
	st.global.f64 	[%rd89], %fd251;
	add.s64 	%rd90, %rd86, %rd69;
	st.global.f64 	[%rd90], %fd250;
	add.s64 	%rd91, %rd90, %rd65;
	st.global.f64 	[%rd91], %fd249;
	add.s64 	%rd92, %rd91, %rd65;
	st.global.f64 	[%rd92], %fd248;
	add.s64 	%rd93, %rd92, %rd65;
	st.global.f64 	[%rd93], %fd247;
	add.s64 	%rd94, %rd90, %rd69;
	st.global.f64 	[%rd94], %fd246;
	add.s64 	%rd95, %rd94, %rd65;
	st.global.f64 	[%rd95], %fd245;
	add.s64 	%rd96, %rd95, %rd65;
	st.global.f64 	[%rd96], %fd244;
	add.s64 	%rd97, %rd96, %rd65;
	st.global.f64 	[%rd97], %fd243;
	ret;

}
	// .globl	_Z15kernel__2_tex_1PdS_S_iiiiiiiiiiPiS0_iii
.visible .entry _Z15kernel__2_tex_1PdS_S_iiiiiiiiiiPiS0_iii(
	.param .u64 .ptr .align 1 _Z15kernel__2_tex_1PdS_S_iiiiiiiiiiPiS0_iii_param_0,
	.param .u64 .ptr .align 1 _Z15kernel__2_tex_1PdS_S_iiiiiiiiiiPiS0_iii_param_1,
	.param .u64 .ptr .align 1 _Z15kernel__2_tex_1PdS_S_iiiiiiiiiiPiS0_iii_param_2,
	.param .u32 _Z15kernel__2_tex_1PdS_S_iiiiiiiiiiPiS0_iii_param_3,
	.param .u32 _Z15kernel__2_tex_1PdS_S_iiiiiiiiiiPiS0_iii_param_4,
	.param .u32 _Z15kernel__2_tex_1PdS_S_iiiiiiiiiiPiS0_iii_param_5,
	.param .u32 _Z15kernel__2_tex_1PdS_S_iiiiiiiiiiPiS0_iii_param_6,
	.param .u32 _Z15kernel__2_tex_1PdS_S_iiiiiiiiiiPiS0_iii_param_7,
	.param .u32 _Z15kernel__2_tex_1PdS_S_iiiiiiiiiiPiS0_iii_param_8,
	.param .u32 _Z15kernel__2_tex_1PdS_S_iiiiiiiiiiPiS0_iii_param_9,
	.param .u32 _Z15kernel__2_tex_1PdS_S_iiiiiiiiiiPiS0_iii_param_10,
	.param .u32 _Z15kernel__2_tex_1PdS_S_iiiiiiiiiiPiS0_iii_param_11,
	.param .u32 _Z15kernel__2_tex_1PdS_S_iiiiiiiiiiPiS0_iii_param_12,
	.param .u64 .ptr .align 1 _Z15kernel__2_tex_1PdS_S_iiiiiiiiiiPiS0_iii_param_13,
	.param .u64 .ptr .align 1 _Z15kernel__2_tex_1PdS_S_iiiiiiiiiiPiS0_iii_param_14,
	.param .u32 _Z15kernel__2_tex_1PdS_S_iiiiiiiiiiPiS0_iii_param_15,
	.param .u32 _Z15kernel__2_tex_1PdS_S_iiiiiiiiiiPiS0_iii_param_16,
	.param .u32 _Z15kernel__2_tex_1PdS_S_iiiiiiiiiiPiS0_iii_param_17
)
{
	.reg .pred 	%p<20>;
	.reg .b32 	%r<328>;
	.reg .b64 	%rd<195>;
	.reg .b64 	%fd<327>;
	// demoted variable
	.shared .align 8 .b8 _ZZ15kernel__2_tex_1PdS_S_iiiiiiiiiiPiS0_iiiE4sm_a[8192];
	// demoted variable
	.shared .align 8 .b8 _ZZ15kernel__2_tex_1PdS_S_iiiiiiiiiiPiS0_iiiE4sm_b[8192];
	ld.param.u32 	%r36, [_Z15kernel__2_tex_1PdS_S_iiiiiiiiiiPiS0_iii_param_3];
	ld.param.u32 	%r43, [_Z15kernel__2_tex_1PdS_S_iiiiiiiiiiPiS0_iii_param_4];
	ld.param.u32 	%r37, [_Z15kernel__2_tex_1PdS_S_iiiiiiiiiiPiS0_iii_param_5];
	ld.param.u32 	%r38, [_Z15kernel__2_tex_1PdS_S_iiiiiiiiiiPiS0_iii_param_7];
	ld.param.u32 	%r39, [_Z15kernel__2_tex_1PdS_S_iiiiiiiiiiPiS0_iii_param_8];
	ld.param.u32 	%r44, [_Z15kernel__2_tex_1PdS_S_iiiiiiiiiiPiS0_iii_param_9];
	ld.param.u32 	%r45, [_Z15kernel__2_tex_1PdS_S_iiiiiiiiiiPiS0_iii_param_10];
	ld.param.u32 	%r46, [_Z15kernel__2_tex_1PdS_S_iiiiiiiiiiPiS0_iii_param_11];
	ld.param.u32 	%r42, [_Z15kernel__2_tex_1PdS_S_iiiiiiiiiiPiS0_iii_param_17];
	mov.u32 	%r1, %tid.x;
	mov.u32 	%r47, %tid.y;
	mov.u32 	%r48, %ctaid.x;
	mul.lo.s32 	%r49, %r45, %r44;
	mul.lo.s32 	%r50, %r49, %r46;
	div.u32 	%r51, %r48, %r50;
	mul.lo.s32 	%r52, %r51, %r50;
	sub.s32 	%r53, %r48, %r52;
	div.s32 	%r54, %r53, %r49;
	mul.lo.s32 	%r55, %r54, %r49;
	sub.s32 	%r56, %r53, %r55;
	div.s32 	%r57, %r56, %r44;
	mul.lo.s32 	%r58, %r57, %r44;
	sub.s32 	%r59, %r56, %r58;
	shl.b32 	%r60, %r59, 4;
	add.s32 	%r2, %r60, %r1;
	shl.b32 	%r3, %r57, 2;
	shl.b32 	%r4, %r54, 3;
	mul.lo.s32 	%r61, %r51, %r37;
	shl.b32 	%r5, %r61, 3;
	add.s32 	%r62, %r5, %r47;
	add.s32 	%r63, %r62, %r4;
	mad.lo.s32 	%r64, %r63, %r43, %r3;
	mul.lo.s32 	%r6, %r64, %r36;
	setp.lt.s32 	%p1, %r42, 1;
	mov.f64 	%fd263, 0d0000000000000000;
	mov.f64 	%fd264, %fd263;
	mov.f64 	%fd265, %fd263;
	mov.f64 	%fd266, %fd263;
	mov.f64 	%fd267, %fd263;
	mov.f64 	%fd268, %fd263;
	mov.f64 	%fd269, %fd263;
	mov.f64 	%fd270, %fd263;
	mov.f64 	%fd271, %fd263;
	mov.f64 	%fd272, %fd263;
	mov.f64 	%fd273, %fd263;
	mov.f64 	%fd274, %fd263;
	mov.f64 	%fd275, %fd263;
	mov.f64 	%fd276, %fd263;
	mov.f64 	%fd277, %fd263;
	mov.f64 	%fd278, %fd263;
	mov.f64 	%fd279, %fd263;
	mov.f64 	%fd280, %fd263;
	mov.f64 	%fd281, %fd263;
	mov.f64 	%fd282, %fd263;
	mov.f64 	%fd283, %fd263;
	mov.f64 	%fd284, %fd263;
	mov.f64 	%fd285, %fd263;
	mov.f64 	%fd286, %fd263;
	mov.f64 	%fd287, %fd263;
	mov.f64 	%fd288, %fd263;
	mov.f64 	%fd289, %fd263;
	mov.f64 	%fd290, %fd263;
	mov.f64 	%fd291, %fd263;
	mov.f64 	%fd292, %fd263;
	mov.f64 	%fd293, %fd263;
	mov.f64 	%fd294, %fd263;
	@%p1 bra 	$L__BB5_32;
	add.s32 	%r66, %r4, %r1;
	mul.lo.s32 	%r67, %r39, %r38;
	mad.lo.s32 	%r68, %r3, %r36, %r2;
	mul.lo.s32 	%r7, %r68, %r38;
	add.s32 	%r69, %r68, %r36;
	mul.lo.s32 	%r8, %r69, %r38;
	add.s32 	%r70, %r69, %r36;
	mul.lo.s32 	%r9, %r70, %r38;
	add.s32 	%r71, %r70, %r36;
	mul.lo.s32 	%r10, %r71, %r38;
	add.s32 	%r72, %r66, %r5;
	mul.lo.s32 	%r11, %r67, %r72;
	add.s32 	%r73, %r72, %r37;
	mul.lo.s32 	%r12, %r67, %r73;
	add.s32 	%r74, %r73, %r37;
	mul.lo.s32 	%r13, %r67, %r74;
	add.s32 	%r75, %r74, %r37;
	mul.lo.s32 	%r14, %r67, %r75;
	add.s32 	%r76, %r75, %r37;
	mul.lo.s32 	%r15, %r67, %r76;
	add.s32 	%r77, %r76, %r37;
	mul.lo.s32 	%r16, %r67, %r77;
	add.s32 	%r78, %r77, %r37;
	mul.lo.s32 	%r17, %r67, %r78;
	add.s32 	%r79, %r78, %r37;
	mul.lo.s32 	%r18, %r67, %r79;
	mov.b32 	%r323, 0;
	mov.f64 	%fd263, 0d0000000000000000;
	mov.u32 	%r324, %r323;
$L__BB5_2:
	.pragma "nounroll";
	ld.param.u32 	%r309, [_Z15kernel__2_tex_1PdS_S_iiiiiiiiiiPiS0_iii_param_17];
	add.s32 	%r21, %r323, 16;
	sub.s32 	%r80, %r21, %r309;
	setp.gt.s32 	%p2, %r80, 0;
	selp.b32 	%r324, %r80, %r324, %p2;
	sub.s32 	%r81, 16, %r324;
	mov.u32 	%r82, %tid.y;
	setp.ge.u32 	%p3, %r82, %r81;
	@%p3 bra 	$L__BB5_28;
	ld.param.u32 	%r310, [_Z15kernel__2_tex_1PdS_S_iiiiiiiiiiPiS0_iii_param_17];
	ld.param.u64 	%rd181, [_Z15kernel__2_tex_1PdS_S_iiiiiiiiiiPiS0_iii_param_13];
	ld.param.u64 	%rd157, [_Z15kernel__2_tex_1PdS_S_iiiiiiiiiiPiS0_iii_param_1];
	mov.u32 	%r83, %tid.y;
	add.s32 	%r23, %r323, %r83;
	cvta.to.global.u64 	%rd6, %rd181;
	mul.wide.u32 	%rd7, %r23, 4;
	add.s64 	%rd8, %rd6, %rd7;
	ld.global.u32 	%r24, [%rd8];
	add.s32 	%r25, %r23, 8;
	setp.ge.u32 	%p4, %r25, %r310;
	add.s32 	%r84, %r24, %r7;
	cvta.to.global.u64 	%rd9, %rd157;
	mul.wide.s32 	%rd10, %r84, 8;
	add.s64 	%rd11, %rd9, %rd10;
	ld.global.f64 	%fd163, [%rd11];
	shl.b32 	%r85, %r83, 9;
	mov.u32 	%r86, _ZZ15kernel__2_tex_1PdS_S_iiiiiiiiiiPiS0_iiiE4sm_a;
	add.s32 	%r87, %r86, %r85;
	mov.u32 	%r88, %tid.x;
	shl.b32 	%r89, %r88, 3;
	add.s32 	%r90, %r87, %r89;
	st.shared.f64 	[%r90], %fd163;
	@%p4 bra 	$L__BB5_5;
	ld.param.u64 	%rd182, [_Z15kernel__2_tex_1PdS_S_iiiiiiiiiiPiS0_iii_param_13];
	ld.param.u64 	%rd158, [_Z15kernel__2_tex_1PdS_S_iiiiiiiiiiPiS0_iii_param_1];
	cvta.to.global.u64 	%rd12, %rd182;
	mul.wide.u32 	%rd13, %r23, 4;
	add.s64 	%rd14, %rd12, %rd13;
	ld.global.u32 	%r91, [%rd14+32];
	add.s32 	%r92, %r91, %r7;
	cvta.to.global.u64 	%rd15, %rd158;
	mul.wide.s32 	%rd16, %r92, 8;
	add.s64 	%rd17, %rd15, %rd16;
	ld.global.f64 	%fd164, [%rd17];
	mov.u32 	%r93, %tid.y;
	shl.b32 	%r94, %r93, 9;
	mov.u32 	%r95, _ZZ15kernel__2_tex_1PdS_S_iiiiiiiiiiPiS0_iiiE4sm_a;
	add.s32 	%r96, %r95, %r94;
	mov.u32 	%r97, %tid.x;
	shl.b32 	%r98, %r97, 3;
	add.s32 	%r99, %r96, %r98;
	st.shared.f64 	[%r99+4096], %fd164;
$L__BB5_5:
	ld.param.u32 	%r311, [_Z15kernel__2_tex_1PdS_S_iiiiiiiiiiPiS0_iii_param_17];
	ld.param.u64 	%rd159, [_Z15kernel__2_tex_1PdS_S_iiiiiiiiiiPiS0_iii_param_1];
	setp.ge.u32 	%p5, %r25, %r311;
	add.s32 	%r100, %r24, %r8;
	cvta.to.global.u64 	%rd18, %rd159;
	mul.wide.s32 	%rd19, %r100, 8;
	add.s64 	%rd20, %rd18, %rd19;
	ld.global.f64 	%fd165, [%rd20];
	mov.u32 	%r101, %tid.y;
	shl.b32 	%r102, %r101, 9;
	mov.u32 	%r103, _ZZ15kernel__2_tex_1PdS_S_iiiiiiiiiiPiS0_iiiE4sm_a;
	add.s32 	%r104, %r103, %r102;
	mov.u32 	%r105, %tid.x;
	shl.b32 	%r106, %r105, 3;
	add.s32 	%r107, %r104, %r106;
	st.shared.f64 	[%r107+128], %fd165;
	@%p5 bra 	$L__BB5_7;
	ld.param.u64 	%rd183, [_Z15kernel__2_tex_1PdS_S_iiiiiiiiiiPiS0_iii_param_13];
	ld.param.u64 	%rd160, [_Z15kernel__2_tex_1PdS_S_iiiiiiiiiiPiS0_iii_param_1];
	cvta.to.global.u64 	%rd21, %rd183;
	mul.wide.u32 	%rd22, %r23, 4;
	add.s64 	%rd23, %rd21, %rd22;
	ld.global.u32 	%r108, [%rd23+32];
	add.s32 	%r109, %r108, %r8;
	cvta.to.global.u64 	%rd24, %rd160;
	mul.wide.s32 	%rd25, %r109, 8;
	add.s64 	%rd26, %rd24, %rd25;
	ld.global.f64 	%fd166, [%rd26];
	mov.u32 	%r110, %tid.y;
	shl.b32 	%r111, %r110, 9;
	mov.u32 	%r112, _ZZ15kernel__2_tex_1PdS_S_iiiiiiiiiiPiS0_iiiE4sm_a;
	add.s32 	%r113, %r112, %r111;
	mov.u32 	%r114, %tid.x;
	shl.b32 	%r115, %r114, 3;
	add.s32 	%r116, %r113, %r115;
	st.shared.f64 	[%r116+4224], %fd166;
$L__BB5_7:
	ld.param.u32 	%r312, [_Z15kernel__2_tex_1PdS_S_iiiiiiiiiiPiS0_iii_param_17];
	ld.param.u64 	%rd161, [_Z15kernel__2_tex_1PdS_S_iiiiiiiiiiPiS0_iii_param_1];
	setp.ge.u32 	%p6, %r25, %r312;
	add.s32 	%r117, %r24, %r9;
	cvta.to.global.u64 	%rd27, %rd161;
	mul.wide.s32 	%rd28, %r117, 8;
	add.s64 	%rd29, %rd27, %rd28;
	ld.global.f64 	%fd167, [%rd29];
	mov.u32 	%r118, %tid.y;
	shl.b32 	%r119, %r118, 9;
	mov.u32 	%r120, _ZZ15kernel__2_tex_1PdS_S_iiiiiiiiiiPiS0_iiiE4sm_a;
	add.s32 	%r121, %r120, %r119;
	mov.u32 	%r122, %tid.x;
	shl.b32 	%r123, %r122, 3;
	add.s32 	%r124, %r121, %r123;
	st.shared.f64 	[%r124+256], %fd167;
	@%p6 bra 	$L__BB5_9;
	ld.param.u64 	%rd184, [_Z15kernel__2_tex_1PdS_S_iiiiiiiiiiPiS0_iii_param_13];
	ld.param.u64 	%rd162, [_Z15kernel__2_tex_1PdS_S_iiiiiiiiiiPiS0_iii_param_1];
	cvta.to.global.u64 	%rd30, %rd184;
	mul.wide.u32 	%rd31, %r23, 4;
	add.s64 	%rd32, %rd30, %rd31;
	ld.global.u32 	%r125, [%rd32+32];
	add.s32 	%r126, %r125, %r9;
	cvta.to.global.u64 	%rd33, %rd162;
	mul.wide.s32 	%rd34, %r126, 8;
	add.s64 	%rd35, %rd33, %rd34;
	ld.global.f64 	%fd168, [%rd35];
	mov.u32 	%r127, %tid.y;
	shl.b32 	%r128, %r127, 9;
	mov.u32 	%r129, _ZZ15kernel__2_tex_1PdS_S_iiiiiiiiiiPiS0_iiiE4sm_a;
	add.s32 	%r130, %r129, %r128;
	mov.u32 	%r131, %tid.x;
	shl.b32 	%r132, %r131, 3;
	add.s32 	%r133, %r130, %r132;
	st.shared.f64 	[%r133+4352], %fd168;
$L__BB5_9:
	ld.param.u32 	%r313, [_Z15kernel__2_tex_1PdS_S_iiiiiiiiiiPiS0_iii_param_17];
	ld.param.u64 	%rd163, [_Z15kernel__2_tex_1PdS_S_iiiiiiiiiiPiS0_iii_param_1];
	setp.ge.u32 	%p7, %r25, %r313;
	add.s32 	%r134, %r24, %r10;
	cvta.to.global.u64 	%rd36, %rd163;
	mul.wide.s32 	%rd37, %r134, 8;
	add.s64 	%rd38, %rd36, %rd37;
	ld.global.f64 	%fd169, [%rd38];
	mov.u32 	%r135, %tid.y;
	shl.b32 	%r136, %r135, 9;
	mov.u32 	%r137, _ZZ15kernel__2_tex_1PdS_S_iiiiiiiiiiPiS0_iiiE4sm_a;
	add.s32 	%r138, %r137, %r136;
	mov.u32 	%r139, %tid.x;
	shl.b32 	%r140, %r139, 3;
	add.s32 	%r141, %r138, %r140;
	st.shared.f64 	[%r141+384], %fd169;
	@%p7 bra 	$L__BB5_11;
	ld.param.u64 	%rd185, [_Z15kernel__2_tex_1PdS_S_iiiiiiiiiiPiS0_iii_param_13];
	ld.param.u64 	%rd164, [_Z15kernel__2_tex_1PdS_S_iiiiiiiiiiPiS0_iii_param_1];
	cvta.to.global.u64 	%rd39, %rd185;
	mul.wide.u32 	%rd40, %r23, 4;
	add.s64 	%rd41, %rd39, %rd40;
	ld.global.u32 	%r142, [%rd41+32];
	add.s32 	%r143, %r142, %r10;
	cvta.to.global.u64 	%rd42, %rd164;
	mul.wide.s32 	%rd43, %r143, 8;
	add.s64 	%rd44, %rd42, %rd43;
	ld.global.f64 	%fd170, [%rd44];
	mov.u32 	%r144, %tid.y;
	shl.b32 	%r145, %r144, 9;
	mov.u32 	%r146, _ZZ15kernel__2_tex_1PdS_S_iiiiiiiiiiPiS0_iiiE4sm_a;
	add.s32 	%r147, %r146, %r145;
	mov.u32 	%r148, %tid.x;
	shl.b32 	%r149, %r148, 3;
	add.s32 	%r150, %r147, %r149;
	st.shared.f64 	[%r150+4480], %fd170;
$L__BB5_11:
	mov.u32 	%r151, %tid.x;
	setp.gt.u32 	%p8, %r151, 7;
	@%p8 bra 	$L__BB5_28;
	ld.param.u32 	%r314, [_Z15kernel__2_tex_1PdS_S_iiiiiiiiiiPiS0_iii_param_17];
	ld.param.u64 	%rd186, [_Z15kernel__2_tex_1PdS_S_iiiiiiiiiiPiS0_iii_param_14];
	ld.param.u64 	%rd165, [_Z15kernel__2_tex_1PdS_S_iiiiiiiiiiPiS0_iii_param_2];
	setp.ge.u32 	%p9, %r25, %r314;
	cvta.to.global.u64 	%rd45, %rd186;
	mul.wide.u32 	%rd46, %r23, 4;
	add.s64 	%rd47, %rd45, %rd46;
	ld.global.u32 	%r26, [%rd47];
	add.s32 	%r152, %r26, %r11;
	cvta.to.global.u64 	%rd48, %rd165;
	mul.wide.s32 	%rd49, %r152, 8;
	add.s64 	%rd50, %rd48, %rd49;
	ld.global.f64 	%fd171, [%rd50];
	mov.u32 	%r153, %tid.y;
	shl.b32 	%r154, %r153, 9;
	mov.u32 	%r155, _ZZ15kernel__2_tex_1PdS_S_iiiiiiiiiiPiS0_iiiE4sm_b;
	add.s32 	%r156, %r155, %r154;
	mov.u32 	%r157, %tid.x;
	shl.b32 	%r158, %r157, 3;
	add.s32 	%r159, %r156, %r158;
	st.shared.f64 	[%r159], %fd171;
	@%p9 bra 	$L__BB5_14;
	ld.param.u64 	%rd187, [_Z15kernel__2_tex_1PdS_S_iiiiiiiiiiPiS0_iii_param_14];
	ld.param.u64 	%rd166, [_Z15kernel__2_tex_1PdS_S_iiiiiiiiiiPiS0_iii_param_2];
	cvta.to.global.u64 	%rd51, %rd187;
	mov.u32 	%r160, %tid.y;
	add.s32 	%r161, %r323, %r160;
	mul.wide.u32 	%rd52, %r161, 4;
	add.s64 	%rd53, %rd51, %rd52;
	ld.global.u32 	%r162, [%rd53+32];
	add.s32 	%r163, %r162, %r11;
	cvta.to.global.u64 	%rd54, %rd166;
	mul.wide.s32 	%rd55, %r163, 8;
	add.s64 	%rd56, %rd54, %rd55;
	ld.global.f64 	%fd172, [%rd56];
	shl.b32 	%r164, %r160, 9;
	mov.u32 	%r165, _ZZ15kernel__2_tex_1PdS_S_iiiiiiiiiiPiS0_iiiE4sm_b;
	add.s32 	%r166, %r165, %r164;
	mov.u32 	%r167, %tid.x;
	shl.b32 	%r168, %r167, 3;
	add.s32 	%r169, %r166, %r168;
	st.shared.f64 	[%r169+4096], %fd172;
$L__BB5_14:
	ld.param.u32 	%r315, [_Z15kernel__2_tex_1PdS_S_iiiiiiiiiiPiS0_iii_param_17];
	ld.param.u64 	%rd167, [_Z15kernel__2_tex_1PdS_S_iiiiiiiiiiPiS0_iii_param_2];
	setp.ge.u32 	%p10, %r25, %r315;
	add.s32 	%r170, %r26, %r12;
	cvta.to.global.u64 	%rd57, %rd167;
	mul.wide.s32 	%rd58, %r170, 8;
	add.s64 	%rd59, %rd57, %rd58;
	ld.global.f64 	%fd173, [%rd59];
	mov.u32 	%r171, %tid.y;
	shl.b32 	%r172, %r171, 9;
	mov.u32 	%r173, _ZZ15kernel__2_tex_1PdS_S_iiiiiiiiiiPiS0_iiiE4sm_b;
	add.s32 	%r174, %r173, %r172;
	mov.u32 	%r175, %tid.x;
	shl.b32 	%r176, %r175, 3;
	add.s32 	%r177, %r174, %r176;
	st.shared.f64 	[%r177+64], %fd173;
	@%p10 bra 	$L__BB5_16;
	ld.param.u64 	%rd188, [_Z15kernel__2_tex_1PdS_S_iiiiiiiiiiPiS0_iii_param_14];
	ld.param.u64 	%rd168, [_Z15kernel__2_tex_1PdS_S_iiiiiiiiiiPiS0_iii_param_2];
	cvta.to.global.u64 	%rd60, %rd188;
	mov.u32 	%r178, %tid.y;
	add.s32 	%r179, %r323, %r178;
	mul.wide.u32 	%rd61, %r179, 4;
	add.s64 	%rd62, %rd60, %rd61;
	ld.global.u32 	%r180, [%rd62+32];
	add.s32 	%r181, %r180, %r12;
	cvta.to.global.u64 	%rd63, %rd168;
	mul.wide.s32 	%rd64, %r181, 8;
	add.s64 	%rd65, %rd63, %rd64;
	ld.global.f64 	%fd174, [%rd65];
	shl.b32 	%r182, %r178, 9;
	mov.u32 	%r183, _ZZ15kernel__2_tex_1PdS_S_iiiiiiiiiiPiS0_iiiE4sm_b;
	add.s32 	%r184, %r183, %r182;
	mov.u32 	%r185, %tid.x;
	shl.b32 	%r186, %r185, 3;
	add.s32 	%r187, %r184, %r186;
	st.shared.f64 	[%r187+4160], %fd174;
$L__BB5_16:
	ld.param.u32 	%r316, [_Z15kernel__2_tex_1PdS_S_iiiiiiiiiiPiS0_iii_param_17];
	ld.param.u64 	%rd169, [_Z15kernel__2_tex_1PdS_S_iiiiiiiiiiPiS0_iii_param_2];
	setp.ge.u32 	%p11, %r25, %r316;
	add.s32 	%r188, %r26, %r13;
	cvta.to.global.u64 	%rd66, %rd169;
	mul.wide.s32 	%rd67, %r188, 8;
	add.s64 	%rd68, %rd66, %rd67;
	ld.global.f64 	%fd175, [%rd68];
	mov.u32 	%r189, %tid.y;
	shl.b32 	%r190, %r189, 9;
	mov.u32 	%r191, _ZZ15kernel__2_tex_1PdS_S_iiiiiiiiiiPiS0_iiiE4sm_b;
	add.s32 	%r192, %r191, %r190;
	mov.u32 	%r193, %tid.x;
	shl.b32 	%r194, %r193, 3;
	add.s32 	%r195, %r192, %r194;
	st.shared.f64 	[%r195+128], %fd175;
	@%p11 bra 	$L__BB5_18;
	ld.param.u64 	%rd189, [_Z15kernel__2_tex_1PdS_S_iiiiiiiiiiPiS0_iii_param_14];
	ld.param.u64 	%rd170, [_Z15kernel__2_tex_1PdS_S_iiiiiiiiiiPiS0_iii_param_2];
	cvta.to.global.u64 	%rd69, %rd189;
	mov.u32 	%r196, %tid.y;
	add.s32 	%r197, %r323, %r196;
	mul.wide.u32 	%rd70, %r197, 4;
	add.s64 	%rd71, %rd69, %rd70;
	ld.global.u32 	%r198, [%rd71+32];
	add.s32 	%r199, %r198, %r13;
	cvta.to.global.u64 	%rd72, %rd170;
	mul.wide.s32 	%rd73, %r199, 8;
	add.s64 	%rd74, %rd72, %rd73;
	ld.global.f64 	%fd176, [%rd74];
	shl.b32 	%r200, %r196, 9;
	mov.u32 	%r201, _ZZ15kernel__2_tex_1PdS_S_iiiiiiiiiiPiS0_iiiE4sm_b;
	add.s32 	%r202, %r201, %r200;
	mov.u32 	%r203, %tid.x;
	shl.b32 	%r204, %r203, 3;
	add.s32 	%r205, %r202, %r204;
	st.shared.f64 	[%r205+4224], %fd176;
$L__BB5_18:
	ld.param.u32 	%r317, [_Z15kernel__2_tex_1PdS_S_iiiiiiiiiiPiS0_iii_param_17];
	ld.param.u64 	%rd171, [_Z15kernel__2_tex_1PdS_S_iiiiiiiiiiPiS0_iii_param_2];
	setp.ge.u32 	%p12, %r25, %r317;
	add.s32 	%r206, %r26, %r14;
	cvta.to.global.u64 	%rd75, %rd171;
	mul.wide.s32 	%rd76, %r206, 8;
	add.s64 	%rd77, %rd75, %rd76;
	ld.global.f64 	%fd177, [%rd77];
	mov.u32 	%r207, %tid.y;
	shl.b32 	%r208, %r207, 9;
	mov.u32 	%r209, _ZZ15kernel__2_tex_1PdS_S_iiiiiiiiiiPiS0_iiiE4sm_b;
	add.s32 	%r210, %r209, %r208;
	mov.u32 	%r211, %tid.x;
	shl.b32 	%r212, %r211, 3;
	add.s32 	%r213, %r210, %r212;
	st.shared.f64 	[%r213+192], %fd177;
	@%p12 bra 	$L__BB5_20;
	ld.param.u64 	%rd190, [_Z15kernel__2_tex_1PdS_S_iiiiiiiiiiPiS0_iii_param_14];
	ld.param.u64 	%rd172, [_Z15kernel__2_tex_1PdS_S_iiiiiiiiiiPiS0_iii_param_2];
	cvta.to.global.u64 	%rd78, %rd190;
	mov.u32 	%r214, %tid.y;
	add.s32 	%r215, %r323, %r214;
	mul.wide.u32 	%rd79, %r215, 4;
	add.s64 	%rd80, %rd78, %rd79;
	ld.global.u32 	%r216, [%rd80+32];
	add.s32 	%r217, %r216, %r14;
	cvta.to.global.u64 	%rd81, %rd172;
	mul.wide.s32 	%rd82, %r217, 8;
	add.s64 	%rd83, %rd81, %rd82;
	ld.global.f64 	%fd178, [%rd83];
	shl.b32 	%r218, %r214, 9;
	mov.u32 	%r219, _ZZ15kernel__2_tex_1PdS_S_iiiiiiiiiiPiS0_iiiE4sm_b;
	add.s32 	%r220, %r219, %r218;
	mov.u32 	%r221, %tid.x;
	shl.b32 	%r222, %r221, 3;
	add.s32 	%r223, %r220, %r222;
	st.shared.f64 	[%r223+4288], %fd178;
$L__BB5_20:
	ld.param.u32 	%r318, [_Z15kernel__2_tex_1PdS_S_iiiiiiiiiiPiS0_iii_param_17];
	ld.param.u64 	%rd173, [_Z15kernel__2_tex_1PdS_S_iiiiiiiiiiPiS0_iii_param_2];
	setp.ge.u32 	%p13, %r25, %r318;
	add.s32 	%r224, %r26, %r15;
	cvta.to.global.u64 	%rd84, %rd173;
	mul.wide.s32 	%rd85, %r224, 8;
	add.s64 	%rd86, %rd84, %rd85;
	ld.global.f64 	%fd179, [%rd86];
	mov.u32 	%r225, %tid.y;
	shl.b32 	%r226, %r225, 9;
	mov.u32 	%r227, _ZZ15kernel__2_tex_1PdS_S_iiiiiiiiiiPiS0_iiiE4sm_b;
	add.s32 	%r228, %r227, %r226;
	mov.u32 	%r229, %tid.x;
	shl.b32 	%r230, %r229, 3;
	add.s32 	%r231, %r228, %r230;
	st.shared.f64 	[%r231+256], %fd179;
	@%p13 bra 	$L__BB5_22;
	ld.param.u64 	%rd191, [_Z15kernel__2_tex_1PdS_S_iiiiiiiiiiPiS0_iii_param_14];
	ld.param.u64 	%rd174, [_Z15kernel__2_tex_1PdS_S_iiiiiiiiiiPiS0_iii_param_2];
	cvta.to.global.u64 	%rd87, %rd191;
	mov.u32 	%r232, %tid.y;
	add.s32 	%r233, %r323, %r232;
	mul.wide.u32 	%rd88, %r233, 4;
	add.s64 	%rd89, %rd87, %rd88;
	ld.global.u32 	%r234, [%rd89+32];
	add.s32 	%r235, %r234, %r15;
	cvta.to.global.u64 	%rd90, %rd174;
	mul.wide.s32 	%rd91, %r235, 8;
	add.s64 	%rd92, %rd90, %rd91;
	ld.global.f64 	%fd180, [%rd92];
	shl.b32 	%r236, %r232, 9;
	mov.u32 	%r237, _ZZ15kernel__2_tex_1PdS_S_iiiiiiiiiiPiS0_iiiE4sm_b;
	add.s32 	%r238, %r237, %r236;
	mov.u32 	%r239, %tid.x;
	shl.b32 	%r240, %r239, 3;
	add.s32 	%r241, %r238, %r240;
	st.shared.f64 	[%r241+4352], %fd180;
$L__BB5_22:
	ld.param.u32 	%r319, [_Z15kernel__2_tex_1PdS_S_iiiiiiiiiiPiS0_iii_param_17];
	ld.param.u64 	%rd175, [_Z15kernel__2_tex_1PdS_S_iiiiiiiiiiPiS0_iii_param_2];
	setp.ge.u32 	%p14, %r25, %r319;
	add.s32 	%r242, %r26, %r16;
	cvta.to.global.u64 	%rd93, %rd175;
	mul.wide.s32 	%rd94, %r242, 8;
	add.s64 	%rd95, %rd93, %rd94;
	ld.global.f64 	%fd181, [%rd95];
	mov.u32 	%r243, %tid.y;
	shl.b32 	%r244, %r243, 9;
	mov.u32 	%r245, _ZZ15kernel__2_tex_1PdS_S_iiiiiiiiiiPiS0_iiiE4sm_b;
	add.s32 	%r246, %r245, %r244;
	mov.u32 	%r247, %tid.x;
	shl.b32 	%r248, %r247, 3;
	add.s32 	%r249, %r246, %r248;
	st.shared.f64 	[%r249+320], %fd181;
	@%p14 bra 	$L__BB5_24;
	ld.param.u64 	%rd192, [_Z15kernel__2_tex_1PdS_S_iiiiiiiiiiPiS0_iii_param_14];
	ld.param.u64 	%rd176, [_Z15kernel__2_tex_1PdS_S_iiiiiiiiiiPiS0_iii_param_2];
	cvta.to.global.u64 	%rd96, %rd192;
	mov.u32 	%r250, %tid.y;
	add.s32 	%r251, %r323, %r250;
	mul.wide.u32 	%rd97, %r251, 4;
	add.s64 	%rd98, %rd96, %rd97;
	ld.global.u32 	%r252, [%rd98+32];
	add.s32 	%r253, %r252, %r16;
	cvta.to.global.u64 	%rd99, %rd176;
	mul.wide.s32 	%rd100, %r253, 8;
	add.s64 	%rd101, %rd99, %rd100;
	ld.global.f64 	%fd182, [%rd101];
	shl.b32 	%r254, %r250, 9;
	mov.u32 	%r255, _ZZ15kernel__2_tex_1PdS_S_iiiiiiiiiiPiS0_iiiE4sm_b;
	add.s32 	%r256, %r255, %r254;
	mov.u32 	%r257, %tid.x;
	shl.b32 	%r258, %r257, 3;
	add.s32 	%r259, %r256, %r258;
	st.shared.f64 	[%r259+4416], %fd182;
$L__BB5_24:
	ld.param.u32 	%r320, [_Z15kernel__2_tex_1PdS_S_iiiiiiiiiiPiS0_iii_param_17];
	ld.param.u64 	%rd177, [_Z15kernel__2_tex_1PdS_S_iiiiiiiiiiPiS0_iii_param_2];
	setp.ge.u32 	%p15, %r25, %r320;
	add.s32 	%r260, %r26, %r17;
	cvta.to.global.u64 	%rd102, %rd177;
	mul.wide.s32 	%rd103, %r260, 8;
	add.s64 	%rd104, %rd102, %rd103;
	ld.global.f64 	%fd183, [%rd104];
	mov.u32 	%r261, %tid.y;
	shl.b32 	%r262, %r261, 9;
	mov.u32 	%r263, _ZZ15kernel__2_tex_1PdS_S_iiiiiiiiiiPiS0_iiiE4sm_b;
	add.s32 	%r264, %r263, %r262;
	mov.u32 	%r265, %tid.x;
	shl.b32 	%r266, %r265, 3;
	add.s32 	%r267, %r264, %r266;
	st.shared.f64 	[%r267+384], %fd183;
	@%p15 bra 	$L__BB5_26;
	ld.param.u64 	%rd193, [_Z15kernel__2_tex_1PdS_S_iiiiiiiiiiPiS0_iii_param_14];
	ld.param.u64 	%rd178, [_Z15kernel__2_tex_1PdS_S_iiiiiiiiiiPiS0_iii_param_2];
	cvta.to.global.u64 	%rd105, %rd193;
	mov.u32 	%r268, %tid.y;
	add.s32 	%r269, %r323, %r268;
	mul.wide.u32 	%rd106, %r269, 4;
	add.s64 	%rd107, %rd105, %rd106;
	ld.global.u32 	%r270, [%rd107+32];
	add.s32 	%r271, %r270, %r17;
	cvta.to.global.u64 	%rd108, %rd178;
	mul.wide.s32 	%rd109, %r271, 8;
	add.s64 	%rd110, %rd108, %rd109;
	ld.global.f64 	%fd184, [%rd110];
	shl.b32 	%r272, %r268, 9;
	mov.u32 	%r273, _ZZ15kernel__2_tex_1PdS_S_iiiiiiiiiiPiS0_iiiE4sm_b;
	add.s32 	%r274, %r273, %r272;
	mov.u32 	%r275, %tid.x;
	shl.b32 	%r276, %r275, 3;
	add.s32 	%r277, %r274, %r276;
	st.shared.f64 	[%r277+4480], %fd184;
$L__BB5_26:
	ld.param.u32 	%r321, [_Z15kernel__2_tex_1PdS_S_iiiiiiiiiiPiS0_iii_param_17];
	ld.param.u64 	%rd179, [_Z15kernel__2_tex_1PdS_S_iiiiiiiiiiPiS0_iii_param_2];
	setp.ge.u32 	%p16, %r25, %r321;
	add.s32 	%r278, %r26, %r18;
	cvta.to.global.u64 	%rd111, %rd179;
	mul.wide.s32 	%rd112, %r278, 8;
	add.s64 	%rd113, %rd111, %rd112;
	ld.global.f64 	%fd185, [%rd113];
	mov.u32 	%r279, %tid.y;
	shl.b32 	%r280, %r279, 9;
	mov.u32 	%r281, _ZZ15kernel__2_tex_1PdS_S_iiiiiiiiiiPiS0_iiiE4sm_b;
	add.s32 	%r282, %r281, %r280;
	mov.u32 	%r283, %tid.x;
	shl.b32 	%r284, %r283, 3;
	add.s32 	%r285, %r282, %r284;
	st.shared.f64 	[%r285+448], %fd185;
	@%p16 bra 	$L__BB5_28;
	ld.param.u64 	%rd194, [_Z15kernel__2_tex_1PdS_S_iiiiiiiiiiPiS0_iii_param_14];
	ld.param.u64 	%rd180, [_Z15kernel__2_tex_1PdS_S_iiiiiiiiiiPiS0_iii_param_2];
	cvta.to.global.u64 	%rd114, %rd194;
	mov.u32 	%r286, %tid.y;
	add.s32 	%r287, %r323, %r286;
	mul.wide.u32 	%rd115, %r287, 4;
	add.s64 	%rd116, %rd114, %rd115;
	ld.global.u32 	%r288, [%rd116+32];
	add.s32 	%r289, %r288, %r18;
	cvta.to.global.u64 	%rd117, %rd180;
	mul.wide.s32 	%rd118, %r289, 8;
	add.s64 	%rd119, %rd117, %rd118;
	ld.global.f64 	%fd186, [%rd119];
	shl.b32 	%r290, %r286, 9;
	mov.u32 	%r291, _ZZ15kernel__2_tex_1PdS_S_iiiiiiiiiiPiS0_iiiE4sm_b;
	add.s32 	%r292, %r291, %r290;
	mov.u32 	%r293, %tid.x;
	shl.b32 	%r294, %r293, 3;
	add.s32 	%r295, %r292, %r294;
	st.shared.f64 	[%r295+4544], %fd186;
$L__BB5_28:
	bar.sync 	0;
	setp.gt.s32 	%p17, %r324, 15;
	@%p17 bra 	$L__BB5_31;
	mov.u32 	%r296, %tid.y;
	shl.b32 	%r297, %r296, 3;
	mov.u32 	%r298, _ZZ15kernel__2_tex_1PdS_S_iiiiiiiiiiPiS0_iiiE4sm_b;
	add.s32 	%r299, %r297, %r298;
	add.s32 	%r326, %r299, 256;
	mov.u32 	%r300, %tid.x;
	shl.b32 	%r301, %r300, 3;
	mov.u32 	%r302, _ZZ15kernel__2_tex_1PdS_S_iiiiiiiiiiPiS0_iiiE4sm_a;
	add.s32 	%r303, %r301, %r302;
	add.s32 	%r325, %r303, 256;
	sub.s32 	%r304, 16, %r324;
	max.s32 	%r305, %r304, 1;
	neg.s32 	%r327, %r305;
$L__BB5_30:
	ld.shared.f64 	%fd187, [%r326+192];
	ld.shared.f64 	%fd188, [%r326+128];
	ld.shared.f64 	%fd189, [%r326+64];
	ld.shared.f64 	%fd190, [%r326];
	ld.shared.f64 	%fd191, [%r326+-64];
	ld.shared.f64 	%fd192, [%r326+-128];
	ld.shared.f64 	%fd193, [%r326+-192];
	ld.shared.f64 	%fd194, [%r326+-256];
	ld.shared.f64 	%fd195, [%r325+-256];
	fma.rn.f64 	%fd294, %fd194, %fd195, %fd294;
	fma.rn.f64 	%fd290, %fd193, %fd195, %fd290;
	fma.rn.f64 	%fd286, %fd192, %fd195, %fd286;
	fma.rn.f64 	%fd282, %fd191, %fd195, %fd282;
	fma.rn.f64 	%fd278, %fd190, %fd195, %fd278;
	fma.rn.f64 	%fd274, %fd189, %fd195, %fd274;
	fma.rn.f64 	%fd270, %fd188, %fd195, %fd270;
	fma.rn.f64 	%fd266, %fd187, %fd195, %fd266;
	ld.shared.f64 	%fd196, [%r325+-128];
	fma.rn.f64 	%fd293, %fd194, %fd196, %fd293;
	fma.rn.f64 	%fd289, %fd193, %fd196, %fd289;
	fma.rn.f64 	%fd285, %fd192, %fd196, %fd285;
	fma.rn.f64 	%fd281, %fd191, %fd196, %fd281;
	fma.rn.f64 	%fd277, %fd190, %fd196, %fd277;
	fma.rn.f64 	%fd273, %fd189, %fd196, %fd273;
	fma.rn.f64 	%fd269, %fd188, %fd196, %fd269;
	fma.rn.f64 	%fd265, %fd187, %fd196, %fd265;
	ld.shared.f64 	%fd197, [%r325];
	fma.rn.f64 	%fd292, %fd194, %fd197, %fd292;
	fma.rn.f64 	%fd288, %fd193, %fd197, %fd288;
	fma.rn.f64 	%fd284, %fd192, %fd197, %fd284;
	fma.rn.f64 	%fd280, %fd191, %fd197, %fd280;
	fma.rn.f64 	%fd276, %fd190, %fd197, %fd276;
	fma.rn.f64 	%fd272, %fd189, %fd197, %fd272;
	fma.rn.f64 	%fd268, %fd188, %fd197, %fd268;
	fma.rn.f64 	%fd264, %fd187, %fd197, %fd264;
	ld.shared.f64 	%fd198, [%r325+128];
	fma.rn.f64 	%fd291, %fd194, %fd198, %fd291;
	fma.rn.f64 	%fd287, %fd193, %fd198, %fd287;
	fma.rn.f64 	%fd283, %fd192, %fd198, %fd283;
	fma.rn.f64 	%fd279, %fd191, %fd198, %fd279;
	fma.rn.f64 	%fd275, %fd190, %fd198, %fd275;
	fma.rn.f64 	%fd271, %fd189, %fd198, %fd271;
	fma.rn.f64 	%fd267, %fd188, %fd198, %fd267;
	fma.rn.f64 	%fd263, %fd187, %fd198, %fd263;
	add.s32 	%r327, %r327, 1;
	setp.ne.s32 	%p18, %r327, 0;
	add.s32 	%r326, %r326, 512;
	add.s32 	%r325, %r325, 512;
	@%p18 bra 	$L__BB5_30;
$L__BB5_31:
	ld.param.u32 	%r322, [_Z15kernel__2_tex_1PdS_S_iiiiiiiiiiPiS0_iii_param_17];
	bar.sync 	0;
	setp.lt.s32 	%p19, %r21, %r322;
	mov.u32 	%r323, %r21;
	@%p19 bra 	$L__BB5_2;
$L__BB5_32:
	ld.param.u32 	%r308, [_Z15kernel__2_tex_1PdS_S_iiiiiiiiiiPiS0_iii_param_16];
	ld.param.u32 	%r307, [_Z15kernel__2_tex_1PdS_S_iiiiiiiiiiPiS0_iii_param_15];
	ld.param.u64 	%rd156, [_Z15kernel__2_tex_1PdS_S_iiiiiiiiiiPiS0_iii_param_0];
	cvta.to.global.u64 	%rd120, %rd156;
	add.s32 	%r306, %r6, %r2;
	mul.wide.s32 	%rd121, %r306, 8;
	add.s64 	%rd122, %rd120, %rd121;
	st.global.f64 	[%rd122], %fd294;
	mul.wide.s32 	%rd123, %r307, 8;
	add.s64 	%rd124, %rd122, %rd123;
	st.global.f64 	[%rd124], %fd293;
	add.s64 	%rd125, %rd124, %rd123;
	st.global.f64 	[%rd125], %fd292;
	add.s64 	%rd126, %rd125, %rd123;
	st.global.f64 	[%rd126], %fd291;
	mul.wide.s32 	%rd127, %r308, 8;
	add.s64 	%rd128, %rd122, %rd127;
	st.global.f64 	[%rd128], %fd290;
	add.s64 	%rd129, %rd128, %rd123;
	st.global.f64 	[%rd129], %fd289;
	add.s64 	%rd130, %rd129, %rd123;
	st.global.f64 	[%rd130], %fd288;
	add.s64 	%rd131, %rd130, %rd123;
	st.global.f64 	[%rd131], %fd287;
	add.s64 	%rd132, %rd128, %rd127;
	st.global.f64 	[%rd132], %fd286;
	add.s64 	%rd133, %rd132, %rd123;
	st.global.f64 	[%rd133], %fd285;
	add.s64 	%rd134, %rd133, %rd123;
	st.global.f64 	[%rd134], %fd284;
	add.s64 	%rd135, %rd134, %rd123;
	st.global.f64 	[%rd135], %fd283;
	add.s64 	%rd136, %rd132, %rd127;
	st.global.f64 	[%rd136], %fd282;
	add.s64 	%rd137, %rd136, %rd123;
	st.global.f64 	[%rd137], %fd281;
	add.s64 	%rd138, %rd137, %rd123;
	st.global.f64 	[%rd138], %fd280;
	add.s64 	%rd139, %rd138, %rd123;
	st.global.f64 	[%rd139], %fd279;
	add.s64 	%rd140, %rd136, %rd127;
	st.global.f64 	[%rd140], %fd278;
	add.s64 	%rd141, %rd140, %rd123;
	st.global.f64 	[%rd141], %fd277;
	add.s64 	%rd142, %rd141, %rd123;
	st.global.f64 	[%rd142], %fd276;
	add.s64 	%rd143, %rd142, %rd123;
	st.global.f64 	[%rd143], %fd275;
	add.s64 	%rd144, %rd140, %rd127;
	st.global.f64 	[%rd144], %fd274;
	add.s64 	%rd145, %rd144, %rd123;
	st.global.f64 	[%rd145], %fd273;
	add.s64 	%rd146, %rd145, %rd123;
	st.global.f64 	[%rd146], %fd272;
	add.s64 	%rd147, %rd146, %rd123;
	st.global.f64 	[%rd147], %fd271;
	add.s64 	%rd148, %rd144, %rd127;
	st.global.f64 	[%rd148], %fd270;
	add.s64 	%rd149, %rd148, %rd123;
	st.global.f64 	[%rd149], %fd269;
	add.s64 	%rd150, %rd149, %rd123;
	st.global.f64 	[%rd150], %fd268;
	add.s64 	%rd151, %rd150, %rd123;
	st.global.f64 	[%rd151], %fd267;
	add.s64 	%rd152, %rd148, %rd127;
	st.global.f64 	[%rd152], %fd266;
	add.s64 	%rd153, %rd152, %rd123;
	st.global.f64 	[%rd153], %fd265;
	add.s64 	%rd154, %rd153, %rd123;
	st.global.f64 	[%rd154], %fd264;
	add.s64 	%rd155, %rd154, %rd123;
	st.global.f64 	[%rd155], %fd263;
	ret;

}
	// .globl	_Z15kernel__3_tex_1PdS_S_iiiiiiiiiiPiS0_iii
.visible .entry _Z15kernel__3_tex_1PdS_S_iiiiiiiiiiPiS0_iii(
	.param .u64 .ptr .align 1 _Z15kernel__3_tex_1PdS_S_iiiiiiiiiiPiS0_iii_param_0,
	.param .u64 .ptr .align 1 _Z15kernel__3_tex_1PdS_S_iiiiiiiiiiPiS0_iii_param_1,
	.param .u64 .ptr .align 1 _Z15kernel__3_tex_1PdS_S_iiiiiiiiiiPiS0_iii_param_2,
	.param .u32 _Z15kernel__3_tex_1PdS_S_iiiiiiiiiiPiS0_iii_param_3,
	.param .u32 _Z15kernel__3_tex_1PdS_S_iiiiiiiiiiPiS0_iii_param_4,
	.param .u32 _Z15kernel__3_tex_1PdS_S_iiiiiiiiiiPiS0_iii_param_5,
	.param .u32 _Z15kernel__3_tex_1PdS_S_iiiiiiiiiiPiS0_iii_param_6,
	.param .u32 _Z15kernel__3_tex_1PdS_S_iiiiiiiiiiPiS0_iii_param_7,
	.param .u32 _Z15kernel__3_tex_1PdS_S_iiiiiiiiiiPiS0_iii_param_8,
	.param .u32 _Z15kernel__3_tex_1PdS_S_iiiiiiiiiiPiS0_iii_param_9,
	.param .u32 _Z15kernel__3_tex_1PdS_S_iiiiiiiiiiPiS0_iii_param_10,
	.param .u32 _Z15kernel__3_tex_1PdS_S_iiiiiiiiiiPiS0_iii_param_11,
	.param .u32 _Z15kernel__3_tex_1PdS_S_iiiiiiiiiiPiS0_iii_param_12,
	.param .u64 .ptr .align 1 _Z15kernel__3_tex_1PdS_S_iiiiiiiiiiPiS0_iii_param_13,
	.param .u64 .ptr .align 1 _Z15kernel__3_tex_1PdS_S_iiiiiiiiiiPiS0_iii_param_14,
	.param .u32 _Z15kernel__3_tex_1PdS_S_iiiiiiiiiiPiS0_iii_param_15,
	.param .u32 _Z15kernel__3_tex_1PdS_S_iiiiiiiiiiPiS0_iii_param_16,
	.param .u32 _Z15kernel__3_tex_1PdS_S_iiiiiiiiiiPiS0_iii_param_17
)
{
	.reg .pred 	%p<115>;
	.reg .b32 	%r<278>;
	.reg .b64 	%rd<126>;
	.reg .b64 	%fd<299>;
	// demoted variable
	.shared .align 8 .b8 _ZZ15kernel__3_tex_1PdS_S_iiiiiiiiiiPiS0_iiiE4sm_a[8192];
	// demoted variable
	.shared .align 8 .b8 _ZZ15kernel__3_tex_1PdS_S_iiiiiiiiiiPiS0_iiiE4sm_b[8192];
	ld.param.u32 	%r47, [_Z15kernel__3_tex_1PdS_S_iiiiiiiiiiPiS0_iii_param_3];
	ld.param.u32 	%r54, [_Z15kernel__3_tex_1PdS_S_iiiiiiiiiiPiS0_iii_param_4];
	ld.param.u32 	%r48, [_Z15kernel__3_tex_1PdS_S_iiiiiiiiiiPiS0_iii_param_5];
	ld.param.u32 	%r55, [_Z15kernel__3_tex_1PdS_S_iiiiiiiiiiPiS0_iii_param_6];
	ld.param.u32 	%r56, [_Z15kernel__3_tex_1PdS_S_iiiiiiiiiiPiS0_iii_param_9];
	ld.param.u32 	%r57, [_Z15kernel__3_tex_1PdS_S_iiiiiiiiiiPiS0_iii_param_10];
	ld.param.u32 	%r58, [_Z15kernel__3_tex_1PdS_S_iiiiiiiiiiPiS0_iii_param_11];
	ld.param.u32 	%r53, [_Z15kernel__3_tex_1PdS_S_iiiiiiiiiiPiS0_iii_param_17];
	mov.u32 	%r1, %tid.x;
	mov.u32 	%r59, %tid.y;
	mov.u32 	%r60, %ctaid.x;
	mul.lo.s32 	%r61, %r57, %r56;
	mul.lo.s32 	%r62, %r61, %r58;
	div.u32 	%r63, %r60, %r62;
	mul.lo.s32 	%r64, %r63, %r62;
	sub.s32 	%r65, %r60, %r64;
	div.s32 	%r66, %r65, %r61;
	mul.lo.s32 	%r67, %r66, %r61;
	sub.s32 	%r68, %r65, %r67;
	div.s32 	%r2, %r68, %r56;
	mul.lo.s32 	%r69, %r2, %r56;
	sub.s32 	%r70, %r68, %r69;
	shl.b32 	%r3, %r70, 4;
	add.s32 	%r71, %r3, %r1;
	shl.b32 	%r72, %r2, 2;
	shl.b32 	%r4, %r66, 3;
	shl.b32 	%r5, %r63, 3;
	mad.lo.s32 	%r73, %r5, %r48, %r59;
	add.s32 	%r74, %r73, %r4;
	mad.lo.s32 	%r75, %r74, %r54, %r72;
	mad.lo.s32 	%r6, %r75, %r47, %r71;
	sub.s32 	%r76, %r47, %r3;
	shr.s32 	%r77, %r47, 31;
	shr.u32 	%r78, %r77, 28;
	add.s32 	%r79, %r47, %r78;
	and.b32  	%r80, %r79, -16;
	sub.s32 	%r81, %r47, %r80;
	setp.lt.s32 	%p3, %r76, 16;
	selp.b32 	%r7, %r81, 16, %p3;
	sub.s32 	%r8, %r54, %r72;
	shr.s32 	%r82, %r54, 31;
	shr.u32 	%r83, %r82, 30;
	add.s32 	%r84, %r54, %r83;
	and.b32  	%r85, %r84, -4;
	sub.s32 	%r86, %r54, %r85;
	setp.gt.s32 	%p4, %r8, 3;
	selp.b32 	%r9, 4, %r86, %p4;
	sub.s32 	%r87, %r48, %r4;
	shr.s32 	%r88, %r48, 31;
	shr.u32 	%r89, %r88, 29;
	add.s32 	%r90, %r48, %r89;
	and.b32  	%r91, %r90, -8;
	sub.s32 	%r92, %r48, %r91;
	setp.lt.s32 	%p5, %r87, 8;
	selp.b32 	%r10, %r92, 8, %p5;
	sub.s32 	%r11, %r55, %r5;
	shr.s32 	%r93, %r55, 31;
	shr.u32 	%r94, %r93, 29;
	add.s32 	%r95, %r55, %r94;
	and.b32  	%r96, %r95, -8;
	sub.s32 	%r97, %r55, %r96;
	setp.gt.s32 	%p6, %r11, 7;
	selp.b32 	%r12, 8, %r97, %p6;
	setp.lt.s32 	%p7, %r53, 1;
	mov.f64 	%fd235, 0d0000000000000000;
	mov.f64 	%fd236, %fd235;
	mov.f64 	%fd237, %fd235;
	mov.f64 	%fd238, %fd235;
	mov.f64 	%fd239, %fd235;
	mov.f64 	%fd240, %fd235;
	mov.f64 	%fd241, %fd235;
	mov.f64 	%fd242, %fd235;
	mov.f64 	%fd243, %fd235;
	mov.f64 	%fd244, %fd235;
	mov.f64 	%fd245, %fd235;
	mov.f64 	%fd246, %fd235;
	mov.f64 	%fd247, %fd235;
	mov.f64 	%fd248, %fd235;
	mov.f64 	%fd249, %fd235;
	mov.f64 	%fd250, %fd235;
	mov.f64 	%fd251, %fd235;
	mov.f64 	%fd252, %fd235;
	mov.f64 	%fd253, %fd235;
	mov.f64 	%fd254, %fd235;
	mov.f64 	%fd255, %fd235;
	mov.f64 	%fd256, %fd235;
	mov.f64 	%fd257, %fd235;
	mov.f64 	%fd258, %fd235;
	mov.f64 	%fd259, %fd235;
	mov.f64 	%fd260, %fd235;
	mov.f64 	%fd261, %fd235;
	mov.f64 	%fd262, %fd235;
	mov.f64 	%fd263, %fd235;
	mov.f64 	%fd264, %fd235;
	mov.f64 	%fd265, %fd235;
	mov.f64 	%fd266, %fd235;
	@%p7 bra 	$L__BB6_16;
	ld.param.u32 	%r228, [_Z15kernel__3_tex_1PdS_S_iiiiiiiiiiPiS0_iii_param_7];
	ld.param.u32 	%r222, [_Z15kernel__3_tex_1PdS_S_iiiiiiiiiiPiS0_iii_param_3];
	setp.lt.s32 	%p8, %r1, %r7;
	setp.gt.s32 	%p9, %r9, 0;
	and.pred  	%p1, %p8, %p9;
	setp.lt.s32 	%p10, %r1, %r10;
	setp.lt.u32 	%p11, %r1, 8;
	and.pred  	%p12, %p10, %p11;
	setp.gt.s32 	%p13, %r12, 0;
	and.pred  	%p2, %p12, %p13;
	add.s32 	%r13, %r4, %r1;
	mul.lo.s32 	%r100, %r2, %r222;
	shl.b32 	%r101, %r100, 2;
	add.s32 	%r102, %r1, %r101;
	add.s32 	%r103, %r102, %r3;
	mul.lo.s32 	%r14, %r228, %r103;
	mov.b32 	%r270, 0;
	mov.f64 	%fd235, 0d0000000000000000;
	not.pred 	%p14, %p1;
	not.pred 	%p16, %p2;
$L__BB6_2:
	.pragma "nounroll";
	@%p14 bra 	$L__BB6_5;
	ld.param.u64 	%rd124, [_Z15kernel__3_tex_1PdS_S_iiiiiiiiiiPiS0_iii_param_13];
	mov.u32 	%r104, %tid.y;
	shl.b32 	%r105, %r104, 9;
	mov.u32 	%r106, %tid.x;
	shl.b32 	%r107, %r106, 3;
	add.s32 	%r108, %r105, %r107;
	mov.u32 	%r109, _ZZ15kernel__3_tex_1PdS_S_iiiiiiiiiiPiS0_iiiE4sm_a;
	add.s32 	%r110, %r108, %r109;
	add.s32 	%r273, %r110, 4096;
	neg.s32 	%r274, %r9;
	add.s32 	%r111, %r270, %r104;
	cvta.to.global.u64 	%rd7, %rd124;
	mul.wide.u32 	%rd8, %r111, 4;
	add.s64 	%rd9, %rd7, %rd8;
	ld.global.u32 	%r112, [%rd9];
	ld.global.u32 	%r113, [%rd9+32];
	add.s32 	%r272, %r14, %r113;
	add.s32 	%r271, %r14, %r112;
$L__BB6_4:
	ld.param.u32 	%r229, [_Z15kernel__3_tex_1PdS_S_iiiiiiiiiiPiS0_iii_param_7];
	ld.param.u32 	%r223, [_Z15kernel__3_tex_1PdS_S_iiiiiiiiiiPiS0_iii_param_3];
	ld.param.u64 	%rd119, [_Z15kernel__3_tex_1PdS_S_iiiiiiiiiiPiS0_iii_param_1];
	cvta.to.global.u64 	%rd10, %rd119;
	mul.wide.s32 	%rd11, %r271, 8;
	add.s64 	%rd12, %rd10, %rd11;
	ld.global.f64 	%fd131, [%rd12];
	st.shared.f64 	[%r273+-4096], %fd131;
	mul.wide.s32 	%rd13, %r272, 8;
	add.s64 	%rd14, %rd10, %rd13;
	ld.global.f64 	%fd132, [%rd14];
	st.shared.f64 	[%r273], %fd132;
	add.s32 	%r274, %r274, 1;
	setp.ne.s32 	%p15, %r274, 0;
	add.s32 	%r273, %r273, 128;
	mul.lo.s32 	%r114, %r229, %r223;
	add.s32 	%r272, %r272, %r114;
	add.s32 	%r271, %r271, %r114;
	@%p15 bra 	$L__BB6_4;
$L__BB6_5:
	@%p16 bra 	$L__BB6_13;
	ld.param.u64 	%rd125, [_Z15kernel__3_tex_1PdS_S_iiiiiiiiiiPiS0_iii_param_14];
	setp.lt.u32 	%p17, %r12, 4;
	mov.u32 	%r116, %tid.y;
	add.s32 	%r117, %r270, %r116;
	cvta.to.global.u64 	%rd15, %rd125;
	mul.wide.u32 	%rd16, %r117, 4;
	add.s64 	%rd17, %rd15, %rd16;
	ld.global.u32 	%r28, [%rd17];
	ld.global.u32 	%r29, [%rd17+32];
	mov.b32 	%r276, 0;
	@%p17 bra 	$L__BB6_9;
	mov.b32 	%r275, 0;
$L__BB6_8:
	ld.param.u32 	%r234, [_Z15kernel__3_tex_1PdS_S_iiiiiiiiiiPiS0_iii_param_8];
	ld.param.u32 	%r230, [_Z15kernel__3_tex_1PdS_S_iiiiiiiiiiPiS0_iii_param_7];
	ld.param.u32 	%r224, [_Z15kernel__3_tex_1PdS_S_iiiiiiiiiiPiS0_iii_param_5];
	ld.param.u64 	%rd120, [_Z15kernel__3_tex_1PdS_S_iiiiiiiiiiPiS0_iii_param_2];
	add.s32 	%r119, %r5, %r275;
	mad.lo.s32 	%r120, %r119, %r224, %r13;
	mul.lo.s32 	%r121, %r234, %r230;
	mul.lo.s32 	%r122, %r121, %r120;
	add.s32 	%r123, %r28, %r122;
	cvta.to.global.u64 	%rd18, %rd120;
	mul.wide.s32 	%rd19, %r123, 8;
	add.s64 	%rd20, %rd18, %rd19;
	ld.global.f64 	%fd133, [%rd20];
	shl.b32 	%r124, %r275, 3;
	mov.u32 	%r125, %tid.x;
	add.s32 	%r126, %r124, %r125;
	mov.u32 	%r127, %tid.y;
	shl.b32 	%r128, %r127, 9;
	mov.u32 	%r129, _ZZ15kernel__3_tex_1PdS_S_iiiiiiiiiiPiS0_iiiE4sm_b;
	add.s32 	%r130, %r129, %r128;
	shl.b32 	%r131, %r126, 3;
	add.s32 	%r132, %r130, %r131;
	st.shared.f64 	[%r132], %fd133;
	add.s32 	%r133, %r29, %r122;
	mul.wide.s32 	%rd21, %r133, 8;
	add.s64 	%rd22, %rd18, %rd21;
	ld.global.f64 	%fd134, [%rd22];
	st.shared.f64 	[%r132+4096], %fd134;
	add.s32 	%r134, %r120, %r224;
	mul.lo.s32 	%r135, %r121, %r134;
	add.s32 	%r136, %r28, %r135;
	mul.wide.s32 	%rd23, %r136, 8;
	add.s64 	%rd24, %rd18, %rd23;
	ld.global.f64 	%fd135, [%rd24];
	st.shared.f64 	[%r132+64], %fd135;
	add.s32 	%r137, %r29, %r135;
	mul.wide.s32 	%rd25, %r137, 8;
	add.s64 	%rd26, %rd18, %rd25;
	ld.global.f64 	%fd136, [%rd26];
	st.shared.f64 	[%r132+4160], %fd136;
	add.s32 	%r138, %r134, %r224;
	mul.lo.s32 	%r139, %r121, %r138;
	add.s32 	%r140, %r28, %r139;
	mul.wide.s32 	%rd27, %r140, 8;
	add.s64 	%rd28, %rd18, %rd27;
	ld.global.f64 	%fd137, [%rd28];
	st.shared.f64 	[%r132+128], %fd137;
	add.s32 	%r141, %r29, %r139;
	mul.wide.s32 	%rd29, %r141, 8;
	add.s64 	%rd30, %rd18, %rd29;
	ld.global.f64 	%fd138, [%rd30];
	st.shared.f64 	[%r132+4224], %fd138;
	add.s32 	%r142, %r138, %r224;
	mul.lo.s32 	%r143, %r121, %r142;
	add.s32 	%r144, %r28, %r143;
	mul.wide.s32 	%rd31, %r144, 8;
	add.s64 	%rd32, %rd18, %rd31;
	ld.global.f64 	%fd139, [%rd32];
	st.shared.f64 	[%r132+192], %fd139;
	add.s32 	%r145, %r29, %r143;
	mul.wide.s32 	%rd33, %r145, 8;
	add.s64 	%rd34, %rd18, %rd33;
	ld.global.f64 	%fd140, [%rd34];
	st.shared.f64 	[%r132+4288], %fd140;
	add.s32 	%r275, %r275, 4;
	and.b32  	%r276, %r12, 2147483644;
	setp.ne.s32 	%p18, %r275, %r276;
	@%p18 bra 	$L__BB6_8;
$L__BB6_9:
	and.b32  	%r146, %r12, 3;
	setp.eq.s32 	%p19, %r146, 0;
	@%p19 bra 	$L__BB6_13;
	ld.param.u32 	%r235, [_Z15kernel__3_tex_1PdS_S_iiiiiiiiiiPiS0_iii_param_8];
	ld.param.u32 	%r231, [_Z15kernel__3_tex_1PdS_S_iiiiiiiiiiPiS0_iii_param_7];
	ld.param.u32 	%r225, [_Z15kernel__3_tex_1PdS_S_iiiiiiiiiiPiS0_iii_param_5];
	ld.param.u64 	%rd121, [_Z15kernel__3_tex_1PdS_S_iiiiiiiiiiPiS0_iii_param_2];
	and.b32  	%r147, %r12, 3;
	setp.eq.s32 	%p20, %r147, 1;
	add.s32 	%r148, %r5, %r276;
	mad.lo.s32 	%r34, %r148, %r225, %r13;
	mul.lo.s32 	%r149, %r235, %r231;
	mul.lo.s32 	%r150, %r149, %r34;
	add.s32 	%r151, %r28, %r150;
	cvta.to.global.u64 	%rd35, %rd121;
	mul.wide.s32 	%rd36, %r151, 8;
	add.s64 	%rd37, %rd35, %rd36;
	ld.global.f64 	%fd141, [%rd37];
	shl.b32 	%r152, %r276, 3;
	mov.u32 	%r153, %tid.x;
	add.s32 	%r154, %r152, %r153;
	mov.u32 	%r155, %tid.y;
	shl.b32 	%r156, %r155, 9;
	mov.u32 	%r157, _ZZ15kernel__3_tex_1PdS_S_iiiiiiiiiiPiS0_iiiE4sm_b;
	add.s32 	%r158, %r157, %r156;
	shl.b32 	%r159, %r154, 3;
	add.s32 	%r35, %r158, %r159;
	st.shared.f64 	[%r35], %fd141;
	add.s32 	%r160, %r29, %r150;
	mul.wide.s32 	%rd38, %r160, 8;
	add.s64 	%rd39, %rd35, %rd38;
	ld.global.f64 	%fd142, [%rd39];
	st.shared.f64 	[%r35+4096], %fd142;
	@%p20 bra 	$L__BB6_13;
	ld.param.u32 	%r236, [_Z15kernel__3_tex_1PdS_S_iiiiiiiiiiPiS0_iii_param_8];
	ld.param.u32 	%r232, [_Z15kernel__3_tex_1PdS_S_iiiiiiiiiiPiS0_iii_param_7];
	ld.param.u32 	%r226, [_Z15kernel__3_tex_1PdS_S_iiiiiiiiiiPiS0_iii_param_5];
	ld.param.u64 	%rd122, [_Z15kernel__3_tex_1PdS_S_iiiiiiiiiiPiS0_iii_param_2];
	and.b32  	%r161, %r12, 3;
	setp.eq.s32 	%p21, %r161, 2;
	add.s32 	%r36, %r34, %r226;
	mul.lo.s32 	%r162, %r236, %r232;
	mul.lo.s32 	%r163, %r162, %r36;
	add.s32 	%r164, %r28, %r163;
	cvta.to.global.u64 	%rd40, %rd122;
	mul.wide.s32 	%rd41, %r164, 8;
	add.s64 	%rd42, %rd40, %rd41;
	ld.global.f64 	%fd143, [%rd42];
	st.shared.f64 	[%r35+64], %fd143;
	add.s32 	%r165, %r29, %r163;
	mul.wide.s32 	%rd43, %r165, 8;
	add.s64 	%rd44, %rd40, %rd43;
	ld.global.f64 	%fd144, [%rd44];
	st.shared.f64 	[%r35+4160], %fd144;
	@%p21 bra 	$L__BB6_13;
	ld.param.u32 	%r237, [_Z15kernel__3_tex_1PdS_S_iiiiiiiiiiPiS0_iii_param_8];
	ld.param.u32 	%r233, [_Z15kernel__3_tex_1PdS_S_iiiiiiiiiiPiS0_iii_param_7];
	ld.param.u32 	%r227, [_Z15kernel__3_tex_1PdS_S_iiiiiiiiiiPiS0_iii_param_5];
	ld.param.u64 	%rd123, [_Z15kernel__3_tex_1PdS_S_iiiiiiiiiiPiS0_iii_param_2];
	add.s32 	%r166, %r36, %r227;
	mul.lo.s32 	%r167, %r237, %r233;
	mul.lo.s32 	%r168, %r167, %r166;
	add.s32 	%r169, %r28, %r168;
	cvta.to.global.u64 	%rd45, %rd123;
	mul.wide.s32 	%rd46, %r169, 8;
	add.s64 	%rd47, %rd45, %rd46;
	ld.global.f64 	%fd145, [%rd47];
	st.shared.f64 	[%r35+128], %fd145;
	add.s32 	%r170, %r29, %r168;
	mul.wide.s32 	%rd48, %r170, 8;
	add.s64 	%rd49, %rd45, %rd48;
	ld.global.f64 	%fd146, [%rd49];
	st.shared.f64 	[%r35+4224], %fd146;
$L__BB6_13:
	bar.sync 	0;
	mov.b32 	%r277, 0;
$L__BB6_14:
	shl.b32 	%r172, %r277, 9;
	mov.u32 	%r173, _ZZ15kernel__3_tex_1PdS_S_iiiiiiiiiiPiS0_iiiE4sm_b;
	add.s32 	%r174, %r173, %r172;
	mov.u32 	%r175, %tid.y;
	shl.b32 	%r176, %r175, 3;
	add.s32 	%r177, %r174, %r176;
	mov.u32 	%r178, _ZZ15kernel__3_tex_1PdS_S_iiiiiiiiiiPiS0_iiiE4sm_a;
	add.s32 	%r179, %r178, %r172;
	ld.shared.f64 	%fd147, [%r177+448];
	ld.shared.f64 	%fd148, [%r177+384];
	ld.shared.f64 	%fd149, [%r177+320];
	ld.shared.f64 	%fd150, [%r177+256];
	ld.shared.f64 	%fd151, [%r177+192];
	ld.shared.f64 	%fd152, [%r177+128];
	ld.shared.f64 	%fd153, [%r177+64];
	ld.shared.f64 	%fd154, [%r177];
	mov.u32 	%r180, %tid.x;
	shl.b32 	%r181, %r180, 3;
	add.s32 	%r182, %r179, %r181;
	ld.shared.f64 	%fd155, [%r182];
	fma.rn.f64 	%fd156, %fd154, %fd155, %fd266;
	fma.rn.f64 	%fd157, %fd153, %fd155, %fd262;
	fma.rn.f64 	%fd158, %fd152, %fd155, %fd258;
	fma.rn.f64 	%fd159, %fd151, %fd155, %fd254;
	fma.rn.f64 	%fd160, %fd150, %fd155, %fd250;
	fma.rn.f64 	%fd161, %fd149, %fd155, %fd246;
	fma.rn.f64 	%fd162, %fd148, %fd155, %fd242;
	fma.rn.f64 	%fd163, %fd147, %fd155, %fd238;
	ld.shared.f64 	%fd164, [%r182+128];
	fma.rn.f64 	%fd165, %fd154, %fd164, %fd265;
	fma.rn.f64 	%fd166, %fd153, %fd164, %fd261;
	fma.rn.f64 	%fd167, %fd152, %fd164, %fd257;
	fma.rn.f64 	%fd168, %fd151, %fd164, %fd253;
	fma.rn.f64 	%fd169, %fd150, %fd164, %fd249;
	fma.rn.f64 	%fd170, %fd149, %fd164, %fd245;
	fma.rn.f64 	%fd171, %fd148, %fd164, %fd241;
	fma.rn.f64 	%fd172, %fd147, %fd164, %fd237;
	ld.shared.f64 	%fd173, [%r182+256];
	fma.rn.f64 	%fd174, %fd154, %fd173, %fd264;
	fma.rn.f64 	%fd175, %fd153, %fd173, %fd260;
	fma.rn.f64 	%fd176, %fd152, %fd173, %fd256;
	fma.rn.f64 	%fd177, %fd151, %fd173, %fd252;
	fma.rn.f64 	%fd178, %fd150, %fd173, %fd248;
	fma.rn.f64 	%fd179, %fd149, %fd173, %fd244;
	fma.rn.f64 	%fd180, %fd148, %fd173, %fd240;
	fma.rn.f64 	%fd181, %fd147, %fd173, %fd236;
	ld.shared.f64 	%fd182, [%r182+384];
	fma.rn.f64 	%fd183, %fd154, %fd182, %fd263;
	fma.rn.f64 	%fd184, %fd153, %fd182, %fd259;
	fma.rn.f64 	%fd185, %fd152, %fd182, %fd255;
	fma.rn.f64 	%fd186, %fd151, %fd182, %fd251;
	fma.rn.f64 	%fd187, %fd150, %fd182, %fd247;
	fma.rn.f64 	%fd188, %fd149, %fd182, %fd243;
	fma.rn.f64 	%fd189, %fd148, %fd182, %fd239;
	fma.rn.f64 	%fd190, %fd147, %fd182, %fd235;
	ld.shared.f64 	%fd191, [%r177+960];
	ld.shared.f64 	%fd192, [%r177+896];
	ld.shared.f64 	%fd193, [%r177+832];
	ld.shared.f64 	%fd194, [%r177+768];
	ld.shared.f64 	%fd195, [%r177+704];
	ld.shared.f64 	%fd196, [%r177+640];
	ld.shared.f64 	%fd197, [%r177+576];
	ld.shared.f64 	%fd198, [%r177+512];
	ld.shared.f64 	%fd199, [%r182+512];
	fma.rn.f64 	%fd266, %fd198, %fd199, %fd156;
	fma.rn.f64 	%fd262, %fd197, %fd199, %fd157;
	fma.rn.f64 	%fd258, %fd196, %fd199, %fd158;
	fma.rn.f64 	%fd254, %fd195, %fd199, %fd159;
	fma.rn.f64 	%fd250, %fd194, %fd199, %fd160;
	fma.rn.f64 	%fd246, %fd193, %fd199, %fd161;
	fma.rn.f64 	%fd242, %fd192, %fd199, %fd162;
	fma.rn.f64 	%fd238, %fd191, %fd199, %fd163;
	ld.shared.f64 	%fd200, [%r182+640];
	fma.rn.f64 	%fd265, %fd198, %fd200, %fd165;
	fma.rn.f64 	%fd261, %fd197, %fd200, %fd166;
	fma.rn.f64 	%fd257, %fd196, %fd200, %fd167;
	fma.rn.f64 	%fd253, %fd195, %fd200, %fd168;
	fma.rn.f64 	%fd249, %fd194, %fd200, %fd169;
	fma.rn.f64 	%fd245, %fd193, %fd200, %fd170;
	fma.rn.f64 	%fd241, %fd192, %fd200, %fd171;
	fma.rn.f64 	%fd237, %fd191, %fd200, %fd172;
	ld.shared.f64 	%fd201, [%r182+768];
	fma.rn.f64 	%fd264, %fd198, %fd201, %fd174;
	fma.rn.f64 	%fd260, %fd197, %fd201, %fd175;
	fma.rn.f64 	%fd256, %fd196, %fd201, %fd176;
	fma.rn.f64 	%fd252, %fd195, %fd201, %fd177;
	fma.rn.f64 	%fd248, %fd194, %fd201, %fd178;
	fma.rn.f64 	%fd244, %fd193, %fd201, %fd179;
	fma.rn.f64 	%fd240, %fd192, %fd201, %fd180;
	fma.rn.f64 	%fd236, %fd191, %fd201, %fd181;
	ld.shared.f64 	%fd202, [%r182+896];
	fma.rn.f64 	%fd263, %fd198, %fd202, %fd183;
	fma.rn.f64 	%fd259, %fd197, %fd202, %fd184;
	fma.rn.f64 	%fd255, %fd196, %fd202, %fd185;
	fma.rn.f64 	%fd251, %fd195, %fd202, %fd186;
	fma.rn.f64 	%fd247, %fd194, %fd202, %fd187;
	fma.rn.f64 	%fd243, %fd193, %fd202, %fd188;
	fma.rn.f64 	%fd239, %fd192, %fd202, %fd189;
	fma.rn.f64 	%fd235, %fd191, %fd202, %fd190;
	add.s32 	%r277, %r277, 2;
	setp.ne.s32 	%p22, %r277, 16;
	@%p22 bra 	$L__BB6_14;
	ld.param.u32 	%r269, [_Z15kernel__3_tex_1PdS_S_iiiiiiiiiiPiS0_iii_param_17];
	bar.sync 	0;
	add.s32 	%r270, %r270, 16;
	setp.lt.s32 	%p23, %r270, %r269;
	@%p23 bra 	$L__BB6_2;
$L__BB6_16:
	mov.u32 	%r183, %tid.x;
	setp.ge.s32 	%p24, %r183, %r7;
	mov.u32 	%r184, %tid.y;
	setp.ge.s32 	%p25, %r184, %r10;
	or.pred  	%p26, %p24, %p25;
	@%p26 bra 	$L__BB6_81;
	min.s32 	%r186, %r12, %r9;
	setp.lt.s32 	%p27, %r186, 1;
	@%p27 bra 	$L__BB6_19;
	ld.param.u64 	%rd116, [_Z15kernel__3_tex_1PdS_S_iiiiiiiiiiPiS0_iii_param_0];
	cvta.to.global.u64 	%rd50, %rd116;
	mul.wide.s32 	%rd51, %r6, 8;
	add.s64 	%rd52, %rd50, %rd51;
	st.global.f64 	[%rd52], %fd266;
$L__BB6_19:
	setp.lt.s32 	%p28, %r12, 1;
	setp.lt.s32 	%p29, %r9, 2;
	or.pred  	%p30, %p28, %p29;
	@%p30 bra 	$L__BB6_21;
	ld.param.u32 	%r238, [_Z15kernel__3_tex_1PdS_S_iiiiiiiiiiPiS0_iii_param_15];
	ld.param.u64 	%rd117, [_Z15kernel__3_tex_1PdS_S_iiiiiiiiiiPiS0_iii_param_0];
	add.s32 	%r187, %r6, %r238;
	cvta.to.global.u64 	%rd53, %rd117;
	mul.wide.s32 	%rd54, %r187, 8;
	add.s64 	%rd55, %rd53, %rd54;
	st.global.f64 	[%rd55], %fd265;
$L__BB6_21:
	ld.param.u64 	%rd118, [_Z15kernel__3_tex_1PdS_S_iiiiiiiiiiPiS0_iii_param_0];
	cvta.to.global.u64 	%rd1, %rd118;
	setp.lt.s32 	%p32, %r9, 3;
	or.pred  	%p33, %p28, %p32;
	@%p33 bra 	$L__BB6_23;
	ld.param.u32 	%r239, [_Z15kernel__3_tex_1PdS_S_iiiiiiiiiiPiS0_iii_param_15];
	shl.b32 	%r188, %r239, 1;
	add.s32 	%r189, %r6, %r188;
	mul.wide.s32 	%rd56, %r189, 8;
	add.s64 	%rd57, %rd1, %rd56;
	st.global.f64 	[%rd57], %fd264;
$L__BB6_23:
	setp.lt.s32 	%p35, %r8, 4;
	or.pred  	%p36, %p28, %p35;
	@%p36 bra 	$L__BB6_25;
	ld.param.u32 	%r240, [_Z15kernel__3_tex_1PdS_S_iiiiiiiiiiPiS0_iii_param_15];
	mad.lo.s32 	%r190, %r240, 3, %r6;
	mul.wide.s32 	%rd58, %r190, 8;
	add.s64 	%rd59, %rd1, %rd58;
	st.global.f64 	[%rd59], %fd263;
$L__BB6_25:
	ld.param.u32 	%r262, [_Z15kernel__3_tex_1PdS_S_iiiiiiiiiiPiS0_iii_param_16];
	setp.lt.s32 	%p37, %r9, 1;
	setp.lt.s32 	%p38, %r12, 2;
	add.s32 	%r40, %r6, %r262;
	or.pred  	%p39, %p38, %p37;
	@%p39 bra 	$L__BB6_27;
	mul.wide.s32 	%rd60, %r40, 8;
	add.s64 	%rd61, %rd1, %rd60;
	st.global.f64 	[%rd61], %fd262;
$L__BB6_27:
	setp.lt.s32 	%p40, %r186, 2;
	@%p40 bra 	$L__BB6_29;
	ld.param.u32 	%r241, [_Z15kernel__3_tex_1PdS_S_iiiiiiiiiiPiS0_iii_param_15];
	add.s32 	%r192, %r40, %r241;
	mul.wide.s32 	%rd62, %r192, 8;
	add.s64 	%rd63, %rd1, %rd62;
	st.global.f64 	[%rd63], %fd261;
$L__BB6_29:
	setp.lt.s32 	%p41, %r12, 2;
	setp.lt.s32 	%p42, %r9, 3;
	or.pred  	%p43, %p41, %p42;
	@%p43 bra 	$L__BB6_31;
	ld.param.u32 	%r242, [_Z15kernel__3_tex_1PdS_S_iiiiiiiiiiPiS0_iii_param_15];
	shl.b32 	%r193, %r242, 1;
	add.s32 	%r194, %r40, %r193;
	mul.wide.s32 	%rd64, %r194, 8;
	add.s64 	%rd65, %rd1, %rd64;
	st.global.f64 	[%rd65], %fd260;
$L__BB6_31:
	setp.lt.s32 	%p44, %r12, 2;
	setp.lt.s32 	%p45, %r8, 4;
	or.pred  	%p46, %p44, %p45;
	@%p46 bra 	$L__BB6_33;
	ld.param.u32 	%r243, [_Z15kernel__3_tex_1PdS_S_iiiiiiiiiiPiS0_iii_param_15];
	mad.lo.s32 	%r195, %r243, 3, %r40;
	mul.wide.s32 	%rd66, %r195, 8;
	add.s64 	%rd67, %rd1, %rd66;
	st.global.f64 	[%rd67], %fd259;
$L__BB6_33:
	ld.param.u32 	%r263, [_Z15kernel__3_tex_1PdS_S_iiiiiiiiiiPiS0_iii_param_16];
	setp.lt.s32 	%p47, %r9, 1;
	setp.lt.s32 	%p48, %r12, 3;
	add.s32 	%r41, %r40, %r263;
	or.pred  	%p49, %p48, %p47;
	@%p49 bra 	$L__BB6_35;
	mul.wide.s32 	%rd68, %r41, 8;
	add.s64 	%rd69, %rd1, %rd68;
	st.global.f64 	[%rd69], %fd258;
$L__BB6_35:
	setp.lt.s32 	%p50, %r12, 3;
	setp.lt.s32 	%p51, %r9, 2;
	or.pred  	%p52, %p50, %p51;
	@%p52 bra 	$L__BB6_37;
	ld.param.u32 	%r244, [_Z15kernel__3_tex_1PdS_S_iiiiiiiiiiPiS0_iii_param_15];
	add.s32 	%r196, %r41, %r244;
	mul.wide.s32 	%rd70, %r196, 8;
	add.s64 	%rd71, %rd1, %rd70;
	st.global.f64 	[%rd71], %fd257;
$L__BB6_37:
	setp.lt.s32 	%p53, %r186, 3;
	@%p53 bra 	$L__BB6_39;
	ld.param.u32 	%r245, [_Z15kernel__3_tex_1PdS_S_iiiiiiiiiiPiS0_iii_param_15];
	shl.b32 	%r198, %r245, 1;
	add.s32 	%r199, %r41, %r198;
	mul.wide.s32 	%rd72, %r199, 8;
	add.s64 	%rd73, %rd1, %rd72;
	st.global.f64 	[%rd73], %fd256;
$L__BB6_39:
	setp.lt.s32 	%p54, %r12, 3;
	setp.lt.s32 	%p55, %r8, 4;
	or.pred  	%p56, %p54, %p55;
	@%p56 bra 	$L__BB6_41;
	ld.param.u32 	%r246, [_Z15kernel__3_tex_1PdS_S_iiiiiiiiiiPiS0_iii_param_15];
	mad.lo.s32 	%r200, %r246, 3, %r41;
	mul.wide.s32 	%rd74, %r200, 8;
	add.s64 	%rd75, %rd1, %rd74;
	st.global.f64 	[%rd75], %fd255;
$L__BB6_41:
	ld.param.u32 	%r264, [_Z15kernel__3_tex_1PdS_S_iiiiiiiiiiPiS0_iii_param_16];
	setp.lt.s32 	%p57, %r9, 1;
	setp.lt.s32 	%p58, %r12, 4;
	add.s32 	%r42, %r41, %r264;
	or.pred  	%p59, %p58, %p57;
	@%p59 bra 	$L__BB6_43;
	mul.wide.s32 	%rd76, %r42, 8;
	add.s64 	%rd77, %rd1, %rd76;
	st.global.f64 	[%rd77], %fd254;
$L__BB6_43:
	setp.lt.s32 	%p60, %r12, 4;
	setp.lt.s32 	%p61, %r9, 2;
	or.pred  	%p62, %p60, %p61;
	@%p62 bra 	$L__BB6_45;
	ld.param.u32 	%r247, [_Z15kernel__3_tex_1PdS_S_iiiiiiiiiiPiS0_iii_param_15];
	add.s32 	%r201, %r42, %r247;
	mul.wide.s32 	%rd78, %r201, 8;
	add.s64 	%rd79, %rd1, %rd78;
	st.global.f64 	[%rd79], %fd253;
$L__BB6_45:
	setp.lt.s32 	%p63, %r12, 4;
	setp.lt.s32 	%p64, %r9, 3;
	or.pred  	%p65, %p63, %p64;
	@%p65 bra 	$L__BB6_47;
	ld.param.u32 	%r248, [_Z15kernel__3_tex_1PdS_S_iiiiiiiiiiPiS0_iii_param_15];
	shl.b32 	%r202, %r248, 1;
	add.s32 	%r203, %r42, %r202;
	mul.wide.s32 	%rd80, %r203, 8;
	add.s64 	%rd81, %rd1, %rd80;
	st.global.f64 	[%rd81], %fd252;
$L__BB6_47:
	min.s32 	%r204, %r12, %r8;
	setp.lt.s32 	%p66, %r204, 4;
	@%p66 bra 	$L__BB6_49;
	ld.param.u32 	%r249, [_Z15kernel__3_tex_1PdS_S_iiiiiiiiiiPiS0_iii_param_15];
	mad.lo.s32 	%r205, %r249, 3, %r42;
	mul.wide.s32 	%rd82, %r205, 8;
	add.s64 	%rd83, %rd1, %rd82;
	st.global.f64 	[%rd83], %fd251;
$L__BB6_49:
	ld.param.u32 	%r265, [_Z15kernel__3_tex_1PdS_S_iiiiiiiiiiPiS0_iii_param_16];
	setp.lt.s32 	%p67, %r9, 1;
	setp.lt.s32 	%p68, %r12, 5;
	add.s32 	%r43, %r42, %r265;
	or.pred  	%p69, %p68, %p67;
	@%p69 bra 	$L__BB6_51;
	mul.wide.s32 	%rd84, %r43, 8;
	add.s64 	%rd85, %rd1, %rd84;
	st.global.f64 	[%rd85], %fd250;
$L__BB6_51:
	setp.lt.s32 	%p70, %r12, 5;
	setp.lt.s32 	%p71, %r9, 2;
	or.pred  	%p72, %p70, %p71;
	@%p72 bra 	$L__BB6_53;
	ld.param.u32 	%r250, [_Z15kernel__3_tex_1PdS_S_iiiiiiiiiiPiS0_iii_param_15];
	add.s32 	%r206, %r43, %r250;
	mul.wide.s32 	%rd86, %r206, 8;
	add.s64 	%rd87, %rd1, %rd86;
	st.global.f64 	[%rd87], %fd249;
$L__BB6_53:
	setp.lt.s32 	%p73, %r12, 5;
	setp.lt.s32 	%p74, %r9, 3;
	or.pred  	%p75, %p73, %p74;
	@%p75 bra 	$L__BB6_55;
	ld.param.u32 	%r251, [_Z15kernel__3_tex_1PdS_S_iiiiiiiiiiPiS0_iii_param_15];
	shl.b32 	%r207, %r251, 1;
	add.s32 	%r208, %r43, %r207;
	mul.wide.s32 	%rd88, %r208, 8;
	add.s64 	%rd89, %rd1, %rd88;
	st.global.f64 	[%rd89], %fd248;
$L__BB6_55:
	setp.lt.s32 	%p76, %r12, 5;
	setp.lt.s32 	%p77, %r8, 4;
	or.pred  	%p78, %p76, %p77;
	@%p78 bra 	$L__BB6_57;
	ld.param.u32 	%r252, [_Z15kernel__3_tex_1PdS_S_iiiiiiiiiiPiS0_iii_param_15];
	mad.lo.s32 	%r209, %r252, 3, %r43;
	mul.wide.s32 	%rd90, %r209, 8;
	add.s64 	%rd91, %rd1, %rd90;
	st.global.f64 	[%rd91], %fd247;
$L__BB6_57:
	ld.param.u32 	%r266, [_Z15kernel__3_tex_1PdS_S_iiiiiiiiiiPiS0_iii_param_16];
	setp.lt.s32 	%p79, %r9, 1;
	setp.lt.s32 	%p80, %r12, 6;
	add.s32 	%r44, %r43, %r266;
	or.pred  	%p81, %p80, %p79;
	@%p81 bra 	$L__BB6_59;
	mul.wide.s32 	%rd92, %r44, 8;
	add.s64 	%rd93, %rd1, %rd92;
	st.global.f64 	[%rd93], %fd246;
$L__BB6_59:
	setp.lt.s32 	%p82, %r12, 6;
	setp.lt.s32 	%p83, %r9, 2;
	or.pred  	%p84, %p82, %p83;
	@%p84 bra 	$L__BB6_61;
	ld.param.u32 	%r253, [_Z15kernel__3_tex_1PdS_S_iiiiiiiiiiPiS0_iii_param_15];
	add.s32 	%r210, %r44, %r253;
	mul.wide.s32 	%rd94, %r210, 8;
	add.s64 	%rd95, %rd1, %rd94;
	st.global.f64 	[%rd95], %fd245;
$L__BB6_61:
	setp.lt.s32 	%p85, %r12, 6;
	setp.lt.s32 	%p86, %r9, 3;
	or.pred  	%p87, %p85, %p86;
	@%p87 bra 	$L__BB6_63;
	ld.param.u32 	%r254, [_Z15kernel__3_tex_1PdS_S_iiiiiiiiiiPiS0_iii_param_15];
	shl.b32 	%r211, %r254, 1;
	add.s32 	%r212, %r44, %r211;
	mul.wide.s32 	%rd96, %r212, 8;
	add.s64 	%rd97, %rd1, %rd96;
	st.global.f64 	[%rd97], %fd244;
$L__BB6_63:
	setp.lt.s32 	%p88, %r12, 6;
	setp.lt.s32 	%p89, %r8, 4;
	or.pred  	%p90, %p88, %p89;
	@%p90 bra 	$L__BB6_65;
	ld.param.u32 	%r255, [_Z15kernel__3_tex_1PdS_S_iiiiiiiiiiPiS0_iii_param_15];
	mad.lo.s32 	%r213, %r255, 3, %r44;
	mul.wide.s32 	%rd98, %r213, 8;
	add.s64 	%rd99, %rd1, %rd98;
	st.global.f64 	[%rd99], %fd243;
$L__BB6_65:
	ld.param.u32 	%r267, [_Z15kernel__3_tex_1PdS_S_iiiiiiiiiiPiS0_iii_param_16];
	setp.lt.s32 	%p91, %r9, 1;
	setp.lt.s32 	%p92, %r12, 7;
	add.s32 	%r45, %r44, %r267;
	or.pred  	%p93, %p92, %p91;
	@%p93 bra 	$L__BB6_67;
	mul.wide.s32 	%rd100, %r45, 8;
	add.s64 	%rd101, %rd1, %rd100;
	st.global.f64 	[%rd101], %fd242;
$L__BB6_67:
	setp.lt.s32 	%p94, %r12, 7;
	setp.lt.s32 	%p95, %r9, 2;
	or.pred  	%p96, %p94, %p95;
	@%p96 bra 	$L__BB6_69;
	ld.param.u32 	%r256, [_Z15kernel__3_tex_1PdS_S_iiiiiiiiiiPiS0_iii_param_15];
	add.s32 	%r214, %r45, %r256;
	mul.wide.s32 	%rd102, %r214, 8;
	add.s64 	%rd103, %rd1, %rd102;
	st.global.f64 	[%rd103], %fd241;
$L__BB6_69:
	setp.lt.s32 	%p97, %r12, 7;
	setp.lt.s32 	%p98, %r9, 3;
	or.pred  	%p99, %p97, %p98;
	@%p99 bra 	$L__BB6_71;
	ld.param.u32 	%r257, [_Z15kernel__3_tex_1PdS_S_iiiiiiiiiiPiS0_iii_param_15];
	shl.b32 	%r215, %r257, 1;
	add.s32 	%r216, %r45, %r215;
	mul.wide.s32 	%rd104, %r216, 8;
	add.s64 	%rd105, %rd1, %rd104;
	st.global.f64 	[%rd105], %fd240;
$L__BB6_71:
	setp.lt.s32 	%p100, %r12, 7;
	setp.lt.s32 	%p101, %r8, 4;
	or.pred  	%p102, %p100, %p101;
	@%p102 bra 	$L__BB6_73;
	ld.param.u32 	%r258, [_Z15kernel__3_tex_1PdS_S_iiiiiiiiiiPiS0_iii_param_15];
	mad.lo.s32 	%r217, %r258, 3, %r45;
	mul.wide.s32 	%rd106, %r217, 8;
	add.s64 	%rd107, %rd1, %rd106;
	st.global.f64 	[%rd107], %fd239;
$L__BB6_73:
	ld.param.u32 	%r268, [_Z15kernel__3_tex_1PdS_S_iiiiiiiiiiPiS0_iii_param_16];
	setp.lt.s32 	%p103, %r9, 1;
	setp.lt.s32 	%p104, %r11, 8;
	add.s32 	%r46, %r45, %r268;
	or.pred  	%p105, %p104, %p103;
	@%p105 bra 	$L__BB6_75;
	mul.wide.s32 	%rd108, %r46, 8;
	add.s64 	%rd109, %rd1, %rd108;
	st.global.f64 	[%rd109], %fd238;
$L__BB6_75:
	setp.lt.s32 	%p106, %r9, 2;
	setp.lt.s32 	%p107, %r11, 8;
	or.pred  	%p108, %p107, %p106;
	@%p108 bra 	$L__BB6_77;
	ld.param.u32 	%r259, [_Z15kernel__3_tex_1PdS_S_iiiiiiiiiiPiS0_iii_param_15];
	add.s32 	%r218, %r46, %r259;
	mul.wide.s32 	%rd110, %r218, 8;
	add.s64 	%rd111, %rd1, %rd110;
	st.global.f64 	[%rd111], %fd237;
$L__BB6_77:
	setp.lt.s32 	%p109, %r9, 3;
	setp.lt.s32 	%p110, %r11, 8;
	or.pred  	%p111, %p110, %p109;
	@%p111 bra 	$L__BB6_79;
	ld.param.u32 	%r260, [_Z15kernel__3_tex_1PdS_S_iiiiiiiiiiPiS0_iii_param_15];
	shl.b32 	%r219, %r260, 1;
	add.s32 	%r220, %r46, %r219;
	mul.wide.s32 	%rd112, %r220, 8;
	add.s64 	%rd113, %rd1, %rd112;
	st.global.f64 	[%rd113], %fd236;
$L__BB6_79:
	setp.lt.s32 	%p112, %r11, 8;
	setp.lt.s32 	%p113, %r8, 4;
	or.pred  	%p114, %p112, %p113;
	@%p114 bra 	$L__BB6_81;
	ld.param.u32 	%r261, [_Z15kernel__3_tex_1PdS_S_iiiiiiiiiiPiS0_iii_param_15];
	mad.lo.s32 	%r221, %r261, 3, %r46;
	mul.wide.s32 	%rd114, %r221, 8;
	add.s64 	%rd115, %rd1, %rd114;
	st.global.f64 	[%rd115], %fd235;
$L__BB6_81:
	ret;

}
	// .globl	_Z15kernel__4_tex_1PdS_S_iiiiiiiiiiPiS0_iii
.visible .entry _Z15kernel__4_tex_1PdS_S_iiiiiiiiiiPiS0_iii(
	.param .u64 .ptr .align 1 _Z15kernel__4_tex_1PdS_S_iiiiiiiiiiPiS0_iii_param_0,
	.param .u64 .ptr .align 1 _Z15kernel__4_tex_1PdS_S_iiiiiiiiiiPiS0_iii_param_1,
	.param .u64 .ptr .align 1 _Z15kernel__4_tex_1PdS_S_iiiiiiiiiiPiS0_iii_param_2,
	.param .u32 _Z15kernel__4_tex_1PdS_S_iiiiiiiiiiPiS0_iii_param_3,
	.param .u32 _Z15kernel__4_tex_1PdS_S_iiiiiiiiiiPiS0_iii_param_4,
	.param .u32 _Z15kernel__4_tex_1PdS_S_iiiiiiiiiiPiS0_iii_param_5,
	.param .u32 _Z15kernel__4_tex_1PdS_S_iiiiiiiiiiPiS0_iii_param_6,
	.param .u32 _Z15kernel__4_tex_1PdS_S_iiiiiiiiiiPiS0_iii_param_7,
	.param .u32 _Z15kernel__4_tex_1PdS_S_iiiiiiiiiiPiS0_iii_param_8,
	.param .u32 _Z15kernel__4_tex_1PdS_S_iiiiiiiiiiPiS0_iii_param_9,
	.param .u32 _Z15kernel__4_tex_1PdS_S_iiiiiiiiiiPiS0_iii_param_10,
	.param .u32 _Z15kernel__4_tex_1PdS_S_iiiiiiiiiiPiS0_iii_param_11,
	.param .u32 _Z15kernel__4_tex_1PdS_S_iiiiiiiiiiPiS0_iii_param_12,
	.param .u64 .ptr .align 1 _Z15kernel__4_tex_1PdS_S_iiiiiiiiiiPiS0_iii_param_13,
	.param .u64 .ptr .align 1 _Z15kernel__4_tex_1PdS_S_iiiiiiiiiiPiS0_iii_param_14,
	.param .u32 _Z15kernel__4_tex_1PdS_S_iiiiiiiiiiPiS0_iii_param_15,
	.param .u32 _Z15kernel__4_tex_1PdS_S_iiiiiiiiiiPiS0_iii_param_16,
	.param .u32 _Z15kernel__4_tex_1PdS_S_iiiiiiiiiiPiS0_iii_param_17
)
{
	.reg .pred 	%p<127>;
	.reg .b32 	%r<429>;
	.reg .b64 	%rd<180>;
	.reg .b64 	%fd<319>;
	// demoted variable
	.shared .align 8 .b8 _ZZ15kernel__4_tex_1PdS_S_iiiiiiiiiiPiS0_iiiE4sm_a[8192];
	// demoted variable
	.shared .align 8 .b8 _ZZ15kernel__4_tex_1PdS_S_iiiiiiiiiiPiS0_iiiE4sm_b[8192];
	ld.param.u32 	%r51, [_Z15kernel__4_tex_1PdS_S_iiiiiiiiiiPiS0_iii_param_3];
	ld.param.u32 	%r58, [_Z15kernel__4_tex_1PdS_S_iiiiiiiiiiPiS0_iii_param_4];
	ld.param.u32 	%r52, [_Z15kernel__4_tex_1PdS_S_iiiiiiiiiiPiS0_iii_param_5];
	ld.param.u32 	%r59, [_Z15kernel__4_tex_1PdS_S_iiiiiiiiiiPiS0_iii_param_6];
	ld.param.u32 	%r60, [_Z15kernel__4_tex_1PdS_S_iiiiiiiiiiPiS0_iii_param_9];
	ld.param.u32 	%r61, [_Z15kernel__4_tex_1PdS_S_iiiiiiiiiiPiS0_iii_param_10];
	ld.param.u32 	%r62, [_Z15kernel__4_tex_1PdS_S_iiiiiiiiiiPiS0_iii_param_11];
	ld.param.u32 	%r57, [_Z15kernel__4_tex_1PdS_S_iiiiiiiiiiPiS0_iii_param_17];
	mov.u32 	%r1, %tid.x;
	mov.u32 	%r63, %tid.y;
	mov.u32 	%r64, %ctaid.x;
	mul.lo.s32 	%r65, %r61, %r60;
	mul.lo.s32 	%r66, %r65, %r62;
	div.u32 	%r67, %r64, %r66;
	mul.lo.s32 	%r68, %r67, %r66;
	sub.s32 	%r69, %r64, %r68;
	div.s32 	%r70, %r69, %r65;
	mul.lo.s32 	%r71, %r70, %r65;
	sub.s32 	%r72, %r69, %r71;
	div.s32 	%r2, %r72, %r60;
	mul.lo.s32 	%r73, %r2, %r60;
	sub.s32 	%r74, %r72, %r73;
	shl.b32 	%r3, %r74, 4;
	add.s32 	%r75, %r3, %r1;
	shl.b32 	%r76, %r2, 2;
	shl.b32 	%r4, %r70, 3;
	shl.b32 	%r5, %r67, 3;
	mad.lo.s32 	%r77, %r5, %r52, %r63;
	add.s32 	%r78, %r77, %r4;
	mad.lo.s32 	%r79, %r78, %r58, %r76;
	mad.lo.s32 	%r6, %r79, %r51, %r75;
	sub.s32 	%r80, %r51, %r3;
	shr.s32 	%r81, %r51, 31;
	shr.u32 	%r82, %r81, 28;
	add.s32 	%r83, %r51, %r82;
	and.b32  	%r84, %r83, -16;
	sub.s32 	%r85, %r51, %r84;
	setp.lt.s32 	%p1, %r80, 16;
	selp.b32 	%r7, %r85, 16, %p1;
	sub.s32 	%r8, %r58, %r76;
	shr.s32 	%r86, %r58, 31;
	shr.u32 	%r87, %r86, 30;
	add.s32 	%r88, %r58, %r87;
	and.b32  	%r89, %r88, -4;
	sub.s32 	%r90, %r58, %r89;
	setp.gt.s32 	%p2, %r8, 3;
	selp.b32 	%r9, 4, %r90, %p2;
	sub.s32 	%r91, %r52, %r4;
	shr.s32 	%r92, %r52, 31;
	shr.u32 	%r93, %r92, 29;
	add.s32 	%r94, %r52, %r93;
	and.b32  	%r95, %r94, -8;
	sub.s32 	%r96, %r52, %r95;
	setp.lt.s32 	%p3, %r91, 8;
	selp.b32 	%r10, %r96, 8, %p3;
	sub.s32 	%r11, %r59, %r5;
	shr.s32 	%r97, %r59, 31;
	shr.u32 	%r98, %r97, 29;
	add.s32 	%r99, %r59, %r98;
	and.b32  	%r100, %r99, -8;
	sub.s32 	%r101, %r59, %r100;
	setp.gt.s32 	%p4, %r11, 7;
	selp.b32 	%r12, 8, %r101, %p4;
	setp.lt.s32 	%p5, %r57, 1;
	mov.f64 	%fd255, 0d0000000000000000;
	mov.f64 	%fd256, %fd255;
	mov.f64 	%fd257, %fd255;
	mov.f64 	%fd258, %fd255;
	mov.f64 	%fd259, %fd255;
	mov.f64 	%fd260, %fd255;
	mov.f64 	%fd261, %fd255;
	mov.f64 	%fd262, %fd255;
	mov.f64 	%fd263, %fd255;
	mov.f64 	%fd264, %fd255;
	mov.f64 	%fd265, %fd255;
	mov.f64 	%fd266, %fd255;
	mov.f64 	%fd267, %fd255;
	mov.f64 	%fd268, %fd255;
	mov.f64 	%fd269, %fd255;
	mov.f64 	%fd270, %fd255;
	mov.f64 	%fd271, %fd255;
	mov.f64 	%fd272, %fd255;
	mov.f64 	%fd273, %fd255;
	mov.f64 	%fd274, %fd255;
	mov.f64 	%fd275, %fd255;
	mov.f64 	%fd276, %fd255;
	mov.f64 	%fd277, %fd255;
	mov.f64 	%fd278, %fd255;
	mov.f64 	%fd279, %fd255;
	mov.f64 	%fd280, %fd255;
	mov.f64 	%fd281, %fd255;
	mov.f64 	%fd282, %fd255;
	mov.f64 	%fd283, %fd255;
	mov.f64 	%fd284, %fd255;
	mov.f64 	%fd285, %fd255;
	mov.f64 	%fd286, %fd255;
	@%p5 bra 	$L__BB7_32;
	ld.param.u32 	%r353, [_Z15kernel__4_tex_1PdS_S_iiiiiiiiiiPiS0_iii_param_7];
	ld.param.u32 	%r341, [_Z15kernel__4_tex_1PdS_S_iiiiiiiiiiPiS0_iii_param_3];
	add.s32 	%r13, %r4, %r1;
	mul.lo.s32 	%r103, %r2, %r341;
	shl.b32 	%r104, %r103, 2;
	add.s32 	%r105, %r1, %r104;
	add.s32 	%r106, %r105, %r3;
	mul.lo.s32 	%r14, %r353, %r106;
	mov.b32 	%r420, 0;
	mov.f64 	%fd255, 0d0000000000000000;
	mov.u32 	%r421, %r420;
$L__BB7_2:
	.pragma "nounroll";
	ld.param.u32 	%r410, [_Z15kernel__4_tex_1PdS_S_iiiiiiiiiiPiS0_iii_param_17];
	setp.lt.s32 	%p6, %r9, 1;
	mov.u32 	%r107, %tid.x;
	setp.ge.s32 	%p7, %r107, %r7;
	add.s32 	%r17, %r420, 16;
	sub.s32 	%r108, %r17, %r410;
	setp.gt.s32 	%p8, %r108, 0;
	selp.b32 	%r421, %r108, %r421, %p8;
	sub.s32 	%r110, 16, %r421;
	mov.u32 	%r111, %tid.y;
	setp.ge.u32 	%p9, %r111, %r110;
	or.pred  	%p10, %p7, %p9;
	or.pred  	%p11, %p10, %p6;
	@%p11 bra 	$L__BB7_7;
	ld.param.u64 	%rd170, [_Z15kernel__4_tex_1PdS_S_iiiiiiiiiiPiS0_iii_param_13];
	mov.u32 	%r113, %tid.y;
	shl.b32 	%r114, %r113, 9;
	mov.u32 	%r115, %tid.x;
	shl.b32 	%r116, %r115, 3;
	add.s32 	%r117, %r114, %r116;
	mov.u32 	%r118, _ZZ15kernel__4_tex_1PdS_S_iiiiiiiiiiPiS0_iiiE4sm_a;
	add.s32 	%r119, %r117, %r118;
	add.s32 	%r424, %r119, 4096;
	neg.s32 	%r425, %r9;
	add.s32 	%r120, %r420, %r113;
	cvta.to.global.u64 	%rd7, %rd170;
	mul.wide.u32 	%rd8, %r120, 4;
	add.s64 	%rd9, %rd7, %rd8;
	ld.global.u32 	%r121, [%rd9];
	add.s32 	%r422, %r14, %r121;
	mov.u32 	%r423, %r14;
$L__BB7_4:
	ld.param.u32 	%r411, [_Z15kernel__4_tex_1PdS_S_iiiiiiiiiiPiS0_iii_param_17];
	ld.param.u64 	%rd154, [_Z15kernel__4_tex_1PdS_S_iiiiiiiiiiPiS0_iii_param_1];
	mov.u32 	%r122, %tid.y;
	add.s32 	%r123, %r420, %r122;
	add.s32 	%r124, %r123, 8;
	setp.ge.u32 	%p12, %r124, %r411;
	cvta.to.global.u64 	%rd10, %rd154;
	mul.wide.s32 	%rd11, %r422, 8;
	add.s64 	%rd12, %rd10, %rd11;
	ld.global.f64 	%fd163, [%rd12];
	st.shared.f64 	[%r424+-4096], %fd163;
	@%p12 bra 	$L__BB7_6;
	ld.param.u64 	%rd171, [_Z15kernel__4_tex_1PdS_S_iiiiiiiiiiPiS0_iii_param_13];
	ld.param.u64 	%rd155, [_Z15kernel__4_tex_1PdS_S_iiiiiiiiiiPiS0_iii_param_1];
	cvta.to.global.u64 	%rd13, %rd171;
	mov.u32 	%r125, %tid.y;
	add.s32 	%r126, %r420, %r125;
	mul.wide.u32 	%rd14, %r126, 4;
	add.s64 	%rd15, %rd13, %rd14;
	ld.global.u32 	%r127, [%rd15+32];
	add.s32 	%r128, %r423, %r127;
	cvta.to.global.u64 	%rd16, %rd155;
	mul.wide.s32 	%rd17, %r128, 8;
	add.s64 	%rd18, %rd16, %rd17;
	ld.global.f64 	%fd164, [%rd18];
	st.shared.f64 	[%r424], %fd164;
$L__BB7_6:
	ld.param.u32 	%r354, [_Z15kernel__4_tex_1PdS_S_iiiiiiiiiiPiS0_iii_param_7];
	ld.param.u32 	%r342, [_Z15kernel__4_tex_1PdS_S_iiiiiiiiiiPiS0_iii_param_3];
	add.s32 	%r425, %r425, 1;
	setp.ne.s32 	%p13, %r425, 0;
	add.s32 	%r424, %r424, 128;
	mul.lo.s32 	%r129, %r354, %r342;
	add.s32 	%r423, %r423, %r129;
	add.s32 	%r422, %r422, %r129;
	@%p13 bra 	$L__BB7_4;
$L__BB7_7:
	sub.s32 	%r130, 16, %r421;
	mov.u32 	%r131, %tid.y;
	setp.ge.u32 	%p14, %r131, %r130;
	setp.lt.s32 	%p15, %r12, 1;
	mov.u32 	%r133, %tid.x;
	setp.gt.u32 	%p16, %r133, 7;
	setp.ge.s32 	%p17, %r133, %r10;
	or.pred  	%p18, %p17, %p14;
	or.pred  	%p19, %p16, %p18;
	or.pred  	%p20, %p19, %p15;
	@%p20 bra 	$L__BB7_28;
	ld.param.u64 	%rd172, [_Z15kernel__4_tex_1PdS_S_iiiiiiiiiiPiS0_iii_param_14];
	setp.lt.u32 	%p21, %r12, 4;
	mov.u32 	%r135, %tid.y;
	add.s32 	%r136, %r420, %r135;
	cvta.to.global.u64 	%rd19, %rd172;
	mul.wide.u32 	%rd20, %r136, 4;
	add.s64 	%rd21, %rd19, %rd20;
	ld.global.u32 	%r30, [%rd21];
	add.s32 	%r31, %r136, 8;
	mov.b32 	%r427, 0;
	@%p21 bra 	$L__BB7_19;
	mov.b32 	%r426, 0;
$L__BB7_10:
	ld.param.u32 	%r412, [_Z15kernel__4_tex_1PdS_S_iiiiiiiiiiPiS0_iii_param_17];
	ld.param.u32 	%r367, [_Z15kernel__4_tex_1PdS_S_iiiiiiiiiiPiS0_iii_param_8];
	ld.param.u32 	%r355, [_Z15kernel__4_tex_1PdS_S_iiiiiiiiiiPiS0_iii_param_7];
	ld.param.u32 	%r343, [_Z15kernel__4_tex_1PdS_S_iiiiiiiiiiPiS0_iii_param_5];
	ld.param.u64 	%rd156, [_Z15kernel__4_tex_1PdS_S_iiiiiiiiiiPiS0_iii_param_2];
	setp.ge.u32 	%p22, %r31, %r412;
	add.s32 	%r138, %r5, %r426;
	mad.lo.s32 	%r139, %r138, %r343, %r13;
	mul.lo.s32 	%r140, %r367, %r355;
	mad.lo.s32 	%r141, %r140, %r139, %r30;
	cvta.to.global.u64 	%rd22, %rd156;
	mul.wide.s32 	%rd23, %r141, 8;
	add.s64 	%rd24, %rd22, %rd23;
	ld.global.f64 	%fd165, [%rd24];
	shl.b32 	%r142, %r426, 3;
	mov.u32 	%r143, %tid.x;
	add.s32 	%r144, %r142, %r143;
	mov.u32 	%r145, %tid.y;
	shl.b32 	%r146, %r145, 9;
	mov.u32 	%r147, _ZZ15kernel__4_tex_1PdS_S_iiiiiiiiiiPiS0_iiiE4sm_b;
	add.s32 	%r148, %r147, %r146;
	shl.b32 	%r149, %r144, 3;
	add.s32 	%r150, %r148, %r149;
	st.shared.f64 	[%r150], %fd165;
	@%p22 bra 	$L__BB7_12;
	ld.param.u64 	%rd173, [_Z15kernel__4_tex_1PdS_S_iiiiiiiiiiPiS0_iii_param_14];
	ld.param.u32 	%r368, [_Z15kernel__4_tex_1PdS_S_iiiiiiiiiiPiS0_iii_param_8];
	ld.param.u32 	%r356, [_Z15kernel__4_tex_1PdS_S_iiiiiiiiiiPiS0_iii_param_7];
	ld.param.u32 	%r344, [_Z15kernel__4_tex_1PdS_S_iiiiiiiiiiPiS0_iii_param_5];
	ld.param.u64 	%rd157, [_Z15kernel__4_tex_1PdS_S_iiiiiiiiiiPiS0_iii_param_2];
	cvta.to.global.u64 	%rd25, %rd173;
	mov.u32 	%r151, %tid.y;
	add.s32 	%r152, %r420, %r151;
	mul.wide.u32 	%rd26, %r152, 4;
	add.s64 	%rd27, %rd25, %rd26;
	ld.global.u32 	%r153, [%rd27+32];
	mul.lo.s32 	%r154, %r368, %r356;
	add.s32 	%r155, %r5, %r426;
	mad.lo.s32 	%r156, %r155, %r344, %r13;
	mad.lo.s32 	%r157, %r154, %r156, %r153;
	cvta.to.global.u64 	%rd28, %rd157;
	mul.wide.s32 	%rd29, %r157, 8;
	add.s64 	%rd30, %rd28, %rd29;
	ld.global.f64 	%fd166, [%rd30];
	shl.b32 	%r158, %r151, 9;
	mov.u32 	%r159, _ZZ15kernel__4_tex_1PdS_S_iiiiiiiiiiPiS0_iiiE4sm_b;
	add.s32 	%r160, %r159, %r158;
	shl.b32 	%r161, %r426, 3;
	mov.u32 	%r162, %tid.x;
	add.s32 	%r163, %r161, %r162;
	shl.b32 	%r164, %r163, 3;
	add.s32 	%r165, %r160, %r164;
	st.shared.f64 	[%r165+4096], %fd166;
$L__BB7_12:
	ld.param.u32 	%r413, [_Z15kernel__4_tex_1PdS_S_iiiiiiiiiiPiS0_iii_param_17];
	ld.param.u32 	%r369, [_Z15kernel__4_tex_1PdS_S_iiiiiiiiiiPiS0_iii_param_8];
	ld.param.u32 	%r357, [_Z15kernel__4_tex_1PdS_S_iiiiiiiiiiPiS0_iii_param_7];
	ld.param.u32 	%r345, [_Z15kernel__4_tex_1PdS_S_iiiiiiiiiiPiS0_iii_param_5];
	ld.param.u64 	%rd158, [_Z15kernel__4_tex_1PdS_S_iiiiiiiiiiPiS0_iii_param_2];
	setp.ge.u32 	%p23, %r31, %r413;
	add.s32 	%r166, %r5, %r426;
	mad.lo.s32 	%r167, %r166, %r345, %r13;
	add.s32 	%r168, %r167, %r345;
	mul.lo.s32 	%r169, %r369, %r357;
	mad.lo.s32 	%r170, %r169, %r168, %r30;
	cvta.to.global.u64 	%rd31, %rd158;
	mul.wide.s32 	%rd32, %r170, 8;
	add.s64 	%rd33, %rd31, %rd32;
	ld.global.f64 	%fd167, [%rd33];
	mov.u32 	%r171, %tid.y;
	shl.b32 	%r172, %r171, 9;
	mov.u32 	%r173, _ZZ15kernel__4_tex_1PdS_S_iiiiiiiiiiPiS0_iiiE4sm_b;
	add.s32 	%r174, %r173, %r172;
	shl.b32 	%r175, %r426, 3;
	mov.u32 	%r176, %tid.x;
	add.s32 	%r177, %r175, %r176;
	shl.b32 	%r178, %r177, 3;
	add.s32 	%r179, %r174, %r178;
	st.shared.f64 	[%r179+64], %fd167;
	@%p23 bra 	$L__BB7_14;
	ld.param.u64 	%rd174, [_Z15kernel__4_tex_1PdS_S_iiiiiiiiiiPiS0_iii_param_14];
	ld.param.u32 	%r370, [_Z15kernel__4_tex_1PdS_S_iiiiiiiiiiPiS0_iii_param_8];
	ld.param.u32 	%r358, [_Z15kernel__4_tex_1PdS_S_iiiiiiiiiiPiS0_iii_param_7];
	ld.param.u32 	%r346, [_Z15kernel__4_tex_1PdS_S_iiiiiiiiiiPiS0_iii_param_5];
	ld.param.u64 	%rd159, [_Z15kernel__4_tex_1PdS_S_iiiiiiiiiiPiS0_iii_param_2];
	cvta.to.global.u64 	%rd34, %rd174;
	mov.u32 	%r180, %tid.y;
	add.s32 	%r181, %r420, %r180;
	mul.wide.u32 	%rd35, %r181, 4;
	add.s64 	%rd36, %rd34, %rd35;
	ld.global.u32 	%r182, [%rd36+32];
	mul.lo.s32 	%r183, %r370, %r358;
	add.s32 	%r184, %r5, %r426;
	mad.lo.s32 	%r185, %r184, %r346, %r13;
	add.s32 	%r186, %r185, %r346;
	mad.lo.s32 	%r187, %r183, %r186, %r182;
	cvta.to.global.u64 	%rd37, %rd159;
	mul.wide.s32 	%rd38, %r187, 8;
	add.s64 	%rd39, %rd37, %rd38;
	ld.global.f64 	%fd168, [%rd39];
	shl.b32 	%r188, %r180, 9;
	mov.u32 	%r189, _ZZ15kernel__4_tex_1PdS_S_iiiiiiiiiiPiS0_iiiE4sm_b;
	add.s32 	%r190, %r189, %r188;
	shl.b32 	%r191, %r426, 3;
	mov.u32 	%r192, %tid.x;
	add.s32 	%r193, %r191, %r192;
	shl.b32 	%r194, %r193, 3;
	add.s32 	%r195, %r190, %r194;
	st.shared.f64 	[%r195+4160], %fd168;
$L__BB7_14:
	ld.param.u32 	%r414, [_Z15kernel__4_tex_1PdS_S_iiiiiiiiiiPiS0_iii_param_17];
	ld.param.u32 	%r371, [_Z15kernel__4_tex_1PdS_S_iiiiiiiiiiPiS0_iii_param_8];
	ld.param.u32 	%r359, [_Z15kernel__4_tex_1PdS_S_iiiiiiiiiiPiS0_iii_param_7];
	ld.param.u32 	%r347, [_Z15kernel__4_tex_1PdS_S_iiiiiiiiiiPiS0_iii_param_5];
	ld.param.u64 	%rd160, [_Z15kernel__4_tex_1PdS_S_iiiiiiiiiiPiS0_iii_param_2];
	setp.ge.u32 	%p24, %r31, %r414;
	add.s32 	%r196, %r5, %r426;
	mad.lo.s32 	%r197, %r196, %r347, %r13;
	add.s32 	%r198, %r197, %r347;
	add.s32 	%r199, %r198, %r347;
	mul.lo.s32 	%r200, %r371, %r359;
	mad.lo.s32 	%r201, %r200, %r199, %r30;
	cvta.to.global.u64 	%rd40, %rd160;
	mul.wide.s32 	%rd41, %r201, 8;
	add.s64 	%rd42, %rd40, %rd41;
	ld.global.f64 	%fd169, [%rd42];
	mov.u32 	%r202, %tid.y;
	shl.b32 	%r203, %r202, 9;
	mov.u32 	%r204, _ZZ15kernel__4_tex_1PdS_S_iiiiiiiiiiPiS0_iiiE4sm_b;
	add.s32 	%r205, %r204, %r203;
	shl.b32 	%r206, %r426, 3;
	mov.u32 	%r207, %tid.x;
	add.s32 	%r208, %r206, %r207;
	shl.b32 	%r209, %r208, 3;
	add.s32 	%r210, %r205, %r209;
	st.shared.f64 	[%r210+128], %fd169;
	@%p24 bra 	$L__BB7_16;
	ld.param.u64 	%rd175, [_Z15kernel__4_tex_1PdS_S_iiiiiiiiiiPiS0_iii_param_14];
	ld.param.u32 	%r372, [_Z15kernel__4_tex_1PdS_S_iiiiiiiiiiPiS0_iii_param_8];
	ld.param.u32 	%r360, [_Z15kernel__4_tex_1PdS_S_iiiiiiiiiiPiS0_iii_param_7];
	ld.param.u32 	%r348, [_Z15kernel__4_tex_1PdS_S_iiiiiiiiiiPiS0_iii_param_5];
	ld.param.u64 	%rd161, [_Z15kernel__4_tex_1PdS_S_iiiiiiiiiiPiS0_iii_param_2];
	cvta.to.global.u64 	%rd43, %rd175;
	mov.u32 	%r211, %tid.y;
	add.s32 	%r212, %r420, %r211;
	mul.wide.u32 	%rd44, %r212, 4;
	add.s64 	%rd45, %rd43, %rd44;
	ld.global.u32 	%r213, [%rd45+32];
	mul.lo.s32 	%r214, %r372, %r360;
	add.s32 	%r215, %r5, %r426;
	mad.lo.s32 	%r216, %r215, %r348, %r13;
	add.s32 	%r217, %r216, %r348;
	add.s32 	%r218, %r217, %r348;
	mad.lo.s32 	%r219, %r214, %r218, %r213;
	cvta.to.global.u64 	%rd46, %rd161;
	mul.wide.s32 	%rd47, %r219, 8;
	add.s64 	%rd48, %rd46, %rd47;
	ld.global.f64 	%fd170, [%rd48];
	shl.b32 	%r220, %r211, 9;
	mov.u32 	%r221, _ZZ15kernel__4_tex_1PdS_S_iiiiiiiiiiPiS0_iiiE4sm_b;
	add.s32 	%r222, %r221, %r220;
	shl.b32 	%r223, %r426, 3;
	mov.u32 	%r224, %tid.x;
	add.s32 	%r225, %r223, %r224;
	shl.b32 	%r226, %r225, 3;
	add.s32 	%r227, %r222, %r226;
	st.shared.f64 	[%r227+4224], %fd170;
$L__BB7_16:
	ld.param.u32 	%r415, [_Z15kernel__4_tex_1PdS_S_iiiiiiiiiiPiS0_iii_param_17];
	ld.param.u32 	%r373, [_Z15kernel__4_tex_1PdS_S_iiiiiiiiiiPiS0_iii_param_8];
	ld.param.u32 	%r361, [_Z15kernel__4_tex_1PdS_S_iiiiiiiiiiPiS0_iii_param_7];
	ld.param.u32 	%r349, [_Z15kernel__4_tex_1PdS_S_iiiiiiiiiiPiS0_iii_param_5];
	ld.param.u64 	%rd162, [_Z15kernel__4_tex_1PdS_S_iiiiiiiiiiPiS0_iii_param_2];
	setp.ge.u32 	%p25, %r31, %r415;
	add.s32 	%r228, %r5, %r426;
	mad.lo.s32 	%r229, %r228, %r349, %r13;
	add.s32 	%r230, %r229, %r349;
	add.s32 	%r231, %r230, %r349;
	add.s32 	%r232, %r231, %r349;
	mul.lo.s32 	%r233, %r373, %r361;
	mul.lo.s32 	%r33, %r233, %r232;
	add.s32 	%r234, %r30, %r33;
	cvta.to.global.u64 	%rd49, %rd162;
	mul.wide.s32 	%rd50, %r234, 8;
	add.s64 	%rd51, %rd49, %rd50;
	ld.global.f64 	%fd171, [%rd51];
	mov.u32 	%r235, %tid.y;
	shl.b32 	%r236, %r235, 9;
	mov.u32 	%r237, _ZZ15kernel__4_tex_1PdS_S_iiiiiiiiiiPiS0_iiiE4sm_b;
	add.s32 	%r238, %r237, %r236;
	shl.b32 	%r239, %r426, 3;
	mov.u32 	%r240, %tid.x;
	add.s32 	%r241, %r239, %r240;
	shl.b32 	%r242, %r241, 3;
	add.s32 	%r243, %r238, %r242;
	st.shared.f64 	[%r243+192], %fd171;
	@%p25 bra 	$L__BB7_18;
	ld.param.u64 	%rd176, [_Z15kernel__4_tex_1PdS_S_iiiiiiiiiiPiS0_iii_param_14];
	ld.param.u64 	%rd163, [_Z15kernel__4_tex_1PdS_S_iiiiiiiiiiPiS0_iii_param_2];
	cvta.to.global.u64 	%rd52, %rd176;
	mov.u32 	%r244, %tid.y;
	add.s32 	%r245, %r420, %r244;
	mul.wide.u32 	%rd53, %r245, 4;
	add.s64 	%rd54, %rd52, %rd53;
	ld.global.u32 	%r246, [%rd54+32];
	add.s32 	%r247, %r246, %r33;
	cvta.to.global.u64 	%rd55, %rd163;
	mul.wide.s32 	%rd56, %r247, 8;
	add.s64 	%rd57, %rd55, %rd56;
	ld.global.f64 	%fd172, [%rd57];
	shl.b32 	%r248, %r244, 9;
	mov.u32 	%r249, _ZZ15kernel__4_tex_1PdS_S_iiiiiiiiiiPiS0_iiiE4sm_b;
	add.s32 	%r250, %r249, %r248;
	shl.b32 	%r251, %r426, 3;
	mov.u32 	%r252, %tid.x;
	add.s32 	%r253, %r251, %r252;
	shl.b32 	%r254, %r253, 3;
	add.s32 	%r255, %r250, %r254;
	st.shared.f64 	[%r255+4288], %fd172;
$L__BB7_18:
	add.s32 	%r426, %r426, 4;
	and.b32  	%r427, %r12, 2147483644;
	setp.ne.s32 	%p26, %r426, %r427;
	@%p26 bra 	$L__BB7_10;
$L__BB7_19:
	and.b32  	%r256, %r12, 3;
	setp.eq.s32 	%p27, %r256, 0;
	@%p27 bra 	$L__BB7_28;
	ld.param.u32 	%r416, [_Z15kernel__4_tex_1PdS_S_iiiiiiiiiiPiS0_iii_param_17];
	ld.param.u32 	%r374, [_Z15kernel__4_tex_1PdS_S_iiiiiiiiiiPiS0_iii_param_8];
	ld.param.u32 	%r362, [_Z15kernel__4_tex_1PdS_S_iiiiiiiiiiPiS0_iii_param_7];
	ld.param.u32 	%r350, [_Z15kernel__4_tex_1PdS_S_iiiiiiiiiiPiS0_iii_param_5];
	ld.param.u64 	%rd164, [_Z15kernel__4_tex_1PdS_S_iiiiiiiiiiPiS0_iii_param_2];
	setp.ge.u32 	%p28, %r31, %r416;
	add.s32 	%r257, %r5, %r427;
	mad.lo.s32 	%r37, %r257, %r350, %r13;
	mul.lo.s32 	%r258, %r374, %r362;
	mad.lo.s32 	%r259, %r258, %r37, %r30;
	cvta.to.global.u64 	%rd58, %rd164;
	mul.wide.s32 	%rd59, %r259, 8;
	add.s64 	%rd60, %rd58, %rd59;
	ld.global.f64 	%fd173, [%rd60];
	shl.b32 	%r260, %r427, 3;
	mov.u32 	%r261, %tid.x;
	add.s32 	%r262, %r260, %r261;
	mov.u32 	%r263, %tid.y;
	shl.b32 	%r264, %r263, 9;
	mov.u32 	%r265, _ZZ15kernel__4_tex_1PdS_S_iiiiiiiiiiPiS0_iiiE4sm_b;
	add.s32 	%r266, %r265, %r264;
	shl.b32 	%r267, %r262, 3;
	add.s32 	%r38, %r266, %r267;
	st.shared.f64 	[%r38], %fd173;
	@%p28 bra 	$L__BB7_22;
	ld.param.u64 	%rd177, [_Z15kernel__4_tex_1PdS_S_iiiiiiiiiiPiS0_iii_param_14];
	ld.param.u32 	%r375, [_Z15kernel__4_tex_1PdS_S_iiiiiiiiiiPiS0_iii_param_8];
	ld.param.u32 	%r363, [_Z15kernel__4_tex_1PdS_S_iiiiiiiiiiPiS0_iii_param_7];
	ld.param.u64 	%rd165, [_Z15kernel__4_tex_1PdS_S_iiiiiiiiiiPiS0_iii_param_2];
	cvta.to.global.u64 	%rd61, %rd177;
	mov.u32 	%r268, %tid.y;
	add.s32 	%r269, %r420, %r268;
	mul.wide.u32 	%rd62, %r269, 4;
	add.s64 	%rd63, %rd61, %rd62;
	ld.global.u32 	%r270, [%rd63+32];
	mul.lo.s32 	%r271, %r375, %r363;
	mad.lo.s32 	%r272, %r271, %r37, %r270;
	cvta.to.global.u64 	%rd64, %rd165;
	mul.wide.s32 	%rd65, %r272, 8;
	add.s64 	%rd66, %rd64, %rd65;
	ld.global.f64 	%fd174, [%rd66];
	st.shared.f64 	[%r38+4096], %fd174;
$L__BB7_22:
	and.b32  	%r273, %r12, 3;
	setp.eq.s32 	%p29, %r273, 1;
	@%p29 bra 	$L__BB7_28;
	ld.param.u32 	%r417, [_Z15kernel__4_tex_1PdS_S_iiiiiiiiiiPiS0_iii_param_17];
	ld.param.u32 	%r376, [_Z15kernel__4_tex_1PdS_S_iiiiiiiiiiPiS0_iii_param_8];
	ld.param.u32 	%r364, [_Z15kernel__4_tex_1PdS_S_iiiiiiiiiiPiS0_iii_param_7];
	ld.param.u32 	%r351, [_Z15kernel__4_tex_1PdS_S_iiiiiiiiiiPiS0_iii_param_5];
	ld.param.u64 	%rd166, [_Z15kernel__4_tex_1PdS_S_iiiiiiiiiiPiS0_iii_param_2];
	setp.ge.u32 	%p30, %r31, %r417;
	add.s32 	%r39, %r37, %r351;
	mul.lo.s32 	%r274, %r376, %r364;
	mad.lo.s32 	%r275, %r274, %r39, %r30;
	cvta.to.global.u64 	%rd67, %rd166;
	mul.wide.s32 	%rd68, %r275, 8;
	add.s64 	%rd69, %rd67, %rd68;
	ld.global.f64 	%fd175, [%rd69];
	st.shared.f64 	[%r38+64], %fd175;
	@%p30 bra 	$L__BB7_25;
	ld.param.u64 	%rd178, [_Z15kernel__4_tex_1PdS_S_iiiiiiiiiiPiS0_iii_param_14];
	ld.param.u32 	%r377, [_Z15kernel__4_tex_1PdS_S_iiiiiiiiiiPiS0_iii_param_8];
	ld.param.u32 	%r365, [_Z15kernel__4_tex_1PdS_S_iiiiiiiiiiPiS0_iii_param_7];
	ld.param.u64 	%rd167, [_Z15kernel__4_tex_1PdS_S_iiiiiiiiiiPiS0_iii_param_2];
	cvta.to.global.u64 	%rd70, %rd178;
	mov.u32 	%r276, %tid.y;
	add.s32 	%r277, %r420, %r276;
	mul.wide.u32 	%rd71, %r277, 4;
	add.s64 	%rd72, %rd70, %rd71;
	ld.global.u32 	%r278, [%rd72+32];
	mul.lo.s32 	%r279, %r377, %r365;
	mad.lo.s32 	%r280, %r279, %r39, %r278;
	cvta.to.global.u64 	%rd73, %rd167;
	mul.wide.s32 	%rd74, %r280, 8;
	add.s64 	%rd75, %rd73, %rd74;
	ld.global.f64 	%fd176, [%rd75];
	st.shared.f64 	[%r38+4160], %fd176;
$L__BB7_25:
	and.b32  	%r281, %r12, 3;
	setp.eq.s32 	%p31, %r281, 2;
	@%p31 bra 	$L__BB7_28;
	ld.param.u32 	%r418, [_Z15kernel__4_tex_1PdS_S_iiiiiiiiiiPiS0_iii_param_17];
	ld.param.u32 	%r378, [_Z15kernel__4_tex_1PdS_S_iiiiiiiiiiPiS0_iii_param_8];
	ld.param.u32 	%r366, [_Z15kernel__4_tex_1PdS_S_iiiiiiiiiiPiS0_iii_param_7];
	ld.param.u32 	%r352, [_Z15kernel__4_tex_1PdS_S_iiiiiiiiiiPiS0_iii_param_5];
	ld.param.u64 	%rd168, [_Z15kernel__4_tex_1PdS_S_iiiiiiiiiiPiS0_iii_param_2];
	setp.ge.u32 	%p32, %r31, %r418;
	add.s32 	%r282, %r39, %r352;
	mul.lo.s32 	%r283, %r378, %r366;
	mul.lo.s32 	%r40, %r283, %r282;
	add.s32 	%r284, %r30, %r40;
	cvta.to.global.u64 	%rd76, %rd168;
	mul.wide.s32 	%rd77, %r284, 8;
	add.s64 	%rd78, %rd76, %rd77;
	ld.global.f64 	%fd177, [%rd78];
	st.shared.f64 	[%r38+128], %fd177;
	@%p32 bra 	$L__BB7_28;
	ld.param.u64 	%rd179, [_Z15kernel__4_tex_1PdS_S_iiiiiiiiiiPiS0_iii_param_14];
	ld.param.u64 	%rd169, [_Z15kernel__4_tex_1PdS_S_iiiiiiiiiiPiS0_iii_param_2];
	cvta.to.global.u64 	%rd79, %rd179;
	mov.u32 	%r285, %tid.y;
	add.s32 	%r286, %r420, %r285;
	mul.wide.u32 	%rd80, %r286, 4;
	add.s64 	%rd81, %rd79, %rd80;
	ld.global.u32 	%r287, [%rd81+32];
	add.s32 	%r288, %r287, %r40;
	cvta.to.global.u64 	%rd82, %rd169;
	mul.wide.s32 	%rd83, %r288, 8;
	add.s64 	%rd84, %rd82, %rd83;
	ld.global.f64 	%fd178, [%rd84];
	st.shared.f64 	[%r38+4224], %fd178;
$L__BB7_28:
	bar.sync 	0;
	setp.gt.s32 	%p33, %r421, 15;
	@%p33 bra 	$L__BB7_31;
	sub.s32 	%r290, 16, %r421;
	max.s32 	%r41, %r290, 1;
	mov.b32 	%r428, 0;
$L__BB7_30:
	shl.b32 	%r291, %r428, 9;
	mov.u32 	%r292, _ZZ15kernel__4_tex_1PdS_S_iiiiiiiiiiPiS0_iiiE4sm_b;
	add.s32 	%r293, %r292, %r291;
	mov.u32 	%r294, %tid.y;
	shl.b32 	%r295, %r294, 3;
	add.s32 	%r296, %r293, %r295;
	mov.u32 	%r297, _ZZ15kernel__4_tex_1PdS_S_iiiiiiiiiiPiS0_iiiE4sm_a;
	add.s32 	%r298, %r297, %r291;
	ld.shared.f64 	%fd179, [%r296+448];
	ld.shared.f64 	%fd180, [%r296+384];
	ld.shared.f64 	%fd181, [%r296+320];
	ld.shared.f64 	%fd182, [%r296+256];
	ld.shared.f64 	%fd183, [%r296+192];
	ld.shared.f64 	%fd184, [%r296+128];
	ld.shared.f64 	%fd185, [%r296+64];
	ld.shared.f64 	%fd186, [%r296];
	mov.u32 	%r299, %tid.x;
	shl.b32 	%r300, %r299, 3;
	add.s32 	%r301, %r298, %r300;
	ld.shared.f64 	%fd187, [%r301];
	fma.rn.f64 	%fd286, %fd186, %fd187, %fd286;
	fma.rn.f64 	%fd282, %fd185, %fd187, %fd282;
	fma.rn.f64 	%fd278, %fd184, %fd187, %fd278;
	fma.rn.f64 	%fd274, %fd183, %fd187, %fd274;
	fma.rn.f64 	%fd270, %fd182, %fd187, %fd270;
	fma.rn.f64 	%fd266, %fd181, %fd187, %fd266;
	fma.rn.f64 	%fd262, %fd180, %fd187, %fd262;
	fma.rn.f64 	%fd258, %fd179, %fd187, %fd258;
	ld.shared.f64 	%fd188, [%r301+128];
	fma.rn.f64 	%fd285, %fd186, %fd188, %fd285;
	fma.rn.f64 	%fd281, %fd185, %fd188, %fd281;
	fma.rn.f64 	%fd277, %fd184, %fd188, %fd277;
	fma.rn.f64 	%fd273, %fd183, %fd188, %fd273;
	fma.rn.f64 	%fd269, %fd182, %fd188, %fd269;
	fma.rn.f64 	%fd265, %fd181, %fd188, %fd265;
	fma.rn.f64 	%fd261, %fd180, %fd188, %fd261;
	fma.rn.f64 	%fd257, %fd179, %fd188, %fd257;
	ld.shared.f64 	%fd189, [%r301+256];
	fma.rn.f64 	%fd284, %fd186, %fd189, %fd284;
	fma.rn.f64 	%fd280, %fd185, %fd189, %fd280;
	fma.rn.f64 	%fd276, %fd184, %fd189, %fd276;
	fma.rn.f64 	%fd272, %fd183, %fd189, %fd272;
	fma.rn.f64 	%fd268, %fd182, %fd189, %fd268;
	fma.rn.f64 	%fd264, %fd181, %fd189, %fd264;
	fma.rn.f64 	%fd260, %fd180, %fd189, %fd260;
	fma.rn.f64 	%fd256, %fd179, %fd189, %fd256;
	ld.shared.f64 	%fd190, [%r301+384];
	fma.rn.f64 	%fd283, %fd186, %fd190, %fd283;
	fma.rn.f64 	%fd279, %fd185, %fd190, %fd279;
	fma.rn.f64 	%fd275, %fd184, %fd190, %fd275;
	fma.rn.f64 	%fd271, %fd183, %fd190, %fd271;
	fma.rn.f64 	%fd267, %fd182, %fd190, %fd267;
	fma.rn.f64 	%fd263, %fd181, %fd190, %fd263;
	fma.rn.f64 	%fd259, %fd180, %fd190, %fd259;
	fma.rn.f64 	%fd255, %fd179, %fd190, %fd255;
	add.s32 	%r428, %r428, 1;
	setp.ne.s32 	%p34, %r428, %r41;
	@%p34 bra 	$L__BB7_30;
$L__BB7_31:
	ld.param.u32 	%r419, [_Z15kernel__4_tex_1PdS_S_iiiiiiiiiiPiS0_iii_param_17];
	bar.sync 	0;
	setp.lt.s32 	%p35, %r17, %r419;
	mov.u32 	%r420, %r17;
	@%p35 bra 	$L__BB7_2;
$L__BB7_32:
	mov.u32 	%r302, %tid.x;
	setp.ge.s32 	%p36, %r302, %r7;
	mov.u32 	%r303, %tid.y;
	setp.ge.s32 	%p37, %r303, %r10;
	or.pred  	%p38, %p36, %p37;
	@%p38 bra 	$L__BB7_97;
	min.s32 	%r305, %r12, %r9;
	setp.lt.s32 	%p39, %r305, 1;
	@%p39 bra 	$L__BB7_35;
	ld.param.u64 	%rd151, [_Z15kernel__4_tex_1PdS_S_iiiiiiiiiiPiS0_iii_param_0];
	cvta.to.global.u64 	%rd85, %rd151;
	mul.wide.s32 	%rd86, %r6, 8;
	add.s64 	%rd87, %rd85, %rd86;
	st.global.f64 	[%rd87], %fd286;
$L__BB7_35:
	setp.lt.s32 	%p40, %r12, 1;
	setp.lt.s32 	%p41, %r9, 2;
	or.pred  	%p42, %p40, %p41;
	@%p42 bra 	$L__BB7_37;
	ld.param.u32 	%r379, [_Z15kernel__4_tex_1PdS_S_iiiiiiiiiiPiS0_iii_param_15];
	ld.param.u64 	%rd152, [_Z15kernel__4_tex_1PdS_S_iiiiiiiiiiPiS0_iii_param_0];
	add.s32 	%r306, %r6, %r379;
	cvta.to.global.u64 	%rd88, %rd152;
	mul.wide.s32 	%rd89, %r306, 8;
	add.s64 	%rd90, %rd88, %rd89;
	st.global.f64 	[%rd90], %fd285;
$L__BB7_37:
	ld.param.u64 	%rd153, [_Z15kernel__4_tex_1PdS_S_iiiiiiiiiiPiS0_iii_param_0];
	cvta.to.global.u64 	%rd1, %rd153;
	setp.lt.s32 	%p44, %r9, 3;
	or.pred  	%p45, %p40, %p44;
	@%p45 bra 	$L__BB7_39;
	ld.param.u32 	%r380, [_Z15kernel__4_tex_1PdS_S_iiiiiiiiiiPiS0_iii_param_15];
	shl.b32 	%r307, %r380, 1;
	add.s32 	%r308, %r6, %r307;
	mul.wide.s32 	%rd91, %r308, 8;
	add.s64 	%rd92, %rd1, %rd91;
	st.global.f64 	[%rd92], %fd284;
$L__BB7_39:
	setp.lt.s32 	%p47, %r8, 4;
	or.pred  	%p48, %p40, %p47;
	@%p48 bra 	$L__BB7_41;
	ld.param.u32 	%r381, [_Z15kernel__4_tex_1PdS_S_iiiiiiiiiiPiS0_iii_param_15];
	mad.lo.s32 	%r309, %r381, 3, %r6;
	mul.wide.s32 	%rd93, %r309, 8;
	add.s64 	%rd94, %rd1, %rd93;
	st.global.f64 	[%rd94], %fd283;
$L__BB7_41:
	ld.param.u32 	%r403, [_Z15kernel__4_tex_1PdS_S_iiiiiiiiiiPiS0_iii_param_16];
	setp.lt.s32 	%p49, %r9, 1;
	setp.lt.s32 	%p50, %r12, 2;
	add.s32 	%r44, %r6, %r403;
	or.pred  	%p51, %p50, %p49;
	@%p51 bra 	$L__BB7_43;
	mul.wide.s32 	%rd95, %r44, 8;
	add.s64 	%rd96, %rd1, %rd95;
	st.global.f64 	[%rd96], %fd282;
$L__BB7_43:
	setp.lt.s32 	%p52, %r305, 2;
	@%p52 bra 	$L__BB7_45;
	ld.param.u32 	%r382, [_Z15kernel__4_tex_1PdS_S_iiiiiiiiiiPiS0_iii_param_15];
	add.s32 	%r311, %r44, %r382;
	mul.wide.s32 	%rd97, %r311, 8;
	add.s64 	%rd98, %rd1, %rd97;
	st.global.f64 	[%rd98], %fd281;
$L__BB7_45:
	setp.lt.s32 	%p53, %r12, 2;
	setp.lt.s32 	%p54, %r9, 3;
	or.pred  	%p55, %p53, %p54;
	@%p55 bra 	$L__BB7_47;
	ld.param.u32 	%r383, [_Z15kernel__4_tex_1PdS_S_iiiiiiiiiiPiS0_iii_param_15];
	shl.b32 	%r312, %r383, 1;
	add.s32 	%r313, %r44, %r312;
	mul.wide.s32 	%rd99, %r313, 8;
	add.s64 	%rd100, %rd1, %rd99;
	st.global.f64 	[%rd100], %fd280;
$L__BB7_47:
	setp.lt.s32 	%p56, %r12, 2;
	setp.lt.s32 	%p57, %r8, 4;
	or.pred  	%p58, %p56, %p57;
	@%p58 bra 	$L__BB7_49;
	ld.param.u32 	%r384, [_Z15kernel__4_tex_1PdS_S_iiiiiiiiiiPiS0_iii_param_15];
	mad.lo.s32 	%r314, %r384, 3, %r44;
	mul.wide.s32 	%rd101, %r314, 8;
	add.s64 	%rd102, %rd1, %rd101;
	st.global.f64 	[%rd102], %fd279;
$L__BB7_49:
	ld.param.u32 	%r404, [_Z15kernel__4_tex_1PdS_S_iiiiiiiiiiPiS0_iii_param_16];
	setp.lt.s32 	%p59, %r9, 1;
	setp.lt.s32 	%p60, %r12, 3;
	add.s32 	%r45, %r44, %r404;
	or.pred  	%p61, %p60, %p59;
	@%p61 bra 	$L__BB7_51;
	mul.wide.s32 	%rd103, %r45, 8;
	add.s64 	%rd104, %rd1, %rd103;
	st.global.f64 	[%rd104], %fd278;
$L__BB7_51:
	setp.lt.s32 	%p62, %r12, 3;
	setp.lt.s32 	%p63, %r9, 2;
	or.pred  	%p64, %p62, %p63;
	@%p64 bra 	$L__BB7_53;
	ld.param.u32 	%r385, [_Z15kernel__4_tex_1PdS_S_iiiiiiiiiiPiS0_iii_param_15];
	add.s32 	%r315, %r45, %r385;
	mul.wide.s32 	%rd105, %r315, 8;
	add.s64 	%rd106, %rd1, %rd105;
	st.global.f64 	[%rd106], %fd277;
$L__BB7_53:
	setp.lt.s32 	%p65, %r305, 3;
	@%p65 bra 	$L__BB7_55;
	ld.param.u32 	%r386, [_Z15kernel__4_tex_1PdS_S_iiiiiiiiiiPiS0_iii_param_15];
	shl.b32 	%r317, %r386, 1;
	add.s32 	%r318, %r45, %r317;
	mul.wide.s32 	%rd107, %r318, 8;
	add.s64 	%rd108, %rd1, %rd107;
	st.global.f64 	[%rd108], %fd276;
$L__BB7_55:
	setp.lt.s32 	%p66, %r12, 3;
	setp.lt.s32 	%p67, %r8, 4;
	or.pred  	%p68, %p66, %p67;
	@%p68 bra 	$L__BB7_57;
	ld.param.u32 	%r387, [_Z15kernel__4_tex_1PdS_S_iiiiiiiiiiPiS0_iii_param_15];
	mad.lo.s32 	%r319, %r387, 3, %r45;
	mul.wide.s32 	%rd109, %r319, 8;
	add.s64 	%rd110, %rd1, %rd109;
	st.global.f64 	[%rd110], %fd275;
$L__BB7_57:
	ld.param.u32 	%r405, [_Z15kernel__4_tex_1PdS_S_iiiiiiiiiiPiS0_iii_param_16];
	setp.lt.s32 	%p69, %r9, 1;
	setp.lt.s32 	%p70, %r12, 4;
	add.s32 	%r46, %r45, %r405;
	or.pred  	%p71, %p70, %p69;
	@%p71 bra 	$L__BB7_59;
	mul.wide.s32 	%rd111, %r46, 8;
	add.s64 	%rd112, %rd1, %rd111;
	st.global.f64 	[%rd112], %fd274;
$L__BB7_59:
	setp.lt.s32 	%p72, %r12, 4;
	setp.lt.s32 	%p73, %r9, 2;
	or.pred  	%p74, %p72, %p73;
	@%p74 bra 	$L__BB7_61;
	ld.param.u32 	%r388, [_Z15kernel__4_tex_1PdS_S_iiiiiiiiiiPiS0_iii_param_15];
	add.s32 	%r320, %r46, %r388;
	mul.wide.s32 	%rd113, %r320, 8;
	add.s64 	%rd114, %rd1, %rd113;
	st.global.f64 	[%rd114], %fd273;
$L__BB7_61:
	setp.lt.s32 	%p75, %r12, 4;
	setp.lt.s32 	%p76, %r9, 3;
	or.pred  	%p77, %p75, %p76;
	@%p77 bra 	$L__BB7_63;
	ld.param.u32 	%r389, [_Z15kernel__4_tex_1PdS_S_iiiiiiiiiiPiS0_iii_param_15];
	shl.b32 	%r321, %r389, 1;
	add.s32 	%r322, %r46, %r321;
	mul.wide.s32 	%rd115, %r322, 8;
	add.s64 	%rd116, %rd1, %rd115;
	st.global.f64 	[%rd116], %fd272;
$L__BB7_63:
	min.s32 	%r323, %r12, %r8;
	setp.lt.s32 	%p78, %r323, 4;
	@%p78 bra 	$L__BB7_65;
	ld.param.u32 	%r390, [_Z15kernel__4_tex_1PdS_S_iiiiiiiiiiPiS0_iii_param_15];
	mad.lo.s32 	%r324, %r390, 3, %r46;
	mul.wide.s32 	%rd117, %r324, 8;
	add.s64 	%rd118, %rd1, %rd117;
	st.global.f64 	[%rd118], %fd271;
$L__BB7_65:
	ld.param.u32 	%r406, [_Z15kernel__4_tex_1PdS_S_iiiiiiiiiiPiS0_iii_param_16];
	setp.lt.s32 	%p79, %r9, 1;
	setp.lt.s32 	%p80, %r12, 5;
	add.s32 	%r47, %r46, %r406;
	or.pred  	%p81, %p80, %p79;
	@%p81 bra 	$L__BB7_67;
	mul.wide.s32 	%rd119, %r47, 8;
	add.s64 	%rd120, %rd1, %rd119;
	st.global.f64 	[%rd120], %fd270;
$L__BB7_67:
	setp.lt.s32 	%p82, %r12, 5;
	setp.lt.s32 	%p83, %r9, 2;
	or.pred  	%p84, %p82, %p83;
	@%p84 bra 	$L__BB7_69;
	ld.param.u32 	%r391, [_Z15kernel__4_tex_1PdS_S_iiiiiiiiiiPiS0_iii_param_15];
	add.s32 	%r325, %r47, %r391;
	mul.wide.s32 	%rd121, %r325, 8;
	add.s64 	%rd122, %rd1, %rd121;
	st.global.f64 	[%rd122], %fd269;
$L__BB7_69:
	setp.lt.s32 	%p85, %r12, 5;
	setp.lt.s32 	%p86, %r9, 3;
	or.pred  	%p87, %p85, %p86;
	@%p87 bra 	$L__BB7_71;
	ld.param.u32 	%r392, [_Z15kernel__4_tex_1PdS_S_iiiiiiiiiiPiS0_iii_param_15];
	shl.b32 	%r326, %r392, 1;
	add.s32 	%r327, %r47, %r326;
	mul.wide.s32 	%rd123, %r327, 8;
	add.s64 	%rd124, %rd1, %rd123;
	st.global.f64 	[%rd124], %fd268;
$L__BB7_71:
	setp.lt.s32 	%p88, %r12, 5;
	setp.lt.s32 	%p89, %r8, 4;
	or.pred  	%p90, %p88, %p89;
	@%p90 bra 	$L__BB7_73;
	ld.param.u32 	%r393, [_Z15kernel__4_tex_1PdS_S_iiiiiiiiiiPiS0_iii_param_15];
	mad.lo.s32 	%r328, %r393, 3, %r47;
	mul.wide.s32 	%rd125, %r328, 8;
	add.s64 	%rd126, %rd1, %rd125;
	st.global.f64 	[%rd126], %fd267;
$L__BB7_73:
	ld.param.u32 	%r407, [_Z15kernel__4_tex_1PdS_S_iiiiiiiiiiPiS0_iii_param_16];
	setp.lt.s32 	%p91, %r9, 1;
	setp.lt.s32 	%p92, %r12, 6;
	add.s32 	%r48, %r47, %r407;
	or.pred  	%p93, %p92, %p91;
	@%p93 bra 	$L__BB7_75;
	mul.wide.s32 	%rd127, %r48, 8;
	add.s64 	%rd128, %rd1, %rd127;
	st.global.f64 	[%rd128], %fd266;
$L__BB7_75:
	setp.lt.s32 	%p94, %r12, 6;
	setp.lt.s32 	%p95, %r9, 2;
	or.pred  	%p96, %p94, %p95;
	@%p96 bra 	$L__BB7_77;
	ld.param.u32 	%r394, [_Z15kernel__4_tex_1PdS_S_iiiiiiiiiiPiS0_iii_param_15];
	add.s32 	%r329, %r48, %r394;
	mul.wide.s32 	%rd129, %r329, 8;
	add.s64 	%rd130, %rd1, %rd129;
	st.global.f64 	[%rd130], %fd265;
$L__BB7_77:
	setp.lt.s32 	%p97, %r12, 6;
	setp.lt.s32 	%p98, %r9, 3;
	or.pred  	%p99, %p97, %p98;
	@%p99 bra 	$L__BB7_79;
	ld.param.u32 	%r395, [_Z15kernel__4_tex_1PdS_S_iiiiiiiiiiPiS0_iii_param_15];
	shl.b32 	%r330, %r395, 1;
	add.s32 	%r331, %r48, %r330;
	mul.wide.s32 	%rd131, %r331, 8;
	add.s64 	%rd132, %rd1, %rd131;
	st.global.f64 	[%rd132], %fd264;
$L__BB7_79:
	setp.lt.s32 	%p100, %r12, 6;
	setp.lt.s32 	%p101, %r8, 4;
	or.pred  	%p102, %p100, %p101;
	@%p102 bra 	$L__BB7_81;
	ld.param.u32 	%r396, [_Z15kernel__4_tex_1PdS_S_iiiiiiiiiiPiS0_iii_param_15];
	mad.lo.s32 	%r332, %r396, 3, %r48;
	mul.wide.s32 	%rd133, %r332, 8;
	add.s64 	%rd134, %rd1, %rd133;
	st.global.f64 	[%rd134], %fd263;
$L__BB7_81:
	ld.param.u32 	%r408, [_Z15kernel__4_tex_1PdS_S_iiiiiiiiiiPiS0_iii_param_16];
	setp.lt.s32 	%p103, %r9, 1;
	setp.lt.s32 	%p104, %r12, 7;
	add.s32 	%r49, %r48, %r408;
	or.pred  	%p105, %p104, %p103;
	@%p105 bra 	$L__BB7_83;
	mul.wide.s32 	%rd135, %r49, 8;
	add.s64 	%rd136, %rd1, %rd135;
	st.global.f64 	[%rd136], %fd262;
$L__BB7_83:
	setp.lt.s32 	%p106, %r12, 7;
	setp.lt.s32 	%p107, %r9, 2;
	or.pred  	%p108, %p106, %p107;
	@%p108 bra 	$L__BB7_85;
	ld.param.u32 	%r397, [_Z15kernel__4_tex_1PdS_S_iiiiiiiiiiPiS0_iii_param_15];
	add.s32 	%r333, %r49, %r397;
	mul.wide.s32 	%rd137, %r333, 8;
	add.s64 	%rd138, %rd1, %rd137;
	st.global.f64 	[%rd138], %fd261;
$L__BB7_85:
	setp.lt.s32 	%p109, %r12, 7;
	setp.lt.s32 	%p110, %r9, 3;
	or.pred  	%p111, %p109, %p110;
	@%p111 bra 	$L__BB7_87;
	ld.param.u32 	%r398, [_Z15kernel__4_tex_1PdS_S_iiiiiiiiiiPiS0_iii_param_15];
	shl.b32 	%r334, %r398, 1;
	add.s32 	%r335, %r49, %r334;
	mul.wide.s32 	%rd139, %r335, 8;
	add.s64 	%rd140, %rd1, %rd139;
	st.global.f64 	[%rd140], %fd260;
$L__BB7_87:
	setp.lt.s32 	%p112, %r12, 7;
	setp.lt.s32 	%p113, %r8, 4;
	or.pred  	%p114, %p112, %p113;
	@%p114 bra 	$L__BB7_89;
	ld.param.u32 	%r399, [_Z15kernel__4_tex_1PdS_S_iiiiiiiiiiPiS0_iii_param_15];
	mad.lo.s32 	%r336, %r399, 3, %r49;
	mul.wide.s32 	%rd141, %r336, 8;
	add.s64 	%rd142, %rd1, %rd141;
	st.global.f64 	[%rd142], %fd259;
$L__BB7_89:
	ld.param.u32 	%r409, [_Z15kernel__4_tex_1PdS_S_iiiiiiiiiiPiS0_iii_param_16];
	setp.lt.s32 	%p115, %r9, 1;
	setp.lt.s32 	%p116, %r11, 8;
	add.s32 	%r50, %r49, %r409;
	or.pred  	%p117, %p116, %p115;
	@%p117 bra 	$L__BB7_91;
	mul.wide.s32 	%rd143, %r50, 8;
	add.s64 	%rd144, %rd1, %rd143;
	st.global.f64 	[%rd144], %fd258;
$L__BB7_91:
	setp.lt.s32 	%p118, %r9, 2;
	setp.lt.s32 	%p119, %r11, 8;
	or.pred  	%p120, %p119, %p118;
	@%p120 bra 	$L__BB7_93;
	ld.param.u32 	%r400, [_Z15kernel__4_tex_1PdS_S_iiiiiiiiiiPiS0_iii_param_15];
	add.s32 	%r337, %r50, %r400;
	mul.wide.s32 	%rd145, %r337, 8;
	add.s64 	%rd146, %rd1, %rd145;
	st.global.f64 	[%rd146], %fd257;
$L__BB7_93:
	setp.lt.s32 	%p121, %r9, 3;
	setp.lt.s32 	%p122, %r11, 8;
	or.pred  	%p123, %p122, %p121;
	@%p123 bra 	$L__BB7_95;
	ld.param.u32 	%r401, [_Z15kernel__4_tex_1PdS_S_iiiiiiiiiiPiS0_iii_param_15];
	shl.b32 	%r338, %r401, 1;
	add.s32 	%r339, %r50, %r338;
	mul.wide.s32 	%rd147, %r339, 8;
	add.s64 	%rd148, %rd1, %rd147;
	st.global.f64 	[%rd148], %fd256;
$L__BB7_95:
	setp.lt.s32 	%p124, %r11, 8;
	setp.lt.s32 	%p125, %r8, 4;
	or.pred  	%p126, %p124, %p125;
	@%p126 bra 	$L__BB7_97;
	ld.param.u32 	%r402, [_Z15kernel__4_tex_1PdS_S_iiiiiiiiiiPiS0_iii_param_15];
	mad.lo.s32 	%r340, %r402, 3, %r50;
	mul.wide.s32 	%rd149, %r340, 8;
	add.s64 	%rd150, %rd1, %rd149;
	st.global.f64 	[%rd150], %fd255;
$L__BB7_97:
	ret;

}


// ===== COMPILED SASS (sm_100) =====

	.target	sm_100

	.elftype	@"ET_EXEC"


//--------------------- .note.nv.tkinfo           --------------------------
	.section	.note.nv.tkinfo,"",@"SHT_NOTE"
	.sectionflags	@"SHF_NOTE_NV_TKINFO"
	.tkinfo
        /*0018*/ 	.word	0x00000002
        /*0030*/ 	.string	""
        /*0030*/ 	.string	"ptxas"
        /*0030*/ 	.string	"Cuda compilation tools, release 13.0, V13.0.88"
        /*0030*/ 	.string	"Build cuda_13.0.r13.0/compiler.36424714_0"
        /*0030*/ 	.string	"-arch sm_100 -m 64 "



//--------------------- .note.nv.cuinfo           --------------------------
	.section	.note.nv.cuinfo,"",@"SHT_NOTE"
	.sectionflags	@"SHF_NOTE_NV_CUINFO"
        /*0018*/ 	.short	0x0002
        /*001a*/ 	.short	0x0064
        /*001c*/ 	.short	0x0082
	.zero		2


//--------------------- .nv.info                  --------------------------
	.section	.nv.info,"",@"SHT_CUDA_INFO"
	.align	4


	//----- nvinfo : EIATTR_REGCOUNT
	.align		4
        /*0000*/ 	.byte	0x04, 0x2f
        /*0002*/ 	.short	(.L_3 - .L_2)
	.align		4
.L_2:
        /*0004*/ 	.word	index@(_Z11kernel__1_1PdS_S_iiiiiiiiiiiii)
        /*0008*/ 	.word	0x0000007a


	//----- nvinfo : EIATTR_FRAME_SIZE
	.align		4
.L_3:
        /*000c*/ 	.byte	0x04, 0x11
        /*000e*/ 	.short	(.L_5 - .L_4)
	.align		4
.L_4:
        /*0010*/ 	.word	index@(_Z11kernel__1_1PdS_S_iiiiiiiiiiiii)
        /*0014*/ 	.word	0x00000000


	//----- nvinfo : EIATTR_REGCOUNT
	.align		4
.L_5:
        /*0018*/ 	.byte	0x04, 0x2f
        /*001a*/ 	.short	(.L_7 - .L_6)
	.align		4
.L_6:
        /*001c*/ 	.word	index@(_Z11kernel__2_1PdS_S_iiiiiiiiiiiii)
        /*0020*/ 	.word	0x0000007a


	//----- nvinfo : EIATTR_FRAME_SIZE
	.align		4
.L_7:
        /*0024*/ 	.byte	0x04, 0x11
        /*0026*/ 	.short	(.L_9 - .L_8)
	.align		4
.L_8:
        /*0028*/ 	.word	index@(_Z11kernel__2_1PdS_S_iiiiiiiiiiiii)
        /*002c*/ 	.word	0x00000000


	//----- nvinfo : EIATTR_REGCOUNT
	.align		4
.L_9:
        /*0030*/ 	.byte	0x04, 0x2f
        /*0032*/ 	.short	(.L_11 - .L_10)
	.align		4
.L_10:
        /*0034*/ 	.word	index@(_Z11kernel__3_1PdS_S_iiiiiiiiiiiii)
        /*0038*/ 	.word	0x00000077


	//----- nvinfo : EIATTR_FRAME_SIZE
	.align		4
.L_11:
        /*003c*/ 	.byte	0x04, 0x11
        /*003e*/ 	.short	(.L_13 - .L_12)
	.align		4
.L_12:
        /*0040*/ 	.word	index@(_Z11kernel__3_1PdS_S_iiiiiiiiiiiii)
        /*0044*/ 	.word	0x00000000


	//----- nvinfo : EIATTR_REGCOUNT
	.align		4
.L_13:
        /*0048*/ 	.byte	0x04, 0x2f
        /*004a*/ 	.short	(.L_15 - .L_14)
	.align		4
.L_14:
        /*004c*/ 	.word	index@(_Z11kernel__4_1PdS_S_iiiiiiiiiiiii)
        /*0050*/ 	.word	0x00000078


	//----- nvinfo : EIATTR_FRAME_SIZE
	.align		4
.L_15:
        /*0054*/ 	.byte	0x04, 0x11
        /*0056*/ 	.short	(.L_17 - .L_16)
	.align		4
.L_16:
        /*0058*/ 	.word	index@(_Z11kernel__4_1PdS_S_iiiiiiiiiiiii)
        /*005c*/ 	.word	0x00000000


	//----- nvinfo : EIATTR_REGCOUNT
	.align		4
.L_17:
        /*0060*/ 	.byte	0x04, 0x2f
        /*0062*/ 	.short	(.L_19 - .L_18)
	.align		4
.L_18:
        /*0064*/ 	.word	index@(_Z15kernel__1_tex_1PdS_S_iiiiiiiiiiPiS0_iii)
        /*0068*/ 	.word	0x0000007a


	//----- nvinfo : EIATTR_FRAME_SIZE
	.align		4
.L_19:
        /*006c*/ 	.byte	0x04, 0x11
        /*006e*/ 	.short	(.L_21 - .L_20)
	.align		4
.L_20:
        /*0070*/ 	.word	index@(_Z15kernel__1_tex_1PdS_S_iiiiiiiiiiPiS0_iii)
        /*0074*/ 	.word	0x00000000


	//----- nvinfo : EIATTR_REGCOUNT
	.align		4
.L_21:
        /*0078*/ 	.byte	0x04, 0x2f
        /*007a*/ 	.short	(.L_23 - .L_22)
	.align		4
.L_22:
        /*007c*/ 	.word	index@(_Z15kernel__2_tex_1PdS_S_iiiiiiiiiiPiS0_iii)
        /*0080*/ 	.word	0x0000007a


	//----- nvinfo : EIATTR_FRAME_SIZE
	.align		4
.L_23:
        /*0084*/ 	.byte	0x04, 0x11
        /*0086*/ 	.short	(.L_25 - .L_24)
	.align		4
.L_24:
        /*0088*/ 	.word	index@(_Z15kernel__2_tex_1PdS_S_iiiiiiiiiiPiS0_iii)
        /*008c*/ 	.word	0x00000000


	//----- nvinfo : EIATTR_REGCOUNT
	.align		4
.L_25:
        /*0090*/ 	.byte	0x04, 0x2f
        /*0092*/ 	.short	(.L_27 - .L_26)
	.align		4
.L_26:
        /*0094*/ 	.word	index@(_Z15kernel__3_tex_1PdS_S_iiiiiiiiiiPiS0_iii)
        /*0098*/ 	.word	0x00000077


	//----- nvinfo : EIATTR_FRAME_SIZE
	.align		4
.L_27:
        /*009c*/ 	.byte	0x04, 0x11
        /*009e*/ 	.short	(.L_29 - .L_28)
	.align		4
.L_28:
        /*00a0*/ 	.word	index@(_Z15kernel__3_tex_1PdS_S_iiiiiiiiiiPiS0_iii)
        /*00a4*/ 	.word	0x00000000


	//----- nvinfo : EIATTR_REGCOUNT
	.align		4
.L_29:
        /*00a8*/ 	.byte	0x04, 0x2f
        /*00aa*/ 	.short	(.L_31 - .L_30)
	.align		4
.L_30:
        /*00ac*/ 	.word	index@(_Z15kernel__4_tex_1PdS_S_iiiiiiiiiiPiS0_iii)
        /*00b0*/ 	.word	0x00000060


	//----- nvinfo : EIATTR_FRAME_SIZE
	.align		4
.L_31:
        /*00b4*/ 	.byte	0x04, 0x11
        /*00b6*/ 	.short	(.L_33 - .L_32)
	.align		4
.L_32:
        /*00b8*/ 	.word	index@(_Z15kernel__4_tex_1PdS_S_iiiiiiiiiiPiS0_iii)
        /*00bc*/ 	.word	0x00000000


	//----- nvinfo : EIATTR_MIN_STACK_SIZE
	.align		4
.L_33:
        /*00c0*/ 	.byte	0x04, 0x12
        /*00c2*/ 	.short	(.L_35 - .L_34)
	.align		4
.L_34:
        /*00c4*/ 	.word	index@(_Z15kernel__4_tex_1PdS_S_iiiiiiiiiiPiS0_iii)
        /*00c8*/ 	.word	0x00000000


	//----- nvinfo : EIATTR_MIN_STACK_SIZE
	.align		4
.L_35:
        /*00cc*/ 	.byte	0x04, 0x12
        /*00ce*/ 	.short	(.L_37 - .L_36)
	.align		4
.L_36:
        /*00d0*/ 	.word	index@(_Z15kernel__3_tex_1PdS_S_iiiiiiiiiiPiS0_iii)
        /*00d4*/ 	.word	0x00000000


	//----- nvinfo : EIATTR_MIN_STACK_SIZE
	.align		4
.L_37:
        /*00d8*/ 	.byte	0x04, 0x12
        /*00da*/ 	.short	(.L_39 - .L_38)
	.align		4
.L_38:
        /*00dc*/ 	.word	index@(_Z15kernel__2_tex_1PdS_S_iiiiiiiiiiPiS0_iii)
        /*00e0*/ 	.word	0x00000000


	//----- nvinfo : EIATTR_MIN_STACK_SIZE
	.align		4
.L_39:
        /*00e4*/ 	.byte	0x04, 0x12
        /*00e6*/ 	.short	(.L_41 - .L_40)
	.align		4
.L_40:
        /*00e8*/ 	.word	index@(_Z15kernel__1_tex_1PdS_S_iiiiiiiiiiPiS0_iii)
        /*00ec*/ 	.word	0x00000000


	//----- nvinfo : EIATTR_MIN_STACK_SIZE
	.align		4
.L_41:
        /*00f0*/ 	.byte	0x04, 0x12
        /*00f2*/ 	.short	(.L_43 - .L_42)
	.align		4
.L_42:
        /*00f4*/ 	.word	index@(_Z11kernel__4_1PdS_S_iiiiiiiiiiiii)
        /*00f8*/ 	.word	0x00000000


	//----- nvinfo : EIATTR_MIN_STACK_SIZE
	.align		4
.L_43:
        /*00fc*/ 	.byte	0x04, 0x12
        /*00fe*/ 	.short	(.L_45 - .L_44)
	.align		4
.L_44:
        /*0100*/ 	.word	index@(_Z11kernel__3_1PdS_S_iiiiiiiiiiiii)
        /*0104*/ 	.word	0x00000000


	//----- nvinfo : EIATTR_MIN_STACK_SIZE
	.align		4
.L_45:
        /*0108*/ 	.byte	0x04, 0x12
        /*010a*/ 	.short	(.L_47 - .L_46)
	.align		4
.L_46:
        /*010c*/ 	.word	index@(_Z11kernel__2_1PdS_S_iiiiiiiiiiiii)
        /*0110*/ 	.word	0x00000000


	//----- nvinfo : EIATTR_MIN_STACK_SIZE
	.align		4
.L_47:
        /*0114*/ 	.byte	0x04, 0x12
        /*0116*/ 	.short	(.L_49 - .L_48)
	.align		4
.L_48:
        /*0118*/ 	.word	index@(_Z11kernel__1_1PdS_S_iiiiiiiiiiiii)
        /*011c*/ 	.word	0x00000000
.L_49:


//--------------------- .nv.compat                --------------------------
	.section	.nv.compat,"",@"SHT_CUDA_COMPAT_INFO"
	.align	4
        /*0000*/ 	.byte	0x02, 0x09, 0x00, 0x00, 0x02, 0x02, 0x01, 0x00, 0x02, 0x05, 0x05, 0x00, 0x03, 0x07, 0x01, 0x01
        /*0010*/ 	.byte	0x02, 0x03, 0x00, 0x00, 0x02, 0x06, 0x01, 0x00, 0x04, 0x0b, 0x08, 0x00, 0x01, 0x00, 0x00, 0x00
        /*0020*/ 	.byte	0x00, 0x00, 0x00, 0x00


//--------------------- .nv.info._Z15kernel__4_tex_1PdS_S_iiiiiiiiiiPiS0_iii --------------------------
	.section	.nv.info._Z15kernel__4_tex_1PdS_S_iiiiiiiiiiPiS0_iii,"",@"SHT_CUDA_INFO"
	.sectionflags	@""
	.align	4


	//----- nvinfo : EIATTR_CUDA_API_VERSION
	.align		4
        /*0000*/ 	.byte	0x04, 0x37
        /*0002*/ 	.short	(.L_51 - .L_50)
.L_50:
        /*0004*/ 	.word	0x00000082


	//----- nvinfo : EIATTR_KPARAM_INFO
	.align		4
.L_51:
        /*0008*/ 	.byte	0x04, 0x17
        /*000a*/ 	.short	(.L_53 - .L_52)
.L_52:
        /*000c*/ 	.word	0x00000000
        /*0010*/ 	.short	0x0011
        /*0012*/ 	.short	0x0058
        /*0014*/ 	.byte	0x00, 0xf0, 0x11, 0x00


	//----- nvinfo : EIATTR_KPARAM_INFO
	.align		4
.L_53:
        /*0018*/ 	.byte	0x04, 0x17
        /*001a*/ 	.short	(.L_55 - .L_54)
.L_54:
        /*001c*/ 	.word	0x00000000
        /*0020*/ 	.short	0x0010
        /*0022*/ 	.short	0x0054
        /*0024*/ 	.byte	0x00, 0xf0, 0x11, 0x00


	//----- nvinfo : EIATTR_KPARAM_INFO
	.align		4
.L_55:
        /*0028*/ 	.byte	0x04, 0x17
        /*002a*/ 	.short	(.L_57 - .L_56)
.L_56:
        /*002c*/ 	.word	0x00000000
        /*0030*/ 	.short	0x000f
        /*0032*/ 	.short	0x0050
        /*0034*/ 	.byte	0x00, 0xf0, 0x11, 0x00


	//----- nvinfo : EIATTR_KPARAM_INFO
	.align		4
.L_57:
        /*0038*/ 	.byte	0x04, 0x17
        /*003a*/ 	.short	(.L_59 - .L_58)
.L_58:
        /*003c*/ 	.word	0x00000000
        /*0040*/ 	.short	0x000e
        /*0042*/ 	.short	0x0048
        /*0044*/ 	.byte	0x00, 0xf5, 0x21, 0x00


	//----- nvinfo : EIATTR_KPARAM_INFO
	.align		4
.L_59:
        /*0048*/ 	.byte	0x04, 0x17
        /*004a*/ 	.short	(.L_61 - .L_60)
.L_60:
        /*004c*/ 	.word	0x00000000
        /*0050*/ 	.short	0x000d
        /*0052*/ 	.short	0x0040
        /*0054*/ 	.byte	0x00, 0xf5, 0x21, 0x00


	//----- nvinfo : EIATTR_KPARAM_INFO
	.align		4
.L_61:
        /*0058*/ 	.byte	0x04, 0x17
        /*005a*/ 	.short	(.L_63 - .L_62)
.L_62:
        /*005c*/ 	.word	0x00000000
        /*0060*/ 	.short	0x000c
        /*0062*/ 	.short	0x003c
        /*0064*/ 	.byte	0x00, 0xf0, 0x11, 0x00


	//----- nvinfo : EIATTR_KPARAM_INFO
	.align		4
.L_63:
        /*0068*/ 	.byte	0x04, 0x17
        /*006a*/ 	.short	(.L_65 - .L_64)
.L_64:
        /*006c*/ 	.word	0x00000000
        /*0070*/ 	.short	0x000b
        /*0072*/ 	.short	0x0038
        /*0074*/ 	.byte	0x00, 0xf0, 0x11, 0x00


	//----- nvinfo : EIATTR_KPARAM_INFO
	.align		4
.L_65:
        /*0078*/ 	.byte	0x04, 0x17
        /*007a*/ 	.short	(.L_67 - .L_66)
.L_66:
        /*007c*/ 	.word	0x00000000
        /*0080*/ 	.short	0x000a
        /*0082*/ 	.short	0x0034
        /*0084*/ 	.byte	0x00, 0xf0, 0x11, 0x00


	//----- nvinfo : EIATTR_KPARAM_INFO
	.align		4
.L_67:
        /*0088*/ 	.byte	0x04, 0x17
        /*008a*/ 	.short	(.L_69 - .L_68)
.L_68:
        /*008c*/ 	.word	0x00000000
        /*0090*/ 	.short	0x0009
        /*0092*/ 	.short	0x0030
        /*0094*/ 	.byte	0x00, 0xf0, 0x11, 0x00


	//----- nvinfo : EIATTR_KPARAM_INFO
	.align		4
.L_69:
        /*0098*/ 	.byte	0x04, 0x17
        /*009a*/ 	.short	(.L_71 - .L_70)
.L_70:
        /*009c*/ 	.word	0x00000000
        /*00a0*/ 	.short	0x0008
        /*00a2*/ 	.short	0x002c
        /*00a4*/ 	.byte	0x00, 0xf0, 0x11, 0x00


	//----- nvinfo : EIATTR_KPARAM_INFO
	.align		4
.L_71:
        /*00a8*/ 	.byte	0x04, 0x17
        /*00aa*/ 	.short	(.L_73 - .L_72)
.L_72:
        /*00ac*/ 	.word	0x00000000
        /*00b0*/ 	.short	0x0007
        /*00b2*/ 	.short	0x0028
        /*00b4*/ 	.byte	0x00, 0xf0, 0x11, 0x00


	//----- nvinfo : EIATTR_KPARAM_INFO
	.align		4
.L_73:
        /*00b8*/ 	.byte	0x04, 0x17
        /*00ba*/ 	.short	(.L_75 - .L_74)
.L_74:
        /*00bc*/ 	.word	0x00000000
        /*00c0*/ 	.short	0x0006
        /*00c2*/ 	.short	0x0024
        /*00c4*/ 	.byte	0x00, 0xf0, 0x11, 0x00


	//----- nvinfo : EIATTR_KPARAM_INFO
	.align		4
.L_75:
        /*00c8*/ 	.byte	0x04, 0x17
        /*00ca*/ 	.short	(.L_77 - .L_76)
.L_76:
        /*00cc*/ 	.word	0x00000000
        /*00d0*/ 	.short	0x0005
        /*00d2*/ 	.short	0x0020
        /*00d4*/ 	.byte	0x00, 0xf0, 0x11, 0x00


	//----- nvinfo : EIATTR_KPARAM_INFO
	.align		4
.L_77:
        /*00d8*/ 	.byte	0x04, 0x17
        /*00da*/ 	.short	(.L_79 - .L_78)
.L_78:
        /*00dc*/ 	.word	0x00000000
        /*00e0*/ 	.short	0x0004
        /*00e2*/ 	.short	0x001c
        /*00e4*/ 	.byte	0x00, 0xf0, 0x11, 0x00


	//----- nvinfo : EIATTR_KPARAM_INFO
	.align		4
.L_79:
        /*00e8*/ 	.byte	0x04, 0x17
        /*00ea*/ 	.short	(.L_81 - .L_80)
.L_80:
        /*00ec*/ 	.word	0x00000000
        /*00f0*/ 	.short	0x0003
        /*00f2*/ 	.short	0x0018
        /*00f4*/ 	.byte	0x00, 0xf0, 0x11, 0x00


	//----- nvinfo : EIATTR_KPARAM_INFO
	.align		4
.L_81:
        /*00f8*/ 	.byte	0x04, 0x17
        /*00fa*/ 	.short	(.L_83 - .L_82)
.L_82:
        /*00fc*/ 	.word	0x00000000
        /*0100*/ 	.short	0x0002
        /*0102*/ 	.short	0x0010
        /*0104*/ 	.byte	0x00, 0xf5, 0x21, 0x00


	//----- nvinfo : EIATTR_KPARAM_INFO
	.align		4
.L_83:
        /*0108*/ 	.byte	0x04, 0x17
        /*010a*/ 	.short	(.L_85 - .L_84)
.L_84:
        /*010c*/ 	.word	0x00000000
        /*0110*/ 	.short	0x0001
        /*0112*/ 	.short	0x0008
        /*0114*/ 	.byte	0x00, 0xf5, 0x21, 0x00


	//----- nvinfo : EIATTR_KPARAM_INFO
	.align		4
.L_85:
        /*0118*/ 	.byte	0x04, 0x17
        /*011a*/ 	.short	(.L_87 - .L_86)
.L_86:
        /*011c*/ 	.word	0x00000000
        /*0120*/ 	.short	0x0000
        /*0122*/ 	.short	0x0000
        /*0124*/ 	.byte	0x00, 0xf5, 0x21, 0x00


	//----- nvinfo : EIATTR_SPARSE_MMA_MASK
	.align		4
.L_87:
        /*0128*/ 	.byte	0x03, 0x50
        /*012a*/ 	.short	0x0000


	//----- nvinfo : EIATTR_MAXREG_COUNT
	.align		4
        /*012c*/ 	.byte	0x03, 0x1b
        /*012e*/ 	.short	0x00ff


	//----- nvinfo : EIATTR_NUM_BARRIERS
	.align		4
        /*0130*/ 	.byte	0x02, 0x4c
        /*0132*/ 	.byte	0x01
	.zero		1


	//----- nvinfo : EIATTR_MERCURY_ISA_VERSION
	.align		4
        /*0134*/ 	.byte	0x03, 0x5f
        /*0136*/ 	.short	0x0101


	//----- nvinfo : EIATTR_VRC_CTA_INIT_COUNT
	.align		4
        /*0138*/ 	.byte	0x02, 0x4a
	.zero		1
	.zero		1


	//----- nvinfo : EIATTR_EXIT_INSTR_OFFSETS
	.align		4
        /*013c*/ 	.byte	0x04, 0x1c
        /*013e*/ 	.short	(.L_89 - .L_88)


	//   ....[0]....
.L_88:
        /*0140*/ 	.word	0x000037a0


	//   ....[1]....
        /*0144*/ 	.word	0x00004350


	//   ....[2]....
        /*0148*/ 	.word	0x000043b0


	//----- nvinfo : EIATTR_CRS_STACK_SIZE
	.align		4
.L_89:
        /*014c*/ 	.byte	0x04, 0x1e
        /*014e*/ 	.short	(.L_91 - .L_90)
.L_90:
        /*0150*/ 	.word	0x00000000


	//----- nvinfo : EIATTR_CBANK_PARAM_SIZE
	.align		4
.L_91:
        /*0154*/ 	.byte	0x03, 0x19
        /*0156*/ 	.short	0x005c


	//----- nvinfo : EIATTR_PARAM_CBANK
	.align		4
        /*0158*/ 	.byte	0x04, 0x0a
        /*015a*/ 	.short	(.L_93 - .L_92)
	.align		4
.L_92:
        /*015c*/ 	.word	index@(.nv.constant0._Z15kernel__4_tex_1PdS_S_iiiiiiiiiiPiS0_iii)
        /*0160*/ 	.short	0x0380
        /*0162*/ 	.short	0x005c


	//----- nvinfo : EIATTR_SW_WAR
	.align		4
.L_93:
        /*0164*/ 	.byte	0x04, 0x36
        /*0166*/ 	.short	(.L_95 - .L_94)
.L_94:
        /*0168*/ 	.word	0x00000008
.L_95:


//--------------------- .nv.info._Z15kernel__3_tex_1PdS_S_iiiiiiiiiiPiS0_iii --------------------------
	.section	.nv.info._Z15kernel__3_tex_1PdS_S_iiiiiiiiiiPiS0_iii,"",@"SHT_CUDA_INFO"
	.sectionflags	@""
	.align	4


	//----- nvinfo : EIATTR_CUDA_API_VERSION
	.align		4
        /*0000*/ 	.byte	0x04, 0x37
        /*0002*/ 	.short	(.L_97 - .L_96)
.L_96:
        /*0004*/ 	.word	0x00000082


	//----- nvinfo : EIATTR_KPARAM_INFO
	.align		4
.L_97:
        /*0008*/ 	.byte	0x04, 0x17
        /*000a*/ 	.short	(.L_99 - .L_98)
.L_98:
        /*000c*/ 	.word	0x00000000
        /*0010*/ 	.short	0x0011
        /*0012*/ 	.short	0x0058
        /*0014*/ 	.byte	0x00, 0xf0, 0x11, 0x00


	//----- nvinfo : EIATTR_KPARAM_INFO
	.align		4
.L_99:
        /*0018*/ 	.byte	0x04, 0x17
        /*001a*/ 	.short	(.L_101 - .L_100)
.L_100:
        /*001c*/ 	.word	0x00000000
        /*0020*/ 	.short	0x0010
        /*0022*/ 	.short	0x0054
        /*0024*/ 	.byte	0x00, 0xf0, 0x11, 0x00


	//----- nvinfo : EIATTR_KPARAM_INFO
	.align		4
.L_101:
        /*0028*/ 	.byte	0x04, 0x17
        /*002a*/ 	.short	(.L_103 - .L_102)
.L_102:
        /*002c*/ 	.word	0x00000000
        /*0030*/ 	.short	0x000f
        /*0032*/ 	.short	0x0050
        /*0034*/ 	.byte	0x00, 0xf0, 0x11, 0x00


	//----- nvinfo : EIATTR_KPARAM_INFO
	.align		4
.L_103:
        /*0038*/ 	.byte	0x04, 0x17
        /*003a*/ 	.short	(.L_105 - .L_104)
.L_104:
        /*003c*/ 	.word	0x00000000
        /*0040*/ 	.short	0x000e
        /*0042*/ 	.short	0x0048
        /*0044*/ 	.byte	0x00, 0xf5, 0x21, 0x00


	//----- nvinfo : EIATTR_KPARAM_INFO
	.align		4
.L_105:
        /*0048*/ 	.byte	0x04, 0x17
        /*004a*/ 	.short	(.L_107 - .L_106)
.L_106:
        /*004c*/ 	.word	0x00000000
        /*0050*/ 	.short	0x000d
        /*0052*/ 	.short	0x0040
        /*0054*/ 	.byte	0x00, 0xf5, 0x21, 0x00


	//----- nvinfo : EIATTR_KPARAM_INFO
	.align		4
.L_107:
        /*0058*/ 	.byte	0x04, 0x17
        /*005a*/ 	.short	(.L_109 - .L_108)
.L_108:
        /*005c*/ 	.word	0x00000000
        /*0060*/ 	.short	0x000c
        /*0062*/ 	.short	0x003c
        /*0064*/ 	.byte	0x00, 0xf0, 0x11, 0x00


	//----- nvinfo : EIATTR_KPARAM_INFO
	.align		4
.L_109:
        /*0068*/ 	.byte	0x04, 0x17
        /*006a*/ 	.short	(.L_111 - .L_110)
.L_110:
        /*006c*/ 	.word	0x00000000
        /*0070*/ 	.short	0x000b
        /*0072*/ 	.short	0x0038
        /*0074*/ 	.byte	0x00, 0xf0, 0x11, 0x00


	//----- nvinfo : EIATTR_KPARAM_INFO
	.align		4
.L_111:
        /*0078*/ 	.byte	0x04, 0x17
        /*007a*/ 	.short	(.L_113 - .L_112)
.L_112:
        /*007c*/ 	.word	0x00000000
        /*0080*/ 	.short	0x000a
        /*0082*/ 	.short	0x0034
        /*0084*/ 	.byte	0x00, 0xf0, 0x11, 0x00


	//----- nvinfo : EIATTR_KPARAM_INFO
	.align		4
.L_113:
        /*0088*/ 	.byte	0x04, 0x17
        /*008a*/ 	.short	(.L_115 - .L_114)
.L_114:
        /*008c*/ 	.word	0x00000000
        /*0090*/ 	.short	0x0009
        /*0092*/ 	.short	0x0030
        /*0094*/ 	.byte	0x00, 0xf0, 0x11, 0x00


	//----- nvinfo : EIATTR_KPARAM_INFO
	.align		4
.L_115:
        /*0098*/ 	.byte	0x04, 0x17
        /*009a*/ 	.short	(.L_117 - .L_116)
.L_116:
        /*009c*/ 	.word	0x00000000
        /*00a0*/ 	.short	0x0008
        /*00a2*/ 	.short	0x002c
        /*00a4*/ 	.byte	0x00, 0xf0, 0x11, 0x00


	//----- nvinfo : EIATTR_KPARAM_INFO
	.align		4
.L_117:
        /*00a8*/ 	.byte	0x04, 0x17
        /*00aa*/ 	.short	(.L_119 - .L_118)
.L_118:
        /*00ac*/ 	.word	0x00000000
        /*00b0*/ 	.short	0x0007
        /*00b2*/ 	.short	0x0028
        /*00b4*/ 	.byte	0x00, 0xf0, 0x11, 0x00


	//----- nvinfo : EIATTR_KPARAM_INFO
	.align		4
.L_119:
        /*00b8*/ 	.byte	0x04, 0x17
        /*00ba*/ 	.short	(.L_121 - .L_120)
.L_120:
        /*00bc*/ 	.word	0x00000000
        /*00c0*/ 	.short	0x0006
        /*00c2*/ 	.short	0x0024
        /*00c4*/ 	.byte	0x00, 0xf0, 0x11, 0x00


	//----- nvinfo : EIATTR_KPARAM_INFO
	.align		4
.L_121:
        /*00c8*/ 	.byte	0x04, 0x17
        /*00ca*/ 	.short	(.L_123 - .L_122)
.L_122:
        /*00cc*/ 	.word	0x00000000
        /*00d0*/ 	.short	0x0005
        /*00d2*/ 	.short	0x0020
        /*00d4*/ 	.byte	0x00, 0xf0, 0x11, 0x00


	//----- nvinfo : EIATTR_KPARAM_INFO
	.align		4
.L_123:
        /*00d8*/ 	.byte	0x04, 0x17
        /*00da*/ 	.short	(.L_125 - .L_124)
.L_124:
        /*00dc*/ 	.word	0x00000000
        /*00e0*/ 	.short	0x0004
        /*00e2*/ 	.short	0x001c
        /*00e4*/ 	.byte	0x00, 0xf0, 0x11, 0x00


	//----- nvinfo : EIATTR_KPARAM_INFO
	.align		4
.L_125:
        /*00e8*/ 	.byte	0x04, 0x17
        /*00ea*/ 	.short	(.L_127 - .L_126)
.L_126:
        /*00ec*/ 	.word	0x00000000
        /*00f0*/ 	.short	0x0003
        /*00f2*/ 	.short	0x0018
        /*00f4*/ 	.byte	0x00, 0xf0, 0x11, 0x00


	//----- nvinfo : EIATTR_KPARAM_INFO
	.align		4
.L_127:
        /*00f8*/ 	.byte	0x04, 0x17
        /*00fa*/ 	.short	(.L_129 - .L_128)
.L_128:
        /*00fc*/ 	.word	0x00000000
        /*0100*/ 	.short	0x0002
        /*0102*/ 	.short	0x0010
        /*0104*/ 	.byte	0x00, 0xf5, 0x21, 0x00


	//----- nvinfo : EIATTR_KPARAM_INFO
	.align		4
.L_129:
        /*0108*/ 	.byte	0x04, 0x17
        /*010a*/ 	.short	(.L_131 - .L_130)
.L_130:
        /*010c*/ 	.word	0x00000000
        /*0110*/ 	.short	0x0001
        /*0112*/ 	.short	0x0008
        /*0114*/ 	.byte	0x00, 0xf5, 0x21, 0x00


	//----- nvinfo : EIATTR_KPARAM_INFO
	.align		4
.L_131:
        /*0118*/ 	.byte	0x04, 0x17
        /*011a*/ 	.short	(.L_133 - .L_132)
.L_132:
        /*011c*/ 	.word	0x00000000
        /*0120*/ 	.short	0x0000
        /*0122*/ 	.short	0x0000
        /*0124*/ 	.byte	0x00, 0xf5, 0x21, 0x00


	//----- nvinfo : EIATTR_SPARSE_MMA_MASK
	.align		4
.L_133:
        /*0128*/ 	.byte	0x03, 0x50
        /*012a*/ 	.short	0x0000


	//----- nvinfo : EIATTR_MAXREG_COUNT
	.align		4
        /*012c*/ 	.byte	0x03, 0x1b
        /*012e*/ 	.short	0x00ff


	//----- nvinfo : EIATTR_NUM_BARRIERS
	.align		4
        /*0130*/ 	.byte	0x02, 0x4c
        /*0132*/ 	.byte	0x01
	.zero		1


	//----- nvinfo : EIATTR_MERCURY_ISA_VERSION
	.align		4
        /*0134*/ 	.byte	0x03, 0x5f
        /*0136*/ 	.short	0x0101


	//----- nvinfo : EIATTR_VRC_CTA_INIT_COUNT
	.align		4
        /*0138*/ 	.byte	0x02, 0x4a
	.zero		1
	.zero		1


	//----- nvinfo : EIATTR_EXIT_INSTR_OFFSETS
	.align		4
        /*013c*/ 	.byte	0x04, 0x1c
        /*013e*/ 	.short	(.L_135 - .L_134)


	//   ....[0]....
.L_134:
        /*0140*/ 	.word	0x00001ee0


	//   ....[1]....
        /*0144*/ 	.word	0x00002a90


	//   ....[2]....
        /*0148*/ 	.word	0x00002af0


	//----- nvinfo : EIATTR_CRS_STACK_SIZE
	.align		4
.L_135:
        /*014c*/ 	.byte	0x04, 0x1e
        /*014e*/ 	.short	(.L_137 - .L_136)
.L_136:
        /*0150*/ 	.word	0x00000000


	//----- nvinfo : EIATTR_CBANK_PARAM_SIZE
	.align		4
.L_137:
        /*0154*/ 	.byte	0x03, 0x19
        /*0156*/ 	.short	0x005c


	//----- nvinfo : EIATTR_PARAM_CBANK
	.align		4
        /*0158*/ 	.byte	0x04, 0x0a
        /*015a*/ 	.short	(.L_139 - .L_138)
	.align		4
.L_138:
        /*015c*/ 	.word	index@(.nv.constant0._Z15kernel__3_tex_1PdS_S_iiiiiiiiiiPiS0_iii)
        /*0160*/ 	.short	0x0380
        /*0162*/ 	.short	0x005c


	//----- nvinfo : EIATTR_SW_WAR
	.align		4
.L_139:
        /*0164*/ 	.byte	0x04, 0x36
        /*0166*/ 	.short	(.L_141 - .L_140)
.L_140:
        /*0168*/ 	.word	0x00000008
.L_141:


//--------------------- .nv.info._Z15kernel__2_tex_1PdS_S_iiiiiiiiiiPiS0_iii --------------------------
	.section	.nv.info._Z15kernel__2_tex_1PdS_S_iiiiiiiiiiPiS0_iii,"",@"SHT_CUDA_INFO"
	.sectionflags	@""
	.align	4


	//----- nvinfo : EIATTR_CUDA_API_VERSION
	.align		4
        /*0000*/ 	.byte	0x04, 0x37
        /*0002*/ 	.short	(.L_143 - .L_142)
.L_142:
        /*0004*/ 	.word	0x00000082


	//----- nvinfo : EIATTR_KPARAM_INFO
	.align		4
.L_143:
        /*0008*/ 	.byte	0x04, 0x17
        /*000a*/ 	.short	(.L_145 - .L_144)
.L_144:
        /*000c*/ 	.word	0x00000000
        /*0010*/ 	.short	0x0011
        /*0012*/ 	.short	0x0058
        /*0014*/ 	.byte	0x00, 0xf0, 0x11, 0x00


	//----- nvinfo : EIATTR_KPARAM_INFO
	.align		4
.L_145:
        /*0018*/ 	.byte	0x04, 0x17
        /*001a*/ 	.short	(.L_147 - .L_146)
.L_146:
        /*001c*/ 	.word	0x00000000
        /*0020*/ 	.short	0x0010
        /*0022*/ 	.short	0x0054
        /*0024*/ 	.byte	0x00, 0xf0, 0x11, 0x00


	//----- nvinfo : EIATTR_KPARAM_INFO
	.align		4
.L_147:
        /*0028*/ 	.byte	0x04, 0x17
        /*002a*/ 	.short	(.L_149 - .L_148)
.L_148:
        /*002c*/ 	.word	0x00000000
        /*0030*/ 	.short	0x000f
        /*0032*/ 	.short	0x0050
        /*0034*/ 	.byte	0x00, 0xf0, 0x11, 0x00


	//----- nvinfo : EIATTR_KPARAM_INFO
	.align		4
.L_149:
        /*0038*/ 	.byte	0x04, 0x17
        /*003a*/ 	.short	(.L_151 - .L_150)
.L_150:
        /*003c*/ 	.word	0x00000000
        /*0040*/ 	.short	0x000e
        /*0042*/ 	.short	0x0048
        /*0044*/ 	.byte	0x00, 0xf5, 0x21, 0x00


	//----- nvinfo : EIATTR_KPARAM_INFO
	.align		4
.L_151:
        /*0048*/ 	.byte	0x04, 0x17
        /*004a*/ 	.short	(.L_153 - .L_152)
.L_152:
        /*004c*/ 	.word	0x00000000
        /*0050*/ 	.short	0x000d
        /*0052*/ 	.short	0x0040
        /*0054*/ 	.byte	0x00, 0xf5, 0x21, 0x00


	//----- nvinfo : EIATTR_KPARAM_INFO
	.align		4
.L_153:
        /*0058*/ 	.byte	0x04, 0x17
        /*005a*/ 	.short	(.L_155 - .L_154)
.L_154:
        /*005c*/ 	.word	0x00000000
        /*0060*/ 	.short	0x000c
        /*0062*/ 	.short	0x003c
        /*0064*/ 	.byte	0x00, 0xf0, 0x11, 0x00


	//----- nvinfo : EIATTR_KPARAM_INFO
	.align		4
.L_155:
        /*0068*/ 	.byte	0x04, 0x17
        /*006a*/ 	.short	(.L_157 - .L_156)
.L_156:
        /*006c*/ 	.word	0x00000000
        /*0070*/ 	.short	0x000b
        /*0072*/ 	.short	0x0038
        /*0074*/ 	.byte	0x00, 0xf0, 0x11, 0x00


	//----- nvinfo : EIATTR_KPARAM_INFO
	.align		4
.L_157:
        /*0078*/ 	.byte	0x04, 0x17
        /*007a*/ 	.short	(.L_159 - .L_158)
.L_158:
        /*007c*/ 	.word	0x00000000
        /*0080*/ 	.short	0x000a
        /*0082*/ 	.short	0x0034
        /*0084*/ 	.byte	0x00, 0xf0, 0x11, 0x00


	//----- nvinfo : EIATTR_KPARAM_INFO
	.align		4
.L_159:
        /*0088*/ 	.byte	0x04, 0x17
        /*008a*/ 	.short	(.L_161 - .L_160)
.L_160:
        /*008c*/ 	.word	0x00000000
        /*0090*/ 	.short	0x0009
        /*0092*/ 	.short	0x0030
        /*0094*/ 	.byte	0x00, 0xf0, 0x11, 0x00


	//----- nvinfo : EIATTR_KPARAM_INFO
	.align		4
.L_161:
        /*0098*/ 	.byte	0x04, 0x17
        /*009a*/ 	.short	(.L_163 - .L_162)
.L_162:
        /*009c*/ 	.word	0x00000000
        /*00a0*/ 	.short	0x0008
        /*00a2*/ 	.short	0x002c
        /*00a4*/ 	.byte	0x00, 0xf0, 0x11, 0x00


	//----- nvinfo : EIATTR_KPARAM_INFO
	.align		4
.L_163:
        /*00a8*/ 	.byte	0x04, 0x17
        /*00aa*/ 	.short	(.L_165 - .L_164)
.L_164:
        /*00ac*/ 	.word	0x00000000
        /*00b0*/ 	.short	0x0007
        /*00b2*/ 	.short	0x0028
        /*00b4*/ 	.byte	0x00, 0xf0, 0x11, 0x00


	//----- nvinfo : EIATTR_KPARAM_INFO
	.align		4
.L_165:
        /*00b8*/ 	.byte	0x04, 0x17
        /*00ba*/ 	.short	(.L_167 - .L_166)
.L_166:
        /*00bc*/ 	.word	0x00000000
        /*00c0*/ 	.short	0x0006
        /*00c2*/ 	.short	0x0024
        /*00c4*/ 	.byte	0x00, 0xf0, 0x11, 0x00


	//----- nvinfo : EIATTR_KPARAM_INFO
	.align		4
.L_167:
        /*00c8*/ 	.byte	0x04, 0x17
        /*00ca*/ 	.short	(.L_169 - .L_168)
.L_168:
        /*00cc*/ 	.word	0x00000000
        /*00d0*/ 	.short	0x0005
        /*00d2*/ 	.short	0x0020
        /*00d4*/ 	.byte	0x00, 0xf0, 0x11, 0x00


	//----- nvinfo : EIATTR_KPARAM_INFO
	.align		4
.L_169:
        /*00d8*/ 	.byte	0x04, 0x17
        /*00da*/ 	.short	(.L_171 - .L_170)
.L_170:
        /*00dc*/ 	.word	0x00000000
        /*00e0*/ 	.short	0x0004
        /*00e2*/ 	.short	0x001c
        /*00e4*/ 	.byte	0x00, 0xf0, 0x11, 0x00


	//----- nvinfo : EIATTR_KPARAM_INFO
	.align		4
.L_171:
        /*00e8*/ 	.byte	0x04, 0x17
        /*00ea*/ 	.short	(.L_173 - .L_172)
.L_172:
        /*00ec*/ 	.word	0x00000000
        /*00f0*/ 	.short	0x0003
        /*00f2*/ 	.short	0x0018
        /*00f4*/ 	.byte	0x00, 0xf0, 0x11, 0x00


	//----- nvinfo : EIATTR_KPARAM_INFO
	.align		4
.L_173:
        /*00f8*/ 	.byte	0x04, 0x17
        /*00fa*/ 	.short	(.L_175 - .L_174)
.L_174:
        /*00fc*/ 	.word	0x00000000
        /*0100*/ 	.short	0x0002
        /*0102*/ 	.short	0x0010
        /*0104*/ 	.byte	0x00, 0xf5, 0x21, 0x00


	//----- nvinfo : EIATTR_KPARAM_INFO
	.align		4
.L_175:
        /*0108*/ 	.byte	0x04, 0x17
        /*010a*/ 	.short	(.L_177 - .L_176)
.L_176:
        /*010c*/ 	.word	0x00000000
        /*0110*/ 	.short	0x0001
        /*0112*/ 	.short	0x0008
        /*0114*/ 	.byte	0x00, 0xf5, 0x21, 0x00


	//----- nvinfo : EIATTR_KPARAM_INFO
	.align		4
.L_177:
        /*0118*/ 	.byte	0x04, 0x17
        /*011a*/ 	.short	(.L_179 - .L_178)
.L_178:
        /*011c*/ 	.word	0x00000000
        /*0120*/ 	.short	0x0000
        /*0122*/ 	.short	0x0000
        /*0124*/ 	.byte	0x00, 0xf5, 0x21, 0x00


	//----- nvinfo : EIATTR_SPARSE_MMA_MASK
	.align		4
.L_179:
        /*0128*/ 	.byte	0x03, 0x50
        /*012a*/ 	.short	0x0000


	//----- nvinfo : EIATTR_MAXREG_COUNT
	.align		4
        /*012c*/ 	.byte	0x03, 0x1b
        /*012e*/ 	.short	0x00ff


	//----- nvinfo : EIATTR_NUM_BARRIERS
	.align		4
        /*0130*/ 	.byte	0x02, 0x4c
        /*0132*/ 	.byte	0x01
	.zero		1


	//----- nvinfo : EIATTR_MERCURY_ISA_VERSION
	.align		4
        /*0134*/ 	.byte	0x03, 0x5f
        /*0136*/ 	.short	0x0101


	//----- nvinfo : EIATTR_VRC_CTA_INIT_COUNT
	.align		4
        /*0138*/ 	.byte	0x02, 0x4a
	.zero		1
	.zero		1


	//----- nvinfo : EIATTR_EXIT_INSTR_OFFSETS
	.align		4
        /*013c*/ 	.byte	0x04, 0x1c
        /*013e*/ 	.short	(.L_181 - .L_180)


	//   ....[0]....
.L_180:
        /*0140*/ 	.word	0x00002ce0


	//----- nvinfo : EIATTR_CRS_STACK_SIZE
	.align		4
.L_181:
        /*0144*/ 	.byte	0x04, 0x1e
        /*0146*/ 	.short	(.L_183 - .L_182)
.L_182:
        /*0148*/ 	.word	0x00000000


	//----- nvinfo : EIATTR_CBANK_PARAM_SIZE
	.align		4
.L_183:
        /*014c*/ 	.byte	0x03, 0x19
        /*014e*/ 	.short	0x005c


	//----- nvinfo : EIATTR_PARAM_CBANK
	.align		4
        /*0150*/ 	.byte	0x04, 0x0a
        /*0152*/ 	.short	(.L_185 - .L_184)
	.align		4
.L_184:
        /*0154*/ 	.word	index@(.nv.constant0._Z15kernel__2_tex_1PdS_S_iiiiiiiiiiPiS0_iii)
        /*0158*/ 	.short	0x0380
        /*015a*/ 	.short	0x005c


	//----- nvinfo : EIATTR_SW_WAR
	.align		4
.L_185:
        /*015c*/ 	.byte	0x04, 0x36
        /*015e*/ 	.short	(.L_187 - .L_186)
.L_186:
        /*0160*/ 	.word	0x00000008
.L_187:


//--------------------- .nv.info._Z15kernel__1_tex_1PdS_S_iiiiiiiiiiPiS0_iii --------------------------
	.section	.nv.info._Z15kernel__1_tex_1PdS_S_iiiiiiiiiiPiS0_iii,"",@"SHT_CUDA_INFO"
	.sectionflags	@""
	.align	4


	//----- nvinfo : EIATTR_CUDA_API_VERSION
	.align		4
        /*0000*/ 	.byte	0x04, 0x37
        /*0002*/ 	.short	(.L_189 - .L_188)
.L_188:
        /*0004*/ 	.word	0x00000082


	//----- nvinfo : EIATTR_KPARAM_INFO
	.align		4
.L_189:
        /*0008*/ 	.byte	0x04, 0x17
        /*000a*/ 	.short	(.L_191 - .L_190)
.L_190:
        /*000c*/ 	.word	0x00000000
        /*0010*/ 	.short	0x0011
        /*0012*/ 	.short	0x0058
        /*0014*/ 	.byte	0x00, 0xf0, 0x11, 0x00


	//----- nvinfo : EIATTR_KPARAM_INFO
	.align		4
.L_191:
        /*0018*/ 	.byte	0x04, 0x17
        /*001a*/ 	.short	(.L_193 - .L_192)
.L_192:
        /*001c*/ 	.word	0x00000000
        /*0020*/ 	.short	0x0010
        /*0022*/ 	.short	0x0054
        /*0024*/ 	.byte	0x00, 0xf0, 0x11, 0x00


	//----- nvinfo : EIATTR_KPARAM_INFO
	.align		4
.L_193:
        /*0028*/ 	.byte	0x04, 0x17
        /*002a*/ 	.short	(.L_195 - .L_194)
.L_194:
        /*002c*/ 	.word	0x00000000
        /*0030*/ 	.short	0x000f
        /*0032*/ 	.short	0x0050
        /*0034*/ 	.byte	0x00, 0xf0, 0x11, 0x00


	//----- nvinfo : EIATTR_KPARAM_INFO
	.align		4
.L_195:
        /*0038*/ 	.byte	0x04, 0x17
        /*003a*/ 	.short	(.L_197 - .L_196)
.L_196:
        /*003c*/ 	.word	0x00000000
        /*0040*/ 	.short	0x000e
        /*0042*/ 	.short	0x0048
        /*0044*/ 	.byte	0x00, 0xf5, 0x21, 0x00


	//----- nvinfo : EIATTR_KPARAM_INFO
	.align		4
.L_197:
        /*0048*/ 	.byte	0x04, 0x17
        /*004a*/ 	.short	(.L_199 - .L_198)
.L_198:
        /*004c*/ 	.word	0x00000000
        /*0050*/ 	.short	0x000d
        /*0052*/ 	.short	0x0040
        /*0054*/ 	.byte	0x00, 0xf5, 0x21, 0x00


	//----- nvinfo : EIATTR_KPARAM_INFO
	.align		4
.L_199:
        /*0058*/ 	.byte	0x04, 0x17
        /*005a*/ 	.short	(.L_201 - .L_200)
.L_200:
        /*005c*/ 	.word	0x00000000
        /*0060*/ 	.short	0x000c
        /*0062*/ 	.short	0x003c
        /*0064*/ 	.byte	0x00, 0xf0, 0x11, 0x00


	//----- nvinfo : EIATTR_KPARAM_INFO
	.align		4
.L_201:
        /*0068*/ 	.byte	0x04, 0x17
        /*006a*/ 	.short	(.L_203 - .L_202)
.L_202:
        /*006c*/ 	.word	0x00000000
        /*0070*/ 	.short	0x000b
        /*0072*/ 	.short	0x0038
        /*0074*/ 	.byte	0x00, 0xf0, 0x11, 0x00


	//----- nvinfo : EIATTR_KPARAM_INFO
	.align		4
.L_203:
        /*0078*/ 	.byte	0x04, 0x17
        /*007a*/ 	.short	(.L_205 - .L_204)
.L_204:
        /*007c*/ 	.word	0x00000000
        /*0080*/ 	.short	0x000a
        /*0082*/ 	.short	0x0034
        /*0084*/ 	.byte	0x00, 0xf0, 0x11, 0x00


	//----- nvinfo : EIATTR_KPARAM_INFO
	.align		4
.L_205:
        /*0088*/ 	.byte	0x04, 0x17
        /*008a*/ 	.short	(.L_207 - .L_206)
.L_206:
        /*008c*/ 	.word	0x00000000
        /*0090*/ 	.short	0x0009
        /*0092*/ 	.short	0x0030
        /*0094*/ 	.byte	0x00, 0xf0, 0x11, 0x00


	//----- nvinfo : EIATTR_KPARAM_INFO
	.align		4
.L_207:
        /*0098*/ 	.byte	0x04, 0x17
        /*009a*/ 	.short	(.L_209 - .L_208)
.L_208:
        /*009c*/ 	.word	0x00000000
        /*00a0*/ 	.short	0x0008
        /*00a2*/ 	.short	0x002c
        /*00a4*/ 	.byte	0x00, 0xf0, 0x11, 0x00


	//----- nvinfo : EIATTR_KPARAM_INFO
	.align		4
.L_209:
        /*00a8*/ 	.byte	0x04, 0x17
        /*00aa*/ 	.short	(.L_211 - .L_210)
.L_210:
        /*00ac*/ 	.word	0x00000000
        /*00b0*/ 	.short	0x0007
        /*00b2*/ 	.short	0x0028
        /*00b4*/ 	.byte	0x00, 0xf0, 0x11, 0x00


	//----- nvinfo : EIATTR_KPARAM_INFO
	.align		4
.L_211:
        /*00b8*/ 	.byte	0x04, 0x17
        /*00ba*/ 	.short	(.L_213 - .L_212)
.L_212:
        /*00bc*/ 	.word	0x00000000
        /*00c0*/ 	.short	0x0006
        /*00c2*/ 	.short	0x0024
        /*00c4*/ 	.byte	0x00, 0xf0, 0x11, 0x00


	//----- nvinfo : EIATTR_KPARAM_INFO
	.align		4
.L_213:
        /*00c8*/ 	.byte	0x04, 0x17
        /*00ca*/ 	.short	(.L_215 - .L_214)
.L_214:
        /*00cc*/ 	.word	0x00000000
        /*00d0*/ 	.short	0x0005
        /*00d2*/ 	.short	0x0020
        /*00d4*/ 	.byte	0x00, 0xf0, 0x11, 0x00


	//----- nvinfo : EIATTR_KPARAM_INFO
	.align		4
.L_215:
        /*00d8*/ 	.byte	0x04, 0x17
        /*00da*/ 	.short	(.L_217 - .L_216)
.L_216:
        /*00dc*/ 	.word	0x00000000
        /*00e0*/ 	.short	0x0004
        /*00e2*/ 	.short	0x001c
        /*00e4*/ 	.byte	0x00, 0xf0, 0x11, 0x00


	//----- nvinfo : EIATTR_KPARAM_INFO
	.align		4
.L_217:
        /*00e8*/ 	.byte	0x04, 0x17
        /*00ea*/ 	.short	(.L_219 - .L_218)
.L_218:
        /*00ec*/ 	.word	0x00000000
        /*00f0*/ 	.short	0x0003
        /*00f2*/ 	.short	0x0018
        /*00f4*/ 	.byte	0x00, 0xf0, 0x11, 0x00


	//----- nvinfo : EIATTR_KPARAM_INFO
	.align		4
.L_219:
        /*00f8*/ 	.byte	0x04, 0x17
        /*00fa*/ 	.short	(.L_221 - .L_220)
.L_220:
        /*00fc*/ 	.word	0x00000000
        /*0100*/ 	.short	0x0002
        /*0102*/ 	.short	0x0010
        /*0104*/ 	.byte	0x00, 0xf5, 0x21, 0x00


	//----- nvinfo : EIATTR_KPARAM_INFO
	.align		4
.L_221:
        /*0108*/ 	.byte	0x04, 0x17
        /*010a*/ 	.short	(.L_223 - .L_222)
.L_222:
        /*010c*/ 	.word	0x00000000
        /*0110*/ 	.short	0x0001
        /*0112*/ 	.short	0x0008
        /*0114*/ 	.byte	0x00, 0xf5, 0x21, 0x00


	//----- nvinfo : EIATTR_KPARAM_INFO
	.align		4
.L_223:
        /*0118*/ 	.byte	0x04, 0x17
        /*011a*/ 	.short	(.L_225 - .L_224)
.L_224:
        /*011c*/ 	.word	0x00000000
        /*0120*/ 	.short	0x0000
        /*0122*/ 	.short	0x0000
        /*0124*/ 	.byte	0x00, 0xf5, 0x21, 0x00


	//----- nvinfo : EIATTR_SPARSE_MMA_MASK
	.align		4
.L_225:
        /*0128*/ 	.byte	0x03, 0x50
        /*012a*/ 	.short	0x0000


	//----- nvinfo : EIATTR_MAXREG_COUNT
	.align		4
        /*012c*/ 	.byte	0x03, 0x1b
        /*012e*/ 	.short	0x00ff


	//----- nvinfo : EIATTR_NUM_BARRIERS
	.align		4
        /*0130*/ 	.byte	0x02, 0x4c
        /*0132*/ 	.byte	0x01
	.zero		1


	//----- nvinfo : EIATTR_MERCURY_ISA_VERSION
	.align		4
        /*0134*/ 	.byte	0x03, 0x5f
        /*0136*/ 	.short	0x0101


	//----- nvinfo : EIATTR_VRC_CTA_INIT_COUNT
	.align		4
        /*0138*/ 	.byte	0x02, 0x4a
	.zero		1
	.zero		1


	//----- nvinfo : EIATTR_EXIT_INSTR_OFFSETS
	.align		4
        /*013c*/ 	.byte	0x04, 0x1c
        /*013e*/ 	.short	(.L_227 - .L_226)


	//   ....[0]....
.L_226:
        /*0140*/ 	.word	0x00001be0


	//----- nvinfo : EIATTR_CRS_STACK_SIZE
	.align		4
.L_227:
        /*0144*/ 	.byte	0x04, 0x1e
        /*0146*/ 	.short	(.L_229 - .L_228)
.L_228:
        /*0148*/ 	.word	0x00000000


	//----- nvinfo : EIATTR_CBANK_PARAM_SIZE
	.align		4
.L_229:
        /*014c*/ 	.byte	0x03, 0x19
        /*014e*/ 	.short	0x005c


	//----- nvinfo : EIATTR_PARAM_CBANK
	.align		4
        /*0150*/ 	.byte	0x04, 0x0a
        /*0152*/ 	.short	(.L_231 - .L_230)
	.align		4
.L_230:
        /*0154*/ 	.word	index@(.nv.constant0._Z15kernel__1_tex_1PdS_S_iiiiiiiiiiPiS0_iii)
        /*0158*/ 	.short	0x0380
        /*015a*/ 	.short	0x005c


	//----- nvinfo : EIATTR_SW_WAR
	.align		4
.L_231:
        /*015c*/ 	.byte	0x04, 0x36
        /*015e*/ 	.short	(.L_233 - .L_232)
.L_232:
        /*0160*/ 	.word	0x00000008
.L_233:


//--------------------- .nv.info._Z11kernel__4_1PdS_S_iiiiiiiiiiiii --------------------------
	.section	.nv.info._Z11kernel__4_1PdS_S_iiiiiiiiiiiii,"",@"SHT_CUDA_INFO"
	.sectionflags	@""
	.align	4


	//----- nvinfo : EIATTR_CUDA_API_VERSION
	.align		4
        /*0000*/ 	.byte	0x04, 0x37
        /*0002*/ 	.short	(.L_235 - .L_234)
.L_234:
        /*0004*/ 	.word	0x00000082


	//----- nvinfo : EIATTR_KPARAM_INFO
	.align		4
.L_235:
        /*0008*/ 	.byte	0x04, 0x17
        /*000a*/ 	.short	(.L_237 - .L_236)
.L_236:
        /*000c*/ 	.word	0x00000000
        /*0010*/ 	.short	0x000f
        /*0012*/ 	.short	0x0048
        /*0014*/ 	.byte	0x00, 0xf0, 0x11, 0x00


	//----- nvinfo : EIATTR_KPARAM_INFO
	.align		4
.L_237:
        /*0018*/ 	.byte	0x04, 0x17
        /*001a*/ 	.short	(.L_239 - .L_238)
.L_238:
        /*001c*/ 	.word	0x00000000
        /*0020*/ 	.short	0x000e
        /*0022*/ 	.short	0x0044
        /*0024*/ 	.byte	0x00, 0xf0, 0x11, 0x00


	//----- nvinfo : EIATTR_KPARAM_INFO
	.align		4
.L_239:
        /*0028*/ 	.byte	0x04, 0x17
        /*002a*/ 	.short	(.L_241 - .L_240)
.L_240:
        /*002c*/ 	.word	0x00000000
        /*0030*/ 	.short	0x000d
        /*0032*/ 	.short	0x0040
        /*0034*/ 	.byte	0x00, 0xf0, 0x11, 0x00


	//----- nvinfo : EIATTR_KPARAM_INFO
	.align		4
.L_241:
        /*0038*/ 	.byte	0x04, 0x17
        /*003a*/ 	.short	(.L_243 - .L_242)
.L_242:
        /*003c*/ 	.word	0x00000000
        /*0040*/ 	.short	0x000c
        /*0042*/ 	.short	0x003c
        /*0044*/ 	.byte	0x00, 0xf0, 0x11, 0x00


	//----- nvinfo : EIATTR_KPARAM_INFO
	.align		4
.L_243:
        /*0048*/ 	.byte	0x04, 0x17
        /*004a*/ 	.short	(.L_245 - .L_244)
.L_244:
        /*004c*/ 	.word	0x00000000
        /*0050*/ 	.short	0x000b
        /*0052*/ 	.short	0x0038
        /*0054*/ 	.byte	0x00, 0xf0, 0x11, 0x00


	//----- nvinfo : EIATTR_KPARAM_INFO
	.align		4
.L_245:
        /*0058*/ 	.byte	0x04, 0x17
        /*005a*/ 	.short	(.L_247 - .L_246)
.L_246:
        /*005c*/ 	.word	0x00000000
        /*0060*/ 	.short	0x000a
        /*0062*/ 	.short	0x0034
        /*0064*/ 	.byte	0x00, 0xf0, 0x11, 0x00


	//----- nvinfo : EIATTR_KPARAM_INFO
	.align		4
.L_247:
        /*0068*/ 	.byte	0x04, 0x17
        /*006a*/ 	.short	(.L_249 - .L_248)
.L_248:
        /*006c*/ 	.word	0x00000000
        /*0070*/ 	.short	0x0009
        /*0072*/ 	.short	0x0030
        /*0074*/ 	.byte	0x00, 0xf0, 0x11, 0x00


	//----- nvinfo : EIATTR_KPARAM_INFO
	.align		4
.L_249:
        /*0078*/ 	.byte	0x04, 0x17
        /*007a*/ 	.short	(.L_251 - .L_250)
.L_250:
        /*007c*/ 	.word	0x00000000
        /*0080*/ 	.short	0x0008
        /*0082*/ 	.short	0x002c
        /*0084*/ 	.byte	0x00, 0xf0, 0x11, 0x00


	//----- nvinfo : EIATTR_KPARAM_INFO
	.align		4
.L_251:
        /*0088*/ 	.byte	0x04, 0x17
        /*008a*/ 	.short	(.L_253 - .L_252)
.L_252:
        /*008c*/ 	.word	0x00000000
        /*0090*/ 	.short	0x0007
        /*0092*/ 	.short	0x0028
        /*0094*/ 	.byte	0x00, 0xf0, 0x11, 0x00


	//----- nvinfo : EIATTR_KPARAM_INFO
	.align		4
.L_253:
        /*0098*/ 	.byte	0x04, 0x17
        /*009a*/ 	.short	(.L_255 - .L_254)
.L_254:
        /*009c*/ 	.word	0x00000000
        /*00a0*/ 	.short	0x0006
        /*00a2*/ 	.short	0x0024
        /*00a4*/ 	.byte	0x00, 0xf0, 0x11, 0x00


	//----- nvinfo : EIATTR_KPARAM_INFO
	.align		4
.L_255:
        /*00a8*/ 	.byte	0x04, 0x17
        /*00aa*/ 	.short	(.L_257 - .L_256)
.L_256:
        /*00ac*/ 	.word	0x00000000
        /*00b0*/ 	.short	0x0005
        /*00b2*/ 	.short	0x0020
        /*00b4*/ 	.byte	0x00, 0xf0, 0x11, 0x00


	//----- nvinfo : EIATTR_KPARAM_INFO
	.align		4
.L_257:
        /*00b8*/ 	.byte	0x04, 0x17
        /*00ba*/ 	.short	(.L_259 - .L_258)
.L_258:
        /*00bc*/ 	.word	0x00000000
        /*00c0*/ 	.short	0x0004
        /*00c2*/ 	.short	0x001c
        /*00c4*/ 	.byte	0x00, 0xf0, 0x11, 0x00


	//----- nvinfo : EIATTR_KPARAM_INFO
	.align		4
.L_259:
        /*00c8*/ 	.byte	0x04, 0x17
        /*00ca*/ 	.short	(.L_261 - .L_260)
.L_260:
        /*00cc*/ 	.word	0x00000000
        /*00d0*/ 	.short	0x0003
        /*00d2*/ 	.short	0x0018
        /*00d4*/ 	.byte	0x00, 0xf0, 0x11, 0x00


	//----- nvinfo : EIATTR_KPARAM_INFO
	.align		4
.L_261:
        /*00d8*/ 	.byte	0x04, 0x17
        /*00da*/ 	.short	(.L_263 - .L_262)
.L_262:
        /*00dc*/ 	.word	0x00000000
        /*00e0*/ 	.short	0x0002
        /*00e2*/ 	.short	0x0010
        /*00e4*/ 	.byte	0x00, 0xf5, 0x21, 0x00


	//----- nvinfo : EIATTR_KPARAM_INFO
	.align		4
.L_263:
        /*00e8*/ 	.byte	0x04, 0x17
        /*00ea*/ 	.short	(.L_265 - .L_264)
.L_264:
        /*00ec*/ 	.word	0x00000000
        /*00f0*/ 	.short	0x0001
        /*00f2*/ 	.short	0x0008
        /*00f4*/ 	.byte	0x00, 0xf5, 0x21, 0x00


	//----- nvinfo : EIATTR_KPARAM_INFO
	.align		4
.L_265:
        /*00f8*/ 	.byte	0x04, 0x17
        /*00fa*/ 	.short	(.L_267 - .L_266)
.L_266:
        /*00fc*/ 	.word	0x00000000
        /*0100*/ 	.short	0x0000
        /*0102*/ 	.short	0x0000
        /*0104*/ 	.byte	0x00, 0xf5, 0x21, 0x00


	//----- nvinfo : EIATTR_SPARSE_MMA_MASK
	.align		4
.L_267:
        /*0108*/ 	.byte	0x03, 0x50
        /*010a*/ 	.short	0x0000


	//----- nvinfo : EIATTR_MAXREG_COUNT
	.align		4
        /*010c*/ 	.byte	0x03, 0x1b
        /*010e*/ 	.short	0x00ff


	//----- nvinfo : EIATTR_NUM_BARRIERS
	.align		4
        /*0110*/ 	.byte	0x02, 0x4c
        /*0112*/ 	.byte	0x01
	.zero		1


	//----- nvinfo : EIATTR_MERCURY_ISA_VERSION
	.align		4
        /*0114*/ 	.byte	0x03, 0x5f
        /*0116*/ 	.short	0x0101


	//----- nvinfo : EIATTR_VRC_CTA_INIT_COUNT
	.align		4
        /*0118*/ 	.byte	0x02, 0x4a
	.zero		1
	.zero		1


	//----- nvinfo : EIATTR_EXIT_INSTR_OFFSETS
	.align		4
        /*011c*/ 	.byte	0x04, 0x1c
        /*011e*/ 	.short	(.L_269 - .L_268)


	//   ....[0]....
.L_268:
        /*0120*/ 	.word	0x000036a0


	//   ....[1]....
        /*0124*/ 	.word	0x00004250


	//   ....[2]....
        /*0128*/ 	.word	0x000042b0


	//----- nvinfo : EIATTR_CRS_STACK_SIZE
	.align		4
.L_269:
        /*012c*/ 	.byte	0x04, 0x1e
        /*012e*/ 	.short	(.L_271 - .L_270)
.L_270:
        /*0130*/ 	.word	0x00000000


	//----- nvinfo : EIATTR_CBANK_PARAM_SIZE
	.align		4
.L_271:
        /*0134*/ 	.byte	0x03, 0x19
        /*0136*/ 	.short	0x004c


	//----- nvinfo : EIATTR_PARAM_CBANK
	.align		4
        /*0138*/ 	.byte	0x04, 0x0a
        /*013a*/ 	.short	(.L_273 - .L_272)
	.align		4
.L_272:
        /*013c*/ 	.word	index@(.nv.constant0._Z11kernel__4_1PdS_S_iiiiiiiiiiiii)
        /*0140*/ 	.short	0x0380
        /*0142*/ 	.short	0x004c


	//----- nvinfo : EIATTR_SW_WAR
	.align		4
.L_273:
        /*0144*/ 	.byte	0x04, 0x36
        /*0146*/ 	.short	(.L_275 - .L_274)
.L_274:
        /*0148*/ 	.word	0x00000008
.L_275:


//--------------------- .nv.info._Z11kernel__3_1PdS_S_iiiiiiiiiiiii --------------------------
	.section	.nv.info._Z11kernel__3_1PdS_S_iiiiiiiiiiiii,"",@"SHT_CUDA_INFO"
	.sectionflags	@""
	.align	4


	//----- nvinfo : EIATTR_CUDA_API_VERSION
	.align		4
        /*0000*/ 	.byte	0x04, 0x37
        /*0002*/ 	.short	(.L_277 - .L_276)
.L_276:
        /*0004*/ 	.word	0x00000082


	//----- nvinfo : EIATTR_KPARAM_INFO
	.align		4
.L_277:
        /*0008*/ 	.byte	0x04, 0x17
        /*000a*/ 	.short	(.L_279 - .L_278)
.L_278:
        /*000c*/ 	.word	0x00000000
        /*0010*/ 	.short	0x000f
        /*0012*/ 	.short	0x0048
        /*0014*/ 	.byte	0x00, 0xf0, 0x11, 0x00


	//----- nvinfo : EIATTR_KPARAM_INFO
	.align		4
.L_279:
        /*0018*/ 	.byte	0x04, 0x17
        /*001a*/ 	.short	(.L_281 - .L_280)
.L_280:
        /*001c*/ 	.word	0x00000000
        /*0020*/ 	.short	0x000e
        /*0022*/ 	.short	0x0044
        /*0024*/ 	.byte	0x00, 0xf0, 0x11, 0x00


	//----- nvinfo : EIATTR_KPARAM_INFO
	.align		4
.L_281:
        /*0028*/ 	.byte	0x04, 0x17
        /*002a*/ 	.short	(.L_283 - .L_282)
.L_282:
        /*002c*/ 	.word	0x00000000
        /*0030*/ 	.short	0x000d
        /*0032*/ 	.short	0x0040
        /*0034*/ 	.byte	0x00, 0xf0, 0x11, 0x00


	//----- nvinfo : EIATTR_KPARAM_INFO
	.align		4
.L_283:
        /*0038*/ 	.byte	0x04, 0x17
        /*003a*/ 	.short	(.L_285 - .L_284)
.L_284:
        /*003c*/ 	.word	0x00000000
        /*0040*/ 	.short	0x000c
        /*0042*/ 	.short	0x003c
        /*0044*/ 	.byte	0x00, 0xf0, 0x11, 0x00


	//----- nvinfo : EIATTR_KPARAM_INFO
	.align		4
.L_285:
        /*0048*/ 	.byte	0x04, 0x17
        /*004a*/ 	.short	(.L_287 - .L_286)
.L_286:
        /*004c*/ 	.word	0x00000000
        /*0050*/ 	.short	0x000b
        /*0052*/ 	.short	0x0038
        /*0054*/ 	.byte	0x00, 0xf0, 0x11, 0x00


	//----- nvinfo : EIATTR_KPARAM_INFO
	.align		4
.L_287:
        /*0058*/ 	.byte	0x04, 0x17
        /*005a*/ 	.short	(.L_289 - .L_288)
.L_288:
        /*005c*/ 	.word	0x00000000
        /*0060*/ 	.short	0x000a
        /*0062*/ 	.short	0x0034
        /*0064*/ 	.byte	0x00, 0xf0, 0x11, 0x00


	//----- nvinfo : EIATTR_KPARAM_INFO
	.align		4
.L_289:
        /*0068*/ 	.byte	0x04, 0x17
        /*006a*/ 	.short	(.L_291 - .L_290)
.L_290:
        /*006c*/ 	.word	0x00000000
        /*0070*/ 	.short	0x0009
        /*0072*/ 	.short	0x0030
        /*0074*/ 	.byte	0x00, 0xf0, 0x11, 0x00


	//----- nvinfo : EIATTR_KPARAM_INFO
	.align		4
.L_291:
        /*0078*/ 	.byte	0x04, 0x17
        /*007a*/ 	.short	(.L_293 - .L_292)
.L_292:
        /*007c*/ 	.word	0x00000000
        /*0080*/ 	.short	0x0008
        /*0082*/ 	.short	0x002c
        /*0084*/ 	.byte	0x00, 0xf0, 0x11, 0x00


	//----- nvinfo : EIATTR_KPARAM_INFO
	.align		4
.L_293:
        /*0088*/ 	.byte	0x04, 0x17
        /*008a*/ 	.short	(.L_295 - .L_294)
.L_294:
        /*008c*/ 	.word	0x00000000
        /*0090*/ 	.short	0x0007
        /*0092*/ 	.short	0x0028
        /*0094*/ 	.byte	0x00, 0xf0, 0x11, 0x00


	//----- nvinfo : EIATTR_KPARAM_INFO
	.align		4
.L_295:
        /*0098*/ 	.byte	0x04, 0x17
        /*009a*/ 	.short	(.L_297 - .L_296)
.L_296:
        /*009c*/ 	.word	0x00000000
        /*00a0*/ 	.short	0x0006
        /*00a2*/ 	.short	0x0024
        /*00a4*/ 	.byte	0x00, 0xf0, 0x11, 0x00


	//----- nvinfo : EIATTR_KPARAM_INFO
	.align		4
.L_297:
        /*00a8*/ 	.byte	0x04, 0x17
        /*00aa*/ 	.short	(.L_299 - .L_298)
.L_298:
        /*00ac*/ 	.word	0x00000000
        /*00b0*/ 	.short	0x0005
        /*00b2*/ 	.short	0x0020
        /*00b4*/ 	.byte	0x00, 0xf0, 0x11, 0x00


	//----- nvinfo : EIATTR_KPARAM_INFO
	.align		4
.L_299:
        /*00b8*/ 	.byte	0x04, 0x17
        /*00ba*/ 	.short	(.L_301 - .L_300)
.L_300:
        /*00bc*/ 	.word	0x00000000
        /*00c0*/ 	.short	0x0004
        /*00c2*/ 	.short	0x001c
        /*00c4*/ 	.byte	0x00, 0xf0, 0x11, 0x00


	//----- nvinfo : EIATTR_KPARAM_INFO
	.align		4
.L_301:
        /*00c8*/ 	.byte	0x04, 0x17
        /*00ca*/ 	.short	(.L_303 - .L_302)
.L_302:
        /*00cc*/ 	.word	0x00000000
        /*00d0*/ 	.short	0x0003
        /*00d2*/ 	.short	0x0018
        /*00d4*/ 	.byte	0x00, 0xf0, 0x11, 0x00


	//----- nvinfo : EIATTR_KPARAM_INFO
	.align		4
.L_303:
        /*00d8*/ 	.byte	0x04, 0x17
        /*00da*/ 	.short	(.L_305 - .L_304)
.L_304:
        /*00dc*/ 	.word	0x00000000
        /*00e0*/ 	.short	0x0002
        /*00e2*/ 	.short	0x0010
        /*00e4*/ 	.byte	0x00, 0xf5, 0x21, 0x00


	//----- nvinfo : EIATTR_KPARAM_INFO
	.align		4
.L_305:
        /*00e8*/ 	.byte	0x04, 0x17
        /*00ea*/ 	.short	(.L_307 - .L_306)
.L_306:
        /*00ec*/ 	.word	0x00000000
        /*00f0*/ 	.short	0x0001
        /*00f2*/ 	.short	0x0008
        /*00f4*/ 	.byte	0x00, 0xf5, 0x21, 0x00


	//----- nvinfo : EIATTR_KPARAM_INFO
	.align		4
.L_307:
        /*00f8*/ 	.byte	0x04, 0x17
        /*00fa*/ 	.short	(.L_309 - .L_308)
.L_308:
        /*00fc*/ 	.word	0x00000000
        /*0100*/ 	.short	0x0000
        /*0102*/ 	.short	0x0000
        /*0104*/ 	.byte	0x00, 0xf5, 0x21, 0x00


	//----- nvinfo : EIATTR_SPARSE_MMA_MASK
	.align		4
.L_309:
        /*0108*/ 	.byte	0x03, 0x50
        /*010a*/ 	.short	0x0000


	//----- nvinfo : EIATTR_MAXREG_COUNT
	.align		4
        /*010c*/ 	.byte	0x03, 0x1b
        /*010e*/ 	.short	0x00ff


	//----- nvinfo : EIATTR_NUM_BARRIERS
	.align		4
        /*0110*/ 	.byte	0x02, 0x4c
        /*0112*/ 	.byte	0x01
	.zero		1


	//----- nvinfo : EIATTR_MERCURY_ISA_VERSION
	.align		4
        /*0114*/ 	.byte	0x03, 0x5f
        /*0116*/ 	.short	0x0101


	//----- nvinfo : EIATTR_VRC_CTA_INIT_COUNT
	.align		4
        /*0118*/ 	.byte	0x02, 0x4a
	.zero		1
	.zero		1


	//----- nvinfo : EIATTR_EXIT_INSTR_OFFSETS
	.align		4
        /*011c*/ 	.byte	0x04, 0x1c
        /*011e*/ 	.short	(.L_311 - .L_310)


	//   ....[0]....
.L_310:
        /*0120*/ 	.word	0x00001f30


	//   ....[1]....
        /*0124*/ 	.word	0x00002ae0


	//   ....[2]....
        /*0128*/ 	.word	0x00002b40


	//----- nvinfo : EIATTR_CRS_STACK_SIZE
	.align		4
.L_311:
        /*012c*/ 	.byte	0x04, 0x1e
        /*012e*/ 	.short	(.L_313 - .L_312)
.L_312:
        /*0130*/ 	.word	0x00000000


	//----- nvinfo : EIATTR_CBANK_PARAM_SIZE
	.align		4
.L_313:
        /*0134*/ 	.byte	0x03, 0x19
        /*0136*/ 	.short	0x004c


	//----- nvinfo : EIATTR_PARAM_CBANK
	.align		4
        /*0138*/ 	.byte	0x04, 0x0a
        /*013a*/ 	.short	(.L_315 - .L_314)
	.align		4
.L_314:
        /*013c*/ 	.word	index@(.nv.constant0._Z11kernel__3_1PdS_S_iiiiiiiiiiiii)
        /*0140*/ 	.short	0x0380
        /*0142*/ 	.short	0x004c


	//----- nvinfo : EIATTR_SW_WAR
	.align		4
.L_315:
        /*0144*/ 	.byte	0x04, 0x36
        /*0146*/ 	.short	(.L_317 - .L_316)
.L_316:
        /*0148*/ 	.word	0x00000008
.L_317:


//--------------------- .nv.info._Z11kernel__2_1PdS_S_iiiiiiiiiiiii --------------------------
	.section	.nv.info._Z11kernel__2_1PdS_S_iiiiiiiiiiiii,"",@"SHT_CUDA_INFO"
	.sectionflags	@""
	.align	4


	//----- nvinfo : EIATTR_CUDA_API_VERSION
	.align		4
        /*0000*/ 	.byte	0x04, 0x37
        /*0002*/ 	.short	(.L_319 - .L_318)
.L_318:
        /*0004*/ 	.word	0x00000082


	//----- nvinfo : EIATTR_KPARAM_INFO
	.align		4
.L_319:
        /*0008*/ 	.byte	0x04, 0x17
        /*000a*/ 	.short	(.L_321 - .L_320)
.L_320:
        /*000c*/ 	.word	0x00000000
        /*0010*/ 	.short	0x000f
        /*0012*/ 	.short	0x0048
        /*0014*/ 	.byte	0x00, 0xf0, 0x11, 0x00


	//----- nvinfo : EIATTR_KPARAM_INFO
	.align		4
.L_321:
        /*0018*/ 	.byte	0x04, 0x17
        /*001a*/ 	.short	(.L_323 - .L_322)
.L_322:
        /*001c*/ 	.word	0x00000000
        /*0020*/ 	.short	0x000e
        /*0022*/ 	.short	0x0044
        /*0024*/ 	.byte	0x00, 0xf0, 0x11, 0x00


	//----- nvinfo : EIATTR_KPARAM_INFO
	.align		4
.L_323:
        /*0028*/ 	.byte	0x04, 0x17
        /*002a*/ 	.short	(.L_325 - .L_324)
.L_324:
        /*002c*/ 	.word	0x00000000
        /*0030*/ 	.short	0x000d
        /*0032*/ 	.short	0x0040
        /*0034*/ 	.byte	0x00, 0xf0, 0x11, 0x00


	//----- nvinfo : EIATTR_KPARAM_INFO
	.align		4
.L_325:
        /*0038*/ 	.byte	0x04, 0x17
        /*003a*/ 	.short	(.L_327 - .L_326)
.L_326:
        /*003c*/ 	.word	0x00000000
        /*0040*/ 	.short	0x000c
        /*0042*/ 	.short	0x003c
        /*0044*/ 	.byte	0x00, 0xf0, 0x11, 0x00


	//----- nvinfo : EIATTR_KPARAM_INFO
	.align		4
.L_327:
        /*0048*/ 	.byte	0x04, 0x17
        /*004a*/ 	.short	(.L_329 - .L_328)
.L_328:
        /*004c*/ 	.word	0x00000000
        /*0050*/ 	.short	0x000b
        /*0052*/ 	.short	0x0038
        /*0054*/ 	.byte	0x00, 0xf0, 0x11, 0x00


	//----- nvinfo : EIATTR_KPARAM_INFO
	.align		4
.L_329:
        /*0058*/ 	.byte	0x04, 0x17
        /*005a*/ 	.short	(.L_331 - .L_330)
.L_330:
        /*005c*/ 	.word	0x00000000
        /*0060*/ 	.short	0x000a
        /*0062*/ 	.short	0x0034
        /*0064*/ 	.byte	0x00, 0xf0, 0x11, 0x00


	//----- nvinfo : EIATTR_KPARAM_INFO
	.align		4
.L_331:
        /*0068*/ 	.byte	0x04, 0x17
        /*006a*/ 	.short	(.L_333 - .L_332)
.L_332:
        /*006c*/ 	.word	0x00000000
        /*0070*/ 	.short	0x0009
        /*0072*/ 	.short	0x0030
        /*0074*/ 	.byte	0x00, 0xf0, 0x11, 0x00


	//----- nvinfo : EIATTR_KPARAM_INFO
	.align		4
.L_333:
        /*0078*/ 	.byte	0x04, 0x17
        /*007a*/ 	.short	(.L_335 - .L_334)
.L_334:
        /*007c*/ 	.word	0x00000000
        /*0080*/ 	.short	0x0008
        /*0082*/ 	.short	0x002c
        /*0084*/ 	.byte	0x00, 0xf0, 0x11, 0x00


	//----- nvinfo : EIATTR_KPARAM_INFO
	.align		4
.L_335:
        /*0088*/ 	.byte	0x04, 0x17
        /*008a*/ 	.short	(.L_337 - .L_336)
.L_336:
        /*008c*/ 	.word	0x00000000
        /*0090*/ 	.short	0x0007
        /*0092*/ 	.short	0x0028
        /*0094*/ 	.byte	0x00, 0xf0, 0x11, 0x00


	//----- nvinfo : EIATTR_KPARAM_INFO
	.align		4
.L_337:
        /*0098*/ 	.byte	0x04, 0x17
        /*009a*/ 	.short	(.L_339 - .L_338)
.L_338:
        /*009c*/ 	.word	0x00000000
        /*00a0*/ 	.short	0x0006
        /*00a2*/ 	.short	0x0024
        /*00a4*/ 	.byte	0x00, 0xf0, 0x11, 0x00


	//----- nvinfo : EIATTR_KPARAM_INFO
	.align		4
.L_339:
        /*00a8*/ 	.byte	0x04, 0x17
        /*00aa*/ 	.short	(.L_341 - .L_340)
.L_340:
        /*00ac*/ 	.word	0x00000000
        /*00b0*/ 	.short	0x0005
        /*00b2*/ 	.short	0x0020
        /*00b4*/ 	.byte	0x00, 0xf0, 0x11, 0x00


	//----- nvinfo : EIATTR_KPARAM_INFO
	.align		4
.L_341:
        /*00b8*/ 	.byte	0x04, 0x17
        /*00ba*/ 	.short	(.L_343 - .L_342)
.L_342:
        /*00bc*/ 	.word	0x00000000
        /*00c0*/ 	.short	0x0004
        /*00c2*/ 	.short	0x001c
        /*00c4*/ 	.byte	0x00, 0xf0, 0x11, 0x00


	//----- nvinfo : EIATTR_KPARAM_INFO
	.align		4
.L_343:
        /*00c8*/ 	.byte	0x04, 0x17
        /*00ca*/ 	.short	(.L_345 - .L_344)
.L_344:
        /*00cc*/ 	.word	0x00000000
        /*00d0*/ 	.short	0x0003
        /*00d2*/ 	.short	0x0018
        /*00d4*/ 	.byte	0x00, 0xf0, 0x11, 0x00


	//----- nvinfo : EIATTR_KPARAM_INFO
	.align		4
.L_345:
        /*00d8*/ 	.byte	0x04, 0x17
        /*00da*/ 	.short	(.L_347 - .L_346)
.L_346:
        /*00dc*/ 	.word	0x00000000
        /*00e0*/ 	.short	0x0002
        /*00e2*/ 	.short	0x0010
        /*00e4*/ 	.byte	0x00, 0xf5, 0x21, 0x00


	//----- nvinfo : EIATTR_KPARAM_INFO
	.align		4
.L_347:
        /*00e8*/ 	.byte	0x04, 0x17
        /*00ea*/ 	.short	(.L_349 - .L_348)
.L_348:
        /*00ec*/ 	.word	0x00000000
        /*00f0*/ 	.short	0x0001
        /*00f2*/ 	.short	0x0008
        /*00f4*/ 	.byte	0x00, 0xf5, 0x21, 0x00


	//----- nvinfo : EIATTR_KPARAM_INFO
	.align		4
.L_349:
        /*00f8*/ 	.byte	0x04, 0x17
        /*00fa*/ 	.short	(.L_351 - .L_350)
.L_350:
        /*00fc*/ 	.word	0x00000000
        /*0100*/ 	.short	0x0000
        /*0102*/ 	.short	0x0000
        /*0104*/ 	.byte	0x00, 0xf5, 0x21, 0x00


	//----- nvinfo : EIATTR_SPARSE_MMA_MASK
	.align		4
.L_351:
        /*0108*/ 	.byte	0x03, 0x50
        /*010a*/ 	.short	0x0000


	//----- nvinfo : EIATTR_MAXREG_COUNT
	.align		4
        /*010c*/ 	.byte	0x03, 0x1b
        /*010e*/ 	.short	0x00ff


	//----- nvinfo : EIATTR_NUM_BARRIERS
	.align		4
        /*0110*/ 	.byte	0x02, 0x4c
        /*0112*/ 	.byte	0x01
	.zero		1


	//----- nvinfo : EIATTR_MERCURY_ISA_VERSION
	.align		4
        /*0114*/ 	.byte	0x03, 0x5f
        /*0116*/ 	.short	0x0101


	//----- nvinfo : EIATTR_VRC_CTA_INIT_COUNT
	.align		4
        /*0118*/ 	.byte	0x02, 0x4a
	.zero		1
	.zero		1


	//----- nvinfo : EIATTR_EXIT_INSTR_OFFSETS
	.align		4
        /*011c*/ 	.byte	0x04, 0x1c
        /*011e*/ 	.short	(.L_353 - .L_352)


	//   ....[0]....
.L_352:
        /*0120*/ 	.word	0x00002d80


	//----- nvinfo : EIATTR_CRS_STACK_SIZE
	.align		4
.L_353:
        /*0124*/ 	.byte	0x04, 0x1e
        /*0126*/ 	.short	(.L_355 - .L_354)
.L_354:
        /*0128*/ 	.word	0x00000000


	//----- nvinfo : EIATTR_CBANK_PARAM_SIZE
	.align		4
.L_355:
        /*012c*/ 	.byte	0x03, 0x19
        /*012e*/ 	.short	0x004c


	//----- nvinfo : EIATTR_PARAM_CBANK
	.align		4
        /*0130*/ 	.byte	0x04, 0x0a
        /*0132*/ 	.short	(.L_357 - .L_356)
	.align		4
.L_356:
        /*0134*/ 	.word	index@(.nv.constant0._Z11kernel__2_1PdS_S_iiiiiiiiiiiii)
        /*0138*/ 	.short	0x0380
        /*013a*/ 	.short	0x004c


	//----- nvinfo : EIATTR_SW_WAR
	.align		4
.L_357:
        /*013c*/ 	.byte	0x04, 0x36
        /*013e*/ 	.short	(.L_359 - .L_358)
.L_358:
        /*0140*/ 	.word	0x00000008
.L_359:


//--------------------- .nv.info._Z11kernel__1_1PdS_S_iiiiiiiiiiiii --------------------------
	.section	.nv.info._Z11kernel__1_1PdS_S_iiiiiiiiiiiii,"",@"SHT_CUDA_INFO"
	.sectionflags	@""
	.align	4


	//----- nvinfo : EIATTR_CUDA_API_VERSION
	.align		4
        /*0000*/ 	.byte	0x04, 0x37
        /*0002*/ 	.short	(.L_361 - .L_360)
.L_360:
        /*0004*/ 	.word	0x00000082


	//----- nvinfo : EIATTR_KPARAM_INFO
	.align		4
.L_361:
        /*0008*/ 	.byte	0x04, 0x17
        /*000a*/ 	.short	(.L_363 - .L_362)
.L_362:
        /*000c*/ 	.word	0x00000000
        /*0010*/ 	.short	0x000f
        /*0012*/ 	.short	0x0048
        /*0014*/ 	.byte	0x00, 0xf0, 0x11, 0x00


	//----- nvinfo : EIATTR_KPARAM_INFO
	.align		4
.L_363:
        /*0018*/ 	.byte	0x04, 0x17
        /*001a*/ 	.short	(.L_365 - .L_364)
.L_364:
        /*001c*/ 	.word	0x00000000
        /*0020*/ 	.short	0x000e
        /*0022*/ 	.short	0x0044
        /*0024*/ 	.byte	0x00, 0xf0, 0x11, 0x00


	//----- nvinfo : EIATTR_KPARAM_INFO
	.align		4
.L_365:
        /*0028*/ 	.byte	0x04, 0x17
        /*002a*/ 	.short	(.L_367 - .L_366)
.L_366:
        /*002c*/ 	.word	0x00000000
        /*0030*/ 	.short	0x000d
        /*0032*/ 	.short	0x0040
        /*0034*/ 	.byte	0x00, 0xf0, 0x11, 0x00


	//----- nvinfo : EIATTR_KPARAM_INFO
	.align		4
.L_367:
        /*0038*/ 	.byte	0x04, 0x17
        /*003a*/ 	.short	(.L_369 - .L_368)
.L_368:
        /*003c*/ 	.word	0x00000000
        /*0040*/ 	.short	0x000c
        /*0042*/ 	.short	0x003c
        /*0044*/ 	.byte	0x00, 0xf0, 0x11, 0x00


	//----- nvinfo : EIATTR_KPARAM_INFO
	.align		4
.L_369:
        /*0048*/ 	.byte	0x04, 0x17
        /*004a*/ 	.short	(.L_371 - .L_370)
.L_370:
        /*004c*/ 	.word	0x00000000
        /*0050*/ 	.short	0x000b
        /*0052*/ 	.short	0x0038
        /*0054*/ 	.byte	0x00, 0xf0, 0x11, 0x00


	//----- nvinfo : EIATTR_KPARAM_INFO
	.align		4
.L_371:
        /*0058*/ 	.byte	0x04, 0x17
        /*005a*/ 	.short	(.L_373 - .L_372)
.L_372:
        /*005c*/ 	.word	0x00000000
        /*0060*/ 	.short	0x000a
        /*0062*/ 	.short	0x0034
        /*0064*/ 	.byte	0x00, 0xf0, 0x11, 0x00


	//----- nvinfo : EIATTR_KPARAM_INFO
	.align		4
.L_373:
        /*0068*/ 	.byte	0x04, 0x17
        /*006a*/ 	.short	(.L_375 - .L_374)
.L_374:
        /*006c*/ 	.word	0x00000000
        /*0070*/ 	.short	0x0009
        /*0072*/ 	.short	0x0030
        /*0074*/ 	.byte	0x00, 0xf0, 0x11, 0x00


	//----- nvinfo : EIATTR_KPARAM_INFO
	.align		4
.L_375:
        /*0078*/ 	.byte	0x04, 0x17
        /*007a*/ 	.short	(.L_377 - .L_376)
.L_376:
        /*007c*/ 	.word	0x00000000
        /*0080*/ 	.short	0x0008
        /*0082*/ 	.short	0x002c
        /*0084*/ 	.byte	0x00, 0xf0, 0x11, 0x00


	//----- nvinfo : EIATTR_KPARAM_INFO
	.align		4
.L_377:
        /*0088*/ 	.byte	0x04, 0x17
        /*008a*/ 	.short	(.L_379 - .L_378)
.L_378:
        /*008c*/ 	.word	0x00000000
        /*0090*/ 	.short	0x0007
        /*0092*/ 	.short	0x0028
        /*0094*/ 	.byte	0x00, 0xf0, 0x11, 0x00


	//----- nvinfo : EIATTR_KPARAM_INFO
	.align		4
.L_379:
        /*0098*/ 	.byte	0x04, 0x17
        /*009a*/ 	.short	(.L_381 - .L_380)
.L_380:
        /*009c*/ 	.word	0x00000000
        /*00a0*/ 	.short	0x0006
        /*00a2*/ 	.short	0x0024
        /*00a4*/ 	.byte	0x00, 0xf0, 0x11, 0x00


	//----- nvinfo : EIATTR_KPARAM_INFO
	.align		4
.L_381:
        /*00a8*/ 	.byte	0x04, 0x17
        /*00aa*/ 	.short	(.L_383 - .L_382)
.L_382:
        /*00ac*/ 	.word	0x00000000
        /*00b0*/ 	.short	0x0005
        /*00b2*/ 	.short	0x0020
        /*00b4*/ 	.byte	0x00, 0xf0, 0x11, 0x00


	//----- nvinfo : EIATTR_KPARAM_INFO
	.align		4
.L_383:
        /*00b8*/ 	.byte	0x04, 0x17
        /*00ba*/ 	.short	(.L_385 - .L_384)
.L_384:
        /*00bc*/ 	.word	0x00000000
        /*00c0*/ 	.short	0x0004
        /*00c2*/ 	.short	0x001c
        /*00c4*/ 	.byte	0x00, 0xf0, 0x11, 0x00


	//----- nvinfo : EIATTR_KPARAM_INFO
	.align		4
.L_385:
        /*00c8*/ 	.byte	0x04, 0x17
        /*00ca*/ 	.short	(.L_387 - .L_386)
.L_386:
        /*00cc*/ 	.word	0x00000000
        /*00d0*/ 	.short	0x0003
        /*00d2*/ 	.short	0x0018
        /*00d4*/ 	.byte	0x00, 0xf0, 0x11, 0x00


	//----- nvinfo : EIATTR_KPARAM_INFO
	.align		4
.L_387:
        /*00d8*/ 	.byte	0x04, 0x17
        /*00da*/ 	.short	(.L_389 - .L_388)
.L_388:
        /*00dc*/ 	.word	0x00000000
        /*00e0*/ 	.short	0x0002
        /*00e2*/ 	.short	0x0010
        /*00e4*/ 	.byte	0x00, 0xf5, 0x21, 0x00


	//----- nvinfo : EIATTR_KPARAM_INFO
	.align		4
.L_389:
        /*00e8*/ 	.byte	0x04, 0x17
        /*00ea*/ 	.short	(.L_391 - .L_390)
.L_390:
        /*00ec*/ 	.word	0x00000000
        /*00f0*/ 	.short	0x0001
        /*00f2*/ 	.short	0x0008
        /*00f4*/ 	.byte	0x00, 0xf5, 0x21, 0x00


	//----- nvinfo : EIATTR_KPARAM_INFO
	.align		4
.L_391:
        /*00f8*/ 	.byte	0x04, 0x17
        /*00fa*/ 	.short	(.L_393 - .L_392)
.L_392:
        /*00fc*/ 	.word	0x00000000
        /*0100*/ 	.short	0x0000
        /*0102*/ 	.short	0x0000
        /*0104*/ 	.byte	0x00, 0xf5, 0x21, 0x00


	//----- nvinfo : EIATTR_SPARSE_MMA_MASK
	.align		4
.L_393:
        /*0108*/ 	.byte	0x03, 0x50
        /*010a*/ 	.short	0x0000


	//----- nvinfo : EIATTR_MAXREG_COUNT
	.align		4
        /*010c*/ 	.byte	0x03, 0x1b
        /*010e*/ 	.short	0x00ff


	//----- nvinfo : EIATTR_NUM_BARRIERS
	.align		4
        /*0110*/ 	.byte	0x02, 0x4c
        /*0112*/ 	.byte	0x01
	.zero		1


	//----- nvinfo : EIATTR_MERCURY_ISA_VERSION
	.align		4
        /*0114*/ 	.byte	0x03, 0x5f
        /*0116*/ 	.short	0x0101


	//----- nvinfo : EIATTR_VRC_CTA_INIT_COUNT
	.align		4
        /*0118*/ 	.byte	0x02, 0x4a
	.zero		1
	.zero		1


	//----- nvinfo : EIATTR_EXIT_INSTR_OFFSETS
	.align		4
        /*011c*/ 	.byte	0x04, 0x1c
        /*011e*/ 	.short	(.L_395 - .L_394)


	//   ....[0]....
.L_394:
        /*0120*/ 	.word	0x00001bd0


	//----- nvinfo : EIATTR_CRS_STACK_SIZE
	.align		4
.L_395:
        /*0124*/ 	.byte	0x04, 0x1e
        /*0126*/ 	.short	(.L_397 - .L_396)
.L_396:
        /*0128*/ 	.word	0x00000000


	//----- nvinfo : EIATTR_CBANK_PARAM_SIZE
	.align		4
.L_397:
        /*012c*/ 	.byte	0x03, 0x19
        /*012e*/ 	.short	0x004c


	//----- nvinfo : EIATTR_PARAM_CBANK
	.align		4
        /*0130*/ 	.byte	0x04, 0x0a
        /*0132*/ 	.short	(.L_399 - .L_398)
	.align		4
.L_398:
        /*0134*/ 	.word	index@(.nv.constant0._Z11kernel__1_1PdS_S_iiiiiiiiiiiii)
        /*0138*/ 	.short	0x0380
        /*013a*/ 	.short	0x004c


	//----- nvinfo : EIATTR_SW_WAR
	.align		4
.L_399:
        /*013c*/ 	.byte	0x04, 0x36
        /*013e*/ 	.short	(.L_401 - .L_400)
.L_400:
        /*0140*/ 	.word	0x00000008
.L_401:


//--------------------- .nv.callgraph             --------------------------
	.section	.nv.callgraph,"",@"SHT_CUDA_CALLGRAPH"
	.align	4
	.sectionentsize	8
	.align		4
        /*0000*/ 	.word	0x00000000
	.align		4
        /*0004*/ 	.word	0xffffffff
	.align		4
        /*0008*/ 	.word	0x00000000
	.align		4
        /*000c*/ 	.word	0xfffffffe
	.align		4
        /*0010*/ 	.word	0x00000000
	.align		4
        /*0014*/ 	.word	0xfffffffd
	.align		4
        /*0018*/ 	.word	0x00000000
	.align		4
        /*001c*/ 	.word	0xfffffffc


//--------------------- .nv.constant3             --------------------------
	.section	.nv.constant3,"a",@progbits
	.align	4
.nv.constant3:
	.type		const_internal_t2_offset,@object
	.size		const_internal_t2_offset,(const_internal_v2_offset - const_internal_t2_offset)
const_internal_t2_offset:
	.zero		32768
	.type		const_internal_v2_offset,@object
	.size		const_internal_v2_offset,(.L_1 - const_internal_v2_offset)
const_internal_v2_offset:
	.zero		32768
.L_1:


//--------------------- .text._Z15kernel__4_tex_1PdS_S_iiiiiiiiiiPiS0_iii --------------------------
	.section	.text._Z15kernel__4_tex_1PdS_S_iiiiiiiiiiPiS0_iii,"ax",@progbits
	.align	128
        .global         _Z15kernel__4_tex_1PdS_S_iiiiiiiiiiPiS0_iii
        .type           _Z15kernel__4_tex_1PdS_S_iiiiiiiiiiPiS0_iii,@function
        .size           _Z15kernel__4_tex_1PdS_S_iiiiiiiiiiPiS0_iii,(.L_x_100 - _Z15kernel__4_tex_1PdS_S_iiiiiiiiiiPiS0_iii)
        .other          _Z15kernel__4_tex_1PdS_S_iiiiiiiiiiPiS0_iii,@"STO_CUDA_ENTRY STV_DEFAULT"
_Z15kernel__4_tex_1PdS_S_iiiiiiiiiiPiS0_iii:
.text._Z15kernel__4_tex_1PdS_S_iiiiiiiiiiPiS0_iii:
[----:B------:R-:W-:Y:S08]  /*0000*/  LDC R1, c[0x0][0x37c] ;  /* 0x0000df00ff017b82 */ /* 0x000ff00000000800 */
[----:B------:R-:W0:Y:S01]  /*0010*/  LDC.64 R78, c[0x0][0x3b0] ;  /* 0x0000ec00ff4e7b82 */ /* 0x000e220000000a00 */
[----:B------:R-:W1:Y:S01]  /*0020*/  LDCU UR4, c[0x0][0x3b8] ;  /* 0x00007700ff0477ac */ /* 0x000e620008000800 */
[----:B------:R-:W-:-:S02]  /*0030*/  CS2R R42, SRZ ;  /* 0x00000000002a7805 */ /* 0x000fc4000001ff00 */
[----:B------:R-:W-:Y:S02]  /*0040*/  CS2R R58, SRZ ;  /* 0x00000000003a7805 */ /* 0x000fe4000001ff00 */
[----:B------:R-:W-:Y:S02]  /*0050*/  CS2R R56, SRZ ;  /* 0x0000000000387805 */ /* 0x000fe4000001ff00 */
[----:B------:R-:W-:Y:S02]  /*0060*/  CS2R R54, SRZ ;  /* 0x0000000000367805 */ /* 0x000fe4000001ff00 */
[----:B------:R-:W-:Y:S02]  /*0070*/  CS2R R16, SRZ ;  /* 0x0000000000107805 */ /* 0x000fe4000001ff00 */
[----:B------:R-:W-:Y:S01]  /*0080*/  CS2R R44, SRZ ;  /* 0x00000000002c7805 */ /* 0x000fe2000001ff00 */
[----:B------:R-:W2:Y:S01]  /*0090*/  LDC.64 R12, c[0x0][0x3a0] ;  /* 0x0000e800ff0c7b82 */ /* 0x000ea20000000a00 */
[----:B------:R-:W-:-:S02]  /*00a0*/  CS2R R20, SRZ ;  /* 0x0000000000147805 */ /* 0x000fc4000001ff00 */
[----:B------:R-:W-:Y:S02]  /*00b0*/  CS2R R22, SRZ ;  /* 0x0000000000167805 */ /* 0x000fe4000001ff00 */
[----:B------:R-:W-:Y:S02]  /*00c0*/  CS2R R24, SRZ ;  /* 0x0000000000187805 */ /* 0x000fe4000001ff00 */
[----:B------:R-:W-:Y:S02]  /*00d0*/  CS2R R28, SRZ ;  /* 0x00000000001c7805 */ /* 0x000fe4000001ff00 */
[----:B------:R-:W-:Y:S02]  /*00e0*/  CS2R R30, SRZ ;  /* 0x00000000001e7805 */ /* 0x000fe4000001ff00 */
[----:B------:R-:W-:Y:S02]  /*00f0*/  CS2R R32, SRZ ;  /* 0x0000000000207805 */ /* 0x000fe4000001ff00 */
        /* <DEDUP_REMOVED lines=8> */
[----:B------:R-:W-:Y:S01]  /*0180*/  CS2R R68, SRZ ;  /* 0x0000000000447805 */ /* 0x000fe2000001ff00 */
[-C--:B0-----:R-:W-:Y:S01]  /*0190*/  IMAD R79, R79, R78.reuse, RZ ;  /* 0x0000004e4f4f7224 */ /* 0x081fe200078e02ff */
[----:B------:R-:W-:Y:S02]  /*01a0*/  IABS R9, R78 ;  /* 0x0000004e00097213 */ /* 0x000fe40000000000 */
[----:B------:R-:W-:Y:S02]  /*01b0*/  CS2R R66, SRZ ;  /* 0x0000000000427805 */ /* 0x000fe4000001ff00 */
[----:B------:R-:W-:Y:S01]  /*01c0*/  CS2R R64, SRZ ;  /* 0x0000000000407805 */ /* 0x000fe2000001ff00 */
[----:B-1----:R-:W-:Y:S01]  /*01d0*/  IMAD R0, R79, UR4, RZ ;  /* 0x000000044f007c24 */ /* 0x002fe2000f8e02ff */
[----:B------:R-:W0:Y:S01]  /*01e0*/  S2UR UR4, SR_CTAID.X ;  /* 0x00000000000479c3 */ /* 0x000e220000002500 */
[----:B------:R-:W-:-:S02]  /*01f0*/  IABS R7, R79 ;  /* 0x0000004f00077213 */ /* 0x000fc40000000000 */
[----:B------:R-:W-:Y:S01]  /*0200*/  CS2R R62, SRZ ;  /* 0x00000000003e7805 */ /* 0x000fe2000001ff00 */
[----:B------:R-:W1:Y:S01]  /*0210*/  I2F.U32.RP R4, R0 ;  /* 0x0000000000047306 */ /* 0x000e620000209000 */
[----:B------:R-:W-:Y:S01]  /*0220*/  IMAD.MOV R5, RZ, RZ, -R0 ;  /* 0x000000ffff057224 */ /* 0x000fe200078e0a00 */
[----:B------:R-:W-:Y:S02]  /*0230*/  ISETP.NE.U32.AND P2, PT, R0, RZ, PT ;  /* 0x000000ff0000720c */ /* 0x000fe40003f45070 */
[----:B------:R-:W-:Y:S02]  /*0240*/  CS2R R60, SRZ ;  /* 0x00000000003c7805 */ /* 0x000fe4000001ff00 */
[----:B------:R-:W-:Y:S02]  /*0250*/  IABS R8, R79 ;  /* 0x0000004f00087213 */ /* 0x000fe40000000000 */
[----:B------:R-:W-:Y:S02]  /*0260*/  CS2R R52, SRZ ;  /* 0x0000000000347805 */ /* 0x000fe4000001ff00 */
[----:B--2---:R-:W-:-:S02]  /*0270*/  SHF.R.S32.HI R10, RZ, 0x1f, R13 ;  /* 0x0000001fff0a7819 */ /* 0x004fc4000001140d */
[----:B------:R-:W-:Y:S02]  /*0280*/  CS2R R50, SRZ ;  /* 0x0000000000327805 */ /* 0x000fe4000001ff00 */
[----:B------:R-:W-:Y:S02]  /*0290*/  IADD3 R8, PT, PT, RZ, -R8, RZ ;  /* 0x80000008ff087210 */ /* 0x000fe40007ffe0ff */
[----:B------:R-:W-:Y:S02]  /*02a0*/  CS2R R48, SRZ ;  /* 0x0000000000307805 */ /* 0x000fe4000001ff00 */
[----:B------:R-:W-:Y:S02]  /*02b0*/  LEA.HI R10, R10, R13, RZ, 0x3 ;  /* 0x0000000d0a0a7211 */ /* 0x000fe400078f18ff */
[----:B------:R-:W-:Y:S01]  /*02c0*/  CS2R R46, SRZ ;  /* 0x00000000002e7805 */ /* 0x000fe2000001ff00 */
[----:B------:R-:W2:Y:S01]  /*02d0*/  LDCU.64 UR12, c[0x0][0x358] ;  /* 0x00006b00ff0c77ac */ /* 0x000ea20008000a00 */
[----:B------:R-:W-:Y:S01]  /*02e0*/  LOP3.LUT R10, R10, 0xfffffff8, RZ, 0xc0, !PT ;  /* 0xfffffff80a0a7812 */ /* 0x000fe200078ec0ff */
[----:B-1----:R-:W1:Y:S02]  /*02f0*/  MUFU.RCP R4, R4 ;  /* 0x0000000400047308 */ /* 0x002e640000001000 */
[----:B-1----:R-:W-:-:S06]  /*0300*/  VIADD R2, R4, 0xffffffe ;  /* 0x0ffffffe04027836 */ /* 0x002fcc0000000000 */
[----:B------:R1:W3:Y:S02]  /*0310*/  F2I.FTZ.U32.TRUNC.NTZ R3, R2 ;  /* 0x0000000200037305 */ /* 0x0002e4000021f000 */
[----:B-1----:R-:W-:Y:S02]  /*0320*/  HFMA2 R2, -RZ, RZ, 0, 0 ;  /* 0x00000000ff027431 */ /* 0x002fe400000001ff */
[----:B---3--:R-:W-:-:S04]  /*0330*/  IMAD R5, R5, R3, RZ ;  /* 0x0000000305057224 */ /* 0x008fc800078e02ff */
[----:B------:R-:W-:Y:S02]  /*0340*/  IMAD.HI.U32 R3, R3, R5, R2 ;  /* 0x0000000503037227 */ /* 0x000fe400078e0002 */
[----:B------:R-:W1:Y:S04]  /*0350*/  I2F.RP R5, R7 ;  /* 0x0000000700057306 */ /* 0x000e680000209400 */
[----:B0-----:R-:W-:-:S04]  /*0360*/  IMAD.HI.U32 R4, R3, UR4, RZ ;  /* 0x0000000403047c27 */ /* 0x001fc8000f8e00ff */
[----:B------:R-:W-:-:S04]  /*0370*/  IMAD.MOV R3, RZ, RZ, -R4 ;  /* 0x000000ffff037224 */ /* 0x000fc800078e0a04 */
[----:B------:R-:W-:Y:S01]  /*0380*/  IMAD R3, R0, R3, UR4 ;  /* 0x0000000400037e24 */ /* 0x000fe2000f8e0203 */
[----:B-1----:R-:W0:Y:S04]  /*0390*/  MUFU.RCP R5, R5 ;  /* 0x0000000500057308 */ /* 0x002e280000001000 */
[----:B------:R-:W-:-:S13]  /*03a0*/  ISETP.GE.U32.AND P0, PT, R3, R0, PT ;  /* 0x000000000300720c */ /* 0x000fda0003f06070 */
[----:B------:R-:W-:Y:S01]  /*03b0*/  @P0 IMAD.IADD R3, R3, 0x1, -R0 ;  /* 0x0000000103030824 */ /* 0x000fe200078e0a00 */
[----:B0-----:R-:W-:Y:S01]  /*03c0*/  IADD3 R2, PT, PT, R5, 0xffffffe, RZ ;  /* 0x0ffffffe05027810 */ /* 0x001fe20007ffe0ff */
[----:B------:R-:W-:-:S03]  /*03d0*/  @P0 VIADD R4, R4, 0x1 ;  /* 0x0000000104040836 */ /* 0x000fc60000000000 */
[----:B------:R-:W-:Y:S02]  /*03e0*/  ISETP.GE.U32.AND P1, PT, R3, R0, PT ;  /* 0x000000000300720c */ /* 0x000fe40003f26070 */
[----:B------:R0:W1:Y:S02]  /*03f0*/  F2I.FTZ.U32.TRUNC.NTZ R3, R2 ;  /* 0x0000000200037305 */ /* 0x000064000021f000 */
[----:B0-----:R-:W-:-:S09]  /*0400*/  IMAD.MOV.U32 R2, RZ, RZ, RZ ;  /* 0x000000ffff027224 */ /* 0x001fd200078e00ff */
[----:B------:R-:W-:Y:S01]  /*0410*/  @P1 VIADD R4, R4, 0x1 ;  /* 0x0000000104041836 */ /* 0x000fe20000000000 */
[----:B------:R-:W-:Y:S02]  /*0420*/  @!P2 LOP3.LUT R4, RZ, R0, RZ, 0x33, !PT ;  /* 0x00000000ff04a212 */ /* 0x000fe400078e33ff */
[----:B-1----:R-:W-:-:S03]  /*0430*/  IADD3 R6, PT, PT, RZ, -R3, RZ ;  /* 0x80000003ff067210 */ /* 0x002fc60007ffe0ff */
[----:B------:R-:W-:Y:S02]  /*0440*/  IMAD.MOV R5, RZ, RZ, -R4 ;  /* 0x000000ffff057224 */ /* 0x000fe400078e0a04 */
[----:B------:R-:W-:Y:S02]  /*0450*/  IMAD.SHL.U32 R4, R4, 0x8, RZ ;  /* 0x0000000804047824 */ /* 0x000fe400078e00ff */
[----:B------:R-:W-:Y:S01]  /*0460*/  IMAD R0, R0, R5, UR4 ;  /* 0x0000000400007e24 */ /* 0x000fe2000f8e0205 */
[----:B------:R-:W0:Y:S01]  /*0470*/  LDCU UR4, c[0x0][0x3d8] ;  /* 0x00007b00ff0477ac */ /* 0x000e220008000800 */
[----:B------:R-:W-:-:S03]  /*0480*/  IMAD R5, R6, R7, RZ ;  /* 0x0000000706057224 */ /* 0x000fc600078e02ff */
[----:B------:R-:W-:Y:S01]  /*0490*/  IABS R6, R0 ;  /* 0x0000000000067213 */ /* 0x000fe20000000000 */
[----:B------:R-:W-:Y:S02]  /*04a0*/  IMAD.HI.U32 R2, R3, R5, R2 ;  /* 0x0000000503027227 */ /* 0x000fe400078e0002 */
[----:B------:R-:W1:Y:S02]  /*04b0*/  I2F.RP R5, R9 ;  /* 0x0000000900057306 */ /* 0x000e640000209400 */
[----:B------:R-:W-:Y:S02]  /*04c0*/  IMAD.MOV.U32 R3, RZ, RZ, R6 ;  /* 0x000000ffff037224 */ /* 0x000fe400078e0006 */
[----:B------:R-:W-:Y:S02]  /*04d0*/  IMAD.MOV.U32 R6, RZ, RZ, R8 ;  /* 0x000000ffff067224 */ /* 0x000fe400078e0008 */
[----:B------:R-:W-:-:S04]  /*04e0*/  IMAD.HI.U32 R77, R2, R3, RZ ;  /* 0x00000003024d7227 */ /* 0x000fc800078e00ff */
[----:B------:R-:W-:Y:S01]  /*04f0*/  IMAD R2, R77, R6, R3 ;  /* 0x000000064d027224 */ /* 0x000fe200078e0203 */
[----:B0-----:R-:W-:-:S04]  /*0500*/  UISETP.GE.AND UP0, UPT, UR4, 0x1, UPT ;  /* 0x000000010400788c */ /* 0x001fc8000bf06270 */
[----:B------:R-:W-:Y:S01]  /*0510*/  ISETP.GT.U32.AND P1, PT, R7, R2, PT ;  /* 0x000000020700720c */ /* 0x000fe20003f24070 */
[----:B-1----:R-:W0:-:S12]  /*0520*/  MUFU.RCP R5, R5 ;  /* 0x0000000500057308 */ /* 0x002e180000001000 */
[-C--:B------:R-:W-:Y:S01]  /*0530*/  @!P1 IADD3 R2, PT, PT, R2, -R7.reuse, RZ ;  /* 0x8000000702029210 */ /* 0x080fe20007ffe0ff */
[----:B------:R-:W-:Y:S01]  /*0540*/  @!P1 VIADD R77, R77, 0x1 ;  /* 0x000000014d4d9836 */ /* 0x000fe20000000000 */
[----:B------:R-:W-:Y:S02]  /*0550*/  ISETP.NE.AND P1, PT, R79, RZ, PT ;  /* 0x000000ff4f00720c */ /* 0x000fe40003f25270 */
[----:B------:R-:W-:Y:S01]  /*0560*/  ISETP.GE.U32.AND P0, PT, R2, R7, PT ;  /* 0x000000070200720c */ /* 0x000fe20003f06070 */
[----:B0-----:R-:W-:Y:S01]  /*0570*/  VIADD R3, R5, 0xffffffe ;  /* 0x0ffffffe05037836 */ /* 0x001fe20000000000 */
[----:B------:R-:W-:Y:S01]  /*0580*/  LOP3.LUT R2, R0, R79, RZ, 0x3c, !PT ;  /* 0x0000004f00027212 */ /* 0x000fe200078e3cff */
[----:B------:R-:W0:Y:S03]  /*0590*/  S2R R7, SR_TID.Y ;  /* 0x0000000000077919 */ /* 0x000e260000002200 */
[----:B------:R-:W-:Y:S01]  /*05a0*/  ISETP.GE.AND P2, PT, R2, RZ, PT ;  /* 0x000000ff0200720c */ /* 0x000fe20003f46270 */
[----:B------:R-:W1:Y:S06]  /*05b0*/  F2I.FTZ.U32.TRUNC.NTZ R3, R3 ;  /* 0x0000000300037305 */ /* 0x000e6c000021f000 */
[----:B------:R-:W-:-:S06]  /*05c0*/  @P0 IADD3 R77, PT, PT, R77, 0x1, RZ ;  /* 0x000000014d4d0810 */ /* 0x000fcc0007ffe0ff */
[----:B------:R-:W-:Y:S01]  /*05d0*/  @!P2 IMAD.MOV R77, RZ, RZ, -R77 ;  /* 0x000000ffff4da224 */ /* 0x000fe200078e0a4d */
[----:B------:R-:W-:Y:S01]  /*05e0*/  @!P1 LOP3.LUT R77, RZ, R79, RZ, 0x33, !PT ;  /* 0x0000004fff4d9212 */ /* 0x000fe200078e33ff */
[----:B-1----:R-:W-:-:S03]  /*05f0*/  IMAD.MOV R6, RZ, RZ, -R3 ;  /* 0x000000ffff067224 */ /* 0x002fc600078e0a03 */
[----:B------:R-:W-:Y:S01]  /*0600*/  IADD3 R2, PT, PT, -R77, RZ, RZ ;  /* 0x000000ff4d027210 */ /* 0x000fe20007ffe1ff */
[----:B------:R-:W-:-:S04]  /*0610*/  IMAD R5, R6, R9, RZ ;  /* 0x0000000906057224 */ /* 0x000fc800078e02ff */
[----:B------:R-:W-:Y:S02]  /*0620*/  IMAD R15, R79, R2, R0 ;  /* 0x000000024f0f7224 */ /* 0x000fe400078e0200 */
[----:B------:R-:W-:-:S03]  /*0630*/  IMAD.MOV.U32 R2, RZ, RZ, RZ ;  /* 0x000000ffff027224 */ /* 0x000fc600078e00ff */
[----:B------:R-:W-:Y:S01]  /*0640*/  IABS R0, R15 ;  /* 0x0000000f00007213 */ /* 0x000fe20000000000 */
[----:B------:R-:W-:Y:S01]  /*0650*/  IMAD.HI.U32 R2, R3, R5, R2 ;  /* 0x0000000503027227 */ /* 0x000fe200078e0002 */
[----:B------:R-:W-:Y:S01]  /*0660*/  SHF.R.S32.HI R3, RZ, 0x1f, R12 ;  /* 0x0000001fff037819 */ /* 0x000fe2000001140c */
[----:B------:R-:W1:Y:S03]  /*0670*/  S2R R5, SR_TID.X ;  /* 0x0000000000057919 */ /* 0x000e660000002100 */
[----:B------:R-:W-:Y:S01]  /*0680*/  LEA.HI R3, R3, R12, RZ, 0x3 ;  /* 0x0000000c03037211 */ /* 0x000fe200078f18ff */
[----:B------:R-:W-:-:S03]  /*0690*/  IMAD.HI.U32 R79, R2, R0, RZ ;  /* 0x00000000024f7227 */ /* 0x000fc600078e00ff */
[----:B------:R-:W-:Y:S01]  /*06a0*/  LOP3.LUT R3, R3, 0xfffffff8, RZ, 0xc0, !PT ;  /* 0xfffffff803037812 */ /* 0x000fe200078ec0ff */
[----:B------:R-:W-:-:S03]  /*06b0*/  IMAD.MOV R2, RZ, RZ, -R79 ;  /* 0x000000ffff027224 */ /* 0x000fc600078e0a4f */
[----:B------:R-:W-:Y:S01]  /*06c0*/  IADD3 R74, PT, PT, -R3, R12, RZ ;  /* 0x0000000c034a7210 */ /* 0x000fe20007ffe1ff */
[----:B------:R-:W-:Y:S02]  /*06d0*/  IMAD R0, R9, R2, R0 ;  /* 0x0000000209007224 */ /* 0x000fe400078e0200 */
[----:B------:R-:W-:-:S03]  /*06e0*/  IMAD R3, R77, -0x8, R12 ;  /* 0xfffffff84d037824 */ /* 0x000fc600078e020c */
[----:B------:R-:W-:Y:S02]  /*06f0*/  ISETP.GT.U32.AND P1, PT, R9, R0, PT ;  /* 0x000000000900720c */ /* 0x000fe40003f24070 */
[----:B------:R-:W-:-:S04]  /*0700*/  ISETP.GE.AND P3, PT, R3, 0x8, PT ;  /* 0x000000080300780c */ /* 0x000fc80003f66270 */
[----:B------:R-:W-:-:S07]  /*0710*/  SEL R74, R74, 0x8, !P3 ;  /* 0x000000084a4a7807 */ /* 0x000fce0005800000 */
[-C--:B------:R-:W-:Y:S01]  /*0720*/  @!P1 IADD3 R0, PT, PT, R0, -R9.reuse, RZ ;  /* 0x8000000900009210 */ /* 0x080fe20007ffe0ff */
[----:B------:R-:W-:Y:S01]  /*0730*/  @!P1 VIADD R79, R79, 0x1 ;  /* 0x000000014f4f9836 */ /* 0x000fe20000000000 */
[----:B------:R-:W-:Y:S02]  /*0740*/  ISETP.NE.AND P1, PT, R78, RZ, PT ;  /* 0x000000ff4e00720c */ /* 0x000fe40003f25270 */
[----:B------:R-:W-:Y:S02]  /*0750*/  ISETP.GE.U32.AND P0, PT, R0, R9, PT ;  /* 0x000000090000720c */ /* 0x000fe40003f06070 */
[----:B------:R-:W3:Y:S01]  /*0760*/  LDC.64 R8, c[0x0][0x398] ;  /* 0x0000e600ff087b82 */ /* 0x000ee20000000a00 */
[----:B------:R-:W-:-:S04]  /*0770*/  LOP3.LUT R0, R15, R78, RZ, 0x3c, !PT ;  /* 0x0000004e0f007212 */ /* 0x000fc800078e3cff */
[----:B------:R-:W-:-:S06]  /*0780*/  ISETP.GE.AND P2, PT, R0, RZ, PT ;  /* 0x000000ff0000720c */ /* 0x000fcc0003f46270 */
[----:B------:R-:W-:-:S07]  /*0790*/  @P0 VIADD R79, R79, 0x1 ;  /* 0x000000014f4f0836 */ /* 0x000fce0000000000 */
[----:B------:R-:W-:Y:S02]  /*07a0*/  @!P2 IADD3 R79, PT, PT, -R79, RZ, RZ ;  /* 0x000000ff4f4fa210 */ /* 0x000fe40007ffe1ff */
[----:B------:R-:W-:Y:S02]  /*07b0*/  @!P1 LOP3.LUT R79, RZ, R78, RZ, 0x33, !PT ;  /* 0x0000004eff4f9212 */ /* 0x000fe400078e33ff */
[----:B---3--:R-:W-:-:S03]  /*07c0*/  SHF.R.S32.HI R0, RZ, 0x1f, R9 ;  /* 0x0000001fff007819 */ /* 0x008fc60000011409 */
[----:B------:R-:W-:Y:S01]  /*07d0*/  IMAD.MOV R11, RZ, RZ, -R79 ;  /* 0x000000ffff0b7224 */ /* 0x000fe200078e0a4f */
[----:B------:R-:W-:Y:S01]  /*07e0*/  LEA.HI R2, R0, R9, RZ, 0x2 ;  /* 0x0000000900027211 */ /* 0x000fe200078f10ff */
[----:B0-----:R-:W-:Y:S02]  /*07f0*/  IMAD R0, R4, R12, R7 ;  /* 0x0000000c04007224 */ /* 0x001fe400078e0207 */
[----:B------:R-:W-:Y:S01]  /*0800*/  IMAD R78, R78, R11, R15 ;  /* 0x0000000b4e4e7224 */ /* 0x000fe200078e020f */
[----:B------:R-:W-:Y:S01]  /*0810*/  LOP3.LUT R6, R2, 0xfffffffc, RZ, 0xc0, !PT ;  /* 0xfffffffc02067812 */ /* 0x000fe200078ec0ff */
[----:B------:R-:W-:Y:S01]  /*0820*/  IMAD R2, R77, 0x8, R0 ;  /* 0x000000084d027824 */ /* 0x000fe200078e0200 */
[----:B------:R-:W-:Y:S01]  /*0830*/  CS2R R14, SRZ ;  /* 0x00000000000e7805 */ /* 0x000fe2000001ff00 */
[----:B------:R-:W-:Y:S01]  /*0840*/  IMAD.SHL.U32 R0, R79, 0x4, RZ ;  /* 0x000000044f007824 */ /* 0x000fe200078e00ff */
[----:B------:R-:W-:Y:S01]  /*0850*/  IADD3 R75, PT, PT, -R6, R9, RZ ;  /* 0x00000009064b7210 */ /* 0x000fe20007ffe1ff */
[----:B------:R-:W-:-:S02]  /*0860*/  IMAD R6, R78, -0x10, R8 ;  /* 0xfffffff04e067824 */ /* 0x000fc400078e0208 */
[--C-:B------:R-:W-:Y:S02]  /*0870*/  IMAD R2, R2, R9, R0.reuse ;  /* 0x0000000902027224 */ /* 0x100fe400078e0200 */
[----:B------:R-:W-:Y:S01]  /*0880*/  IMAD.IADD R3, R9, 0x1, -R0 ;  /* 0x0000000109037824 */ /* 0x000fe200078e0a00 */
[----:B------:R-:W-:Y:S01]  /*0890*/  SHF.R.S32.HI R9, RZ, 0x1f, R8 ;  /* 0x0000001fff097819 */ /* 0x000fe20000011408 */
[----:B------:R-:W-:Y:S01]  /*08a0*/  IMAD.IADD R0, R13, 0x1, -R4 ;  /* 0x000000010d007824 */ /* 0x000fe200078e0a04 */
[----:B------:R-:W-:Y:S01]  /*08b0*/  ISETP.GE.AND P2, PT, R6, 0x10, PT ;  /* 0x000000100600780c */ /* 0x000fe20003f46270 */
[----:B-1----:R-:W-:Y:S01]  /*08c0*/  IMAD R11, R78, 0x10, R5 ;  /* 0x000000104e0b7824 */ /* 0x002fe200078e0205 */
[-C--:B------:R-:W-:Y:S02]  /*08d0*/  LEA.HI R9, R9, R8.reuse, RZ, 0x4 ;  /* 0x0000000809097211 */ /* 0x080fe400078f20ff */
[----:B------:R-:W-:Y:S01]  /*08e0*/  IADD3 R6, PT, PT, -R10, R13, RZ ;  /* 0x0000000d0a067210 */ /* 0x000fe20007ffe1ff */
[----:B------:R-:W-:Y:S01]  /*08f0*/  IMAD R2, R2, R8, R11 ;  /* 0x0000000802027224 */ /* 0x000fe200078e020b */
[----:B------:R-:W-:-:S02]  /*0900*/  LOP3.LUT R9, R9, 0xfffffff0, RZ, 0xc0, !PT ;  /* 0xfffffff009097812 */ /* 0x000fc400078ec0ff */
[----:B------:R-:W-:Y:S02]  /*0910*/  CS2R R12, SRZ ;  /* 0x00000000000c7805 */ /* 0x000fe4000001ff00 */
[----:B------:R-:W-:Y:S02]  /*0920*/  ISETP.GT.AND P1, PT, R0, 0x7, PT ;  /* 0x000000070000780c */ /* 0x000fe40003f24270 */
[----:B------:R-:W-:Y:S02]  /*0930*/  CS2R R10, SRZ ;  /* 0x00000000000a7805 */ /* 0x000fe4000001ff00 */
[----:B------:R-:W-:Y:S01]  /*0940*/  ISETP.GT.AND P0, PT, R3, 0x3, PT ;  /* 0x000000030300780c */ /* 0x000fe20003f04270 */
[----:B------:R-:W-:Y:S01]  /*0950*/  IMAD.IADD R9, R8, 0x1, -R9 ;  /* 0x0000000108097824 */ /* 0x000fe200078e0a09 */
[----:B------:R-:W-:Y:S02]  /*0960*/  SEL R6, R6, 0x8, !P1 ;  /* 0x0000000806067807 */ /* 0x000fe40004800000 */
[----:B------:R-:W-:-:S02]  /*0970*/  SEL R75, R75, 0x4, !P0 ;  /* 0x000000044b4b7807 */ /* 0x000fc40004000000 */
[----:B------:R-:W-:Y:S01]  /*0980*/  SEL R76, R9, 0x10, !P2 ;  /* 0x00000010094c7807 */ /* 0x000fe20005000000 */
[----:B--2---:R-:W-:Y:S06]  /*0990*/  BRA.U !UP0, `(.L_x_0) ;  /* 0x0000002d08787547 */ /* 0x004fec000b800000 */
[----:B------:R-:W0:Y:S01]  /*09a0*/  LDCU UR4, c[0x0][0x3a8] ;  /* 0x00007500ff0477ac */ /* 0x000e220008000800 */
[----:B------:R-:W-:Y:S01]  /*09b0*/  IMAD R8, R79, R8, RZ ;  /* 0x000000084f087224 */ /* 0x000fe200078e02ff */
[----:B------:R-:W-:Y:S01]  /*09c0*/  CS2R R42, SRZ ;  /* 0x00000000002a7805 */ /* 0x000fe2000001ff00 */
[----:B------:R-:W-:Y:S01]  /*09d0*/  IMAD R77, R77, 0x8, R5 ;  /* 0x000000084d4d7824 */ /* 0x000fe200078e0205 */
[----:B------:R-:W-:Y:S02]  /*09e0*/  UMOV UR5, URZ ;  /* 0x000000ff00057c82 */ /* 0x000fe40008000000 */
[----:B------:R-:W-:-:S05]  /*09f0*/  LEA R7, R8, R5, 0x2 ;  /* 0x0000000508077211 */ /* 0x000fca00078e10ff */
[----:B------:R-:W-:-:S04]  /*0a00*/  IMAD R78, R78, 0x10, R7 ;  /* 0x000000104e4e7824 */ /* 0x000fc800078e0207 */
[----:B0-----:R-:W-:Y:S01]  /*0a10*/  IMAD R78, R78, UR4, RZ ;  /* 0x000000044e4e7c24 */ /* 0x001fe2000f8e02ff */
[----:B------:R-:W-:-:S06]  /*0a20*/  UMOV UR4, URZ ;  /* 0x000000ff00047c82 */ /* 0x000fcc0008000000 */
.L_x_18:
[----:B0-----:R-:W0:Y:S01]  /*0a30*/  LDCU UR6, c[0x0][0x3d8] ;  /* 0x00007b00ff0677ac */ /* 0x001e220008000800 */
[----:B-1----:R-:W1:Y:S01]  /*0a40*/  S2R R89, SR_TID.Y ;  /* 0x0000000000597919 */ /* 0x002e620000002200 */
[----:B------:R-:W-:Y:S01]  /*0a50*/  BSSY.RECONVERGENT B0, `(.L_x_1) ;  /* 0x00000a7000007945 */ /* 0x000fe20003800200 */
[----:B--2---:R-:W2:Y:S01]  /*0a60*/  S2R R7, SR_TID.X ;  /* 0x0000000000077919 */ /* 0x004ea20000002100 */
[----:B0-----:R-:W-:Y:S01]  /*0a70*/  MOV R85, UR6 ;  /* 0x0000000600557c02 */ /* 0x001fe20008000f00 */
[----:B------:R-:W-:-:S03]  /*0a80*/  UIADD3 UR6, UPT, UPT, UR5, 0x10, URZ ;  /* 0x0000001005067890 */ /* 0x000fc6000fffe0ff */
[----:B------:R-:W-:-:S13]  /*0a90*/  R2UR UR7, R85 ;  /* 0x00000000550772ca */ /* 0x000fda00000e0000 */
[----:B------:R-:W-:-:S04]  /*0aa0*/  UIADD3 UR7, UPT, UPT, UR6, -UR7, URZ ;  /* 0x8000000706077290 */ /* 0x000fc8000fffe0ff */
[----:B------:R-:W-:-:S04]  /*0ab0*/  UISETP.GT.AND UP0, UPT, UR7, URZ, UPT ;  /* 0x000000ff0700728c */ /* 0x000fc8000bf04270 */
[----:B------:R-:W-:-:S04]  /*0ac0*/  USEL UR4, UR7, UR4, UP0 ;  /* 0x0000000407047287 */ /* 0x000fc80008000000 */
[----:B------:R-:W-:-:S06]  /*0ad0*/  UIADD3 UR7, UPT, UPT, -UR4, 0x10, URZ ;  /* 0x0000001004077890 */ /* 0x000fcc000fffe1ff */
[----:B-1----:R-:W-:-:S04]  /*0ae0*/  ISETP.GE.U32.AND P0, PT, R89, UR7, PT ;  /* 0x0000000759007c0c */ /* 0x002fc8000bf06070 */
[----:B--2---:R-:W-:-:S04]  /*0af0*/  ISETP.GE.OR P0, PT, R7, R76, P0 ;  /* 0x0000004c0700720c */ /* 0x004fc80000706670 */
[----:B------:R-:W-:-:S13]  /*0b00*/  ISETP.LT.OR P0, PT, R75, 0x1, P0 ;  /* 0x000000014b00780c */ /* 0x000fda0000701670 */
[----:B-----5:R-:W-:Y:S05]  /*0b10*/  @P0 BRA `(.L_x_2) ;  /* 0x0000000800680947 */ /* 0x020fea0003800000 */
[----:B------:R-:W0:Y:S01]  /*0b20*/  LDC.64 R8, c[0x0][0x3c0] ;  /* 0x0000f000ff087b82 */ /* 0x000e220000000a00 */
[----:B------:R-:W-:-:S04]  /*0b30*/  VIADD R5, R89, UR5 ;  /* 0x0000000559057c36 */ /* 0x000fc80008000000 */
[----:B0-----:R-:W-:-:S06]  /*0b40*/  IMAD.WIDE.U32 R8, R5, 0x4, R8 ;  /* 0x0000000405087825 */ /* 0x001fcc00078e0008 */
[----:B------:R-:W2:Y:S01]  /*0b50*/  LDG.E R9, desc[UR12][R8.64] ;  /* 0x0000000c08097981 */ /* 0x000ea2000c1e1900 */
[----:B------:R-:W0:Y:S01]  /*0b60*/  S2UR UR8, SR_CgaCtaId ;  /* 0x00000000000879c3 */ /* 0x000e220000008800 */
[----:B------:R-:W-:Y:S01]  /*0b70*/  IMAD.MOV R84, RZ, RZ, -R75 ;  /* 0x000000ffff547224 */ /* 0x000fe200078e0a4b */
[----:B------:R-:W-:Y:S01]  /*0b80*/  UMOV UR7, 0x400 ;  /* 0x0000040000077882 */ /* 0x000fe20000000000 */
[----:B------:R-:W-:Y:S01]  /*0b90*/  LEA R7, R89, R7, 0x6 ;  /* 0x0000000759077211 */ /* 0x000fe200078e30ff */
[----:B------:R-:W-:Y:S02]  /*0ba0*/  IMAD.MOV.U32 R79, RZ, RZ, R78 ;  /* 0x000000ffff4f7224 */ /* 0x000fe400078e004e */
[----:B------:R-:W-:Y:S01]  /*0bb0*/  ISETP.GE.AND P0, PT, R84, RZ, PT ;  /* 0x000000ff5400720c */ /* 0x000fe20003f06270 */
[----:B0-----:R-:W-:-:S06]  /*0bc0*/  ULEA UR7, UR8, UR7, 0x18 ;  /* 0x0000000708077291 */ /* 0x001fcc000f8ec0ff */
[----:B------:R-:W-:-:S05]  /*0bd0*/  LEA R7, R7, UR7, 0x3 ;  /* 0x0000000707077c11 */ /* 0x000fca000f8e18ff */
[----:B------:R-:W-:Y:S01]  /*0be0*/  VIADD R7, R7, 0x1000 ;  /* 0x0000100007077836 */ /* 0x000fe20000000000 */
[----:B--2---:R-:W-:Y:S01]  /*0bf0*/  IADD3 R5, PT, PT, R78, R9, RZ ;  /* 0x000000094e057210 */ /* 0x004fe20007ffe0ff */
[----:B------:R-:W-:Y:S06]  /*0c00*/  @P0 BRA `(.L_x_3) ;  /* 0x0000000400cc0947 */ /* 0x000fec0003800000 */
[----:B------:R-:W-:Y:S01]  /*0c10*/  IMAD.MOV R8, RZ, RZ, -R84 ;  /* 0x000000ffff087224 */ /* 0x000fe200078e0a54 */
[----:B------:R-:W-:-:S04]  /*0c20*/  PLOP3.LUT P0, PT, PT, PT, PT, 0x80, 0x8 ;  /* 0x000000000008781c */ /* 0x000fc80003f0f070 */
[----:B------:R-:W-:-:S13]  /*0c30*/  ISETP.GT.AND P1, PT, R8, 0x3, PT ;  /* 0x000000030800780c */ /* 0x000fda0003f24270 */
[----:B------:R-:W-:Y:S05]  /*0c40*/  @!P1 BRA `(.L_x_4) ;  /* 0x0000000400149947 */ /* 0x000fea0003800000 */
[----:B------:R-:W-:Y:S01]  /*0c50*/  IMAD.U32 R8, RZ, RZ, UR5 ;  /* 0x00000005ff087e24 */ /* 0x000fe2000f8e00ff */
[----:B------:R-:W0:Y:S04]  /*0c60*/  LDCU UR8, c[0x0][0x3d8] ;  /* 0x00007b00ff0877ac */ /* 0x000e280008000800 */
[----:B------:R-:W-:Y:S01]  /*0c70*/  IADD3 R8, PT, PT, R8, 0x8, R89 ;  /* 0x0000000808087810 */ /* 0x000fe20007ffe059 */
[----:B------:R-:W1:Y:S01]  /*0c80*/  LDCU UR7, c[0x0][0x3a8] ;  /* 0x00007500ff0777ac */ /* 0x000e620008000800 */
[----:B------:R-:W2:Y:S02]  /*0c90*/  S2R R89, SR_TID.Y ;  /* 0x0000000000597919 */ /* 0x000ea40000002200 */
[----:B------:R-:W-:-:S13]  /*0ca0*/  ISETP.GE.U32.AND P2, PT, R8, R85, PT ;  /* 0x000000550800720c */ /* 0x000fda0003f46070 */
[----:B------:R-:W3:Y:S01]  /*0cb0*/  @!P2 LDC.64 R86, c[0x0][0x3c0] ;  /* 0x0000f000ff56ab82 */ /* 0x000ee20000000a00 */
[----:B--2---:R-:W-:-:S05]  /*0cc0*/  @!P2 IADD3 R9, PT, PT, R89, UR5, RZ ;  /* 0x000000055909ac10 */ /* 0x004fca000fffe0ff */
[----:B---3--:R-:W-:-:S06]  /*0cd0*/  @!P2 IMAD.WIDE.U32 R86, R9, 0x4, R86 ;  /* 0x000000040956a825 */ /* 0x008fcc00078e0056 */
[----:B------:R2:W5:Y:S01]  /*0ce0*/  @!P2 LDG.E R86, desc[UR12][R86.64+0x20] ;  /* 0x0000200c5656a981 */ /* 0x000562000c1e1900 */
[----:B01----:R-:W-:-:S13]  /*0cf0*/  PLOP3.LUT P0, PT, PT, PT, PT, 0x8, 0x80 ;  /* 0x000000000080781c */ /* 0x003fda0003f0e170 */
.L_x_5:
[----:B------:R-:W-:Y:S01]  /*0d00*/  IMAD.U32 R8, RZ, RZ, UR5 ;  /* 0x00000005ff087e24 */ /* 0x000fe2000f8e00ff */
[----:B------:R-:W2:Y:S01]  /*0d10*/  LDC R88, c[0x0][0x398] ;  /* 0x0000e600ff587b82 */ /* 0x000ea20000000800 */
[----:B------:R-:W-:-:S03]  /*0d20*/  IMAD.U32 R85, RZ, RZ, UR8 ;  /* 0x00000008ff557e24 */ /* 0x000fc6000f8e00ff */
[----:B------:R-:W-:-:S04]  /*0d30*/  IADD3 R8, PT, PT, R8, 0x8, R89 ;  /* 0x0000000808087810 */ /* 0x000fc80007ffe059 */
[----:B------:R-:W-:-:S13]  /*0d40*/  ISETP.GE.U32.AND P1, PT, R8, R85, PT ;  /* 0x000000550800720c */ /* 0x000fda0003f26070 */
[----:B------:R-:W0:Y:S01]  /*0d50*/  @!P1 LDC.64 R90, c[0x0][0x3c0] ;  /* 0x0000f000ff5a9b82 */ /* 0x000e220000000a00 */
[----:B------:R-:W-:-:S07]  /*0d60*/  @!P1 IADD3 R9, PT, PT, R89, UR5, RZ ;  /* 0x0000000559099c10 */ /* 0x000fce000fffe0ff */
[----:B------:R-:W1:Y:S01]  /*0d70*/  @!P1 LDC.64 R82, c[0x0][0x3c0] ;  /* 0x0000f000ff529b82 */ /* 0x000e620000000a00 */
[----:B0-----:R-:W-:-:S07]  /*0d80*/  @!P1 IMAD.WIDE.U32 R90, R9, 0x4, R90 ;  /* 0x00000004095a9825 */ /* 0x001fce00078e005a */
[----:B------:R-:W0:Y:S01]  /*0d90*/  LDC.64 R8, c[0x0][0x388] ;  /* 0x0000e200ff087b82 */ /* 0x000e220000000a00 */
[----:B------:R-:W3:Y:S01]  /*0da0*/  @!P1 LDG.E R90, desc[UR12][R90.64+0x20] ;  /* 0x0000200c5a5a9981 */ /* 0x000ee2000c1e1900 */
[----:B------:R-:W-:Y:S02]  /*0db0*/  @!P1 VIADD R93, R89, UR5 ;  /* 0x00000005595d9c36 */ /* 0x000fe40008000000 */
[----:B--2---:R-:W-:Y:S02]  /*0dc0*/  IMAD R87, R88, UR7, R79 ;  /* 0x0000000758577c24 */ /* 0x004fe4000f8e024f */
[----:B-1----:R-:W-:-:S06]  /*0dd0*/  @!P1 IMAD.WIDE.U32 R82, R93, 0x4, R82 ;  /* 0x000000045d529825 */ /* 0x002fcc00078e0052 */
[----:B------:R-:W2:Y:S01]  /*0de0*/  @!P1 LDG.E R82, desc[UR12][R82.64+0x20] ;  /* 0x0000200c52529981 */ /* 0x000ea2000c1e1900 */
[----:B---3--:R-:W-:-:S04]  /*0df0*/  @!P1 IMAD.IADD R81, R90, 0x1, R87 ;  /* 0x000000015a519824 */ /* 0x008fc800078e0257 */
[----:B0-----:R-:W-:-:S06]  /*0e00*/  @!P1 IMAD.WIDE R80, R81, 0x8, R8 ;  /* 0x0000000851509825 */ /* 0x001fcc00078e0208 */
[----:B------:R-:W3:Y:S01]  /*0e10*/  @!P1 LDG.E.64 R80, desc[UR12][R80.64] ;  /* 0x0000000c50509981 */ /* 0x000ee2000c1e1b00 */
[----:B------:R-:W-:-:S05]  /*0e20*/  IMAD R87, R88, UR7, R87 ;  /* 0x0000000758577c24 */ /* 0x000fca000f8e0257 */
[----:B--2---:R-:W-:Y:S01]  /*0e30*/  @!P1 IADD3 R91, PT, PT, R82, R87, RZ ;  /* 0x00000057525b9210 */ /* 0x004fe20007ffe0ff */
[----:B------:R-:W-:Y:S01]  /*0e40*/  IMAD.WIDE R82, R5, 0x8, R8 ;  /* 0x0000000805527825 */ /* 0x000fe200078e0208 */
[----:B---3--:R0:W-:Y:S04]  /*0e50*/  @!P1 STS.64 [R7+0x80], R80 ;  /* 0x0000805007009388 */ /* 0x0081e80000000a00 */
[----:B0-----:R-:W2:Y:S01]  /*0e60*/  LDG.E.64 R80, desc[UR12][R82.64] ;  /* 0x0000000c52507981 */ /* 0x001ea2000c1e1b00 */
[----:B-----5:R-:W-:Y:S02]  /*0e70*/  @!P2 IMAD.IADD R93, R86, 0x1, R79 ;  /* 0x00000001565da824 */ /* 0x020fe400078e024f */
[----:B------:R-:W-:Y:S02]  /*0e80*/  @!P1 VIADD R79, R89, UR5 ;  /* 0x00000005594f9c36 */ /* 0x000fe40008000000 */
[----:B------:R-:W-:-:S06]  /*0e90*/  @!P2 IMAD.WIDE R92, R93, 0x8, R8 ;  /* 0x000000085d5ca825 */ /* 0x000fcc00078e0208 */
[----:B------:R-:W3:Y:S01]  /*0ea0*/  @!P2 LDG.E.64 R92, desc[UR12][R92.64] ;  /* 0x0000000c5c5ca981 */ /* 0x000ee2000c1e1b00 */
[----:B------:R-:W-:-:S06]  /*0eb0*/  @!P1 IMAD.WIDE R90, R91, 0x8, R8 ;  /* 0x000000085b5a9825 */ /* 0x000fcc00078e0208 */
[----:B------:R-:W4:Y:S04]  /*0ec0*/  @!P1 LDG.E.64 R90, desc[UR12][R90.64] ;  /* 0x0000000c5a5a9981 */ /* 0x000f28000c1e1b00 */
[----:B--2---:R0:W-:Y:S02]  /*0ed0*/  STS.64 [R7+-0x1000], R80 ;  /* 0xfff0005007007388 */ /* 0x0041e40000000a00 */
[----:B0-----:R-:W0:Y:S02]  /*0ee0*/  @!P1 LDC.64 R80, c[0x0][0x3c0] ;  /* 0x0000f000ff509b82 */ /* 0x001e240000000a00 */
[----:B0-----:R-:W-:-:S06]  /*0ef0*/  @!P1 IMAD.WIDE.U32 R80, R79, 0x4, R80 ;  /* 0x000000044f509825 */ /* 0x001fcc00078e0050 */
[----:B------:R-:W2:Y:S01]  /*0f00*/  @!P1 LDG.E R80, desc[UR12][R80.64+0x20] ;  /* 0x0000200c50509981 */ /* 0x000ea2000c1e1900 */
[----:B------:R-:W-:-:S03]  /*0f10*/  IMAD R79, R88, UR7, R87 ;  /* 0x00000007584f7c24 */ /* 0x000fc6000f8e0257 */
[----:B---3--:R-:W-:Y:S01]  /*0f20*/  @!P2 STS.64 [R7], R92 ;  /* 0x0000005c0700a388 */ /* 0x008fe20000000a00 */
[----:B------:R-:W-:-:S04]  /*0f30*/  IMAD R5, R88, UR7, R5 ;  /* 0x0000000758057c24 */ /* 0x000fc8000f8e0205 */
[----:B------:R-:W-:Y:S01]  /*0f40*/  IMAD.WIDE R82, R5, 0x8, R8 ;  /* 0x0000000805527825 */ /* 0x000fe200078e0208 */
[----:B----4-:R0:W-:Y:S03]  /*0f50*/  @!P1 STS.64 [R7+0x100], R90 ;  /* 0x0001005a07009388 */ /* 0x0101e60000000a00 */
[----:B------:R-:W-:Y:S02]  /*0f60*/  IMAD R5, R88, UR7, R5 ;  /* 0x0000000758057c24 */ /* 0x000fe4000f8e0205 */
[----:B------:R-:W3:Y:S02]  /*0f70*/  LDG.E.64 R82, desc[UR12][R82.64] ;  /* 0x0000000c52527981 */ /* 0x000ee4000c1e1b00 */
[----:B0-----:R-:W-:-:S04]  /*0f80*/  IMAD.WIDE R90, R5, 0x8, R8 ;  /* 0x00000008055a7825 */ /* 0x001fc800078e0208 */
[----:B------:R-:W-:Y:S02]  /*0f90*/  IMAD R5, R88, UR7, R5 ;  /* 0x0000000758057c24 */ /* 0x000fe4000f8e0205 */
[----:B------:R-:W4:Y:S01]  /*0fa0*/  LDG.E.64 R90, desc[UR12][R90.64] ;  /* 0x0000000c5a5a7981 */ /* 0x000f22000c1e1b00 */
[----:B--2---:R-:W-:-:S05]  /*0fb0*/  @!P1 IADD3 R93, PT, PT, R80, R79, RZ ;  /* 0x0000004f505d9210 */ /* 0x004fca0007ffe0ff */
[----:B------:R-:W-:-:S06]  /*0fc0*/  @!P1 IMAD.WIDE R92, R93, 0x8, R8 ;  /* 0x000000085d5c9825 */ /* 0x000fcc00078e0208 */
[----:B------:R-:W2:Y:S01]  /*0fd0*/  @!P1 LDG.E.64 R92, desc[UR12][R92.64] ;  /* 0x0000000c5c5c9981 */ /* 0x000ea2000c1e1b00 */
[----:B------:R-:W-:-:S06]  /*0fe0*/  IMAD.WIDE R8, R5, 0x8, R8 ;  /* 0x0000000805087825 */ /* 0x000fcc00078e0208 */
[----:B------:R-:W2:Y:S01]  /*0ff0*/  LDG.E.64 R8, desc[UR12][R8.64] ;  /* 0x0000000c08087981 */ /* 0x000ea2000c1e1b00 */
[----:B------:R-:W-:Y:S02]  /*1000*/  VIADD R84, R84, 0x4 ;  /* 0x0000000454547836 */ /* 0x000fe40000000000 */
[C---:B------:R-:W-:Y:S02]  /*1010*/  IMAD R79, R88.reuse, UR7, R79 ;  /* 0x00000007584f7c24 */ /* 0x040fe4000f8e024f */
[----:B------:R-:W-:Y:S01]  /*1020*/  IMAD R5, R88, UR7, R5 ;  /* 0x0000000758057c24 */ /* 0x000fe2000f8e0205 */
[----:B---3--:R-:W-:Y:S04]  /*1030*/  STS.64 [R7+-0xf80], R82 ;  /* 0xfff0805207007388 */ /* 0x008fe80000000a00 */
[----:B----4-:R-:W-:Y:S04]  /*1040*/  STS.64 [R7+-0xf00], R90 ;  /* 0xfff1005a07007388 */ /* 0x010fe80000000a00 */
[----:B--2---:R-:W-:Y:S01]  /*1050*/  @!P1 STS.64 [R7+0x180], R92 ;  /* 0x0001805c07009388 */ /* 0x004fe20000000a00 */
[----:B------:R-:W-:-:S03]  /*1060*/  ISETP.GE.AND P1, PT, R84, -0x3, PT ;  /* 0xfffffffd5400780c */ /* 0x000fc60003f26270 */
[----:B------:R0:W-:Y:S02]  /*1070*/  STS.64 [R7+-0xe80], R8 ;  /* 0xfff1800807007388 */ /* 0x0001e40000000a00 */
[----:B0-----:R-:W-:-:S08]  /*1080*/  VIADD R7, R7, 0x200 ;  /* 0x0000020007077836 */ /* 0x001fd00000000000 */
[----:B------:R-:W-:Y:S05]  /*1090*/  @!P1 BRA `(.L_x_5) ;  /* 0xfffffffc00189947 */ /* 0x000fea000383ffff */
.L_x_4:
[----:B------:R-:W-:-:S04]  /*10a0*/  IADD3 R8, PT, PT, -R84, RZ, RZ ;  /* 0x000000ff54087210 */ /* 0x000fc80007ffe1ff */
[----:B------:R-:W-:-:S13]  /*10b0*/  ISETP.GT.AND P1, PT, R8, 0x1, PT ;  /* 0x000000010800780c */ /* 0x000fda0003f24270 */
[----:B------:R-:W-:Y:S05]  /*10c0*/  @!P1 BRA `(.L_x_6) ;  /* 0x0000000000949947 */ /* 0x000fea0003800000 */
[----:B------:R-:W-:Y:S01]  /*10d0*/  IMAD.U32 R8, RZ, RZ, UR5 ;  /* 0x00000005ff087e24 */ /* 0x000fe2000f8e00ff */
[----:B------:R-:W0:Y:S01]  /*10e0*/  LDC R88, c[0x0][0x398] ;  /* 0x0000e600ff587b82 */ /* 0x000e220000000800 */
[----:B------:R-:W0:Y:S03]  /*10f0*/  LDCU UR7, c[0x0][0x3a8] ;  /* 0x00007500ff0777ac */ /* 0x000e260008000800 */
[----:B------:R-:W-:-:S04]  /*1100*/  IADD3 R8, PT, PT, R8, 0x8, R89 ;  /* 0x0000000808087810 */ /* 0x000fc80007ffe059 */
[----:B------:R-:W-:Y:S01]  /*1110*/  ISETP.GE.U32.AND P0, PT, R8, R85, PT ;  /* 0x000000550800720c */ /* 0x000fe20003f06070 */
[----:B------:R-:W1:-:S12]  /*1120*/  LDC.64 R80, c[0x0][0x388] ;  /* 0x0000e200ff507b82 */ /* 0x000e580000000a00 */
[----:B------:R-:W2:Y:S01]  /*1130*/  @!P0 LDC.64 R90, c[0x0][0x3c0] ;  /* 0x0000f000ff5a8b82 */ /* 0x000ea20000000a00 */
[C---:B------:R-:W-:Y:S02]  /*1140*/  @!P0 VIADD R9, R89.reuse, UR5 ;  /* 0x0000000559098c36 */ /* 0x040fe40008000000 */
[----:B------:R-:W-:Y:S02]  /*1150*/  @!P0 VIADD R87, R89, UR5 ;  /* 0x0000000559578c36 */ /* 0x000fe40008000000 */
[----:B--2---:R-:W-:-:S03]  /*1160*/  @!P0 IMAD.WIDE.U32 R90, R9, 0x4, R90 ;  /* 0x00000004095a8825 */ /* 0x004fc600078e005a */
[----:B------:R-:W2:Y:S03]  /*1170*/  @!P0 LDC.64 R8, c[0x0][0x3c0] ;  /* 0x0000f000ff088b82 */ /* 0x000ea60000000a00 */
[----:B------:R-:W3:Y:S01]  /*1180*/  @!P0 LDG.E R90, desc[UR12][R90.64+0x20] ;  /* 0x0000200c5a5a8981 */ /* 0x000ee2000c1e1900 */
[----:B--2---:R-:W-:-:S06]  /*1190*/  @!P0 IMAD.WIDE.U32 R8, R87, 0x4, R8 ;  /* 0x0000000457088825 */ /* 0x004fcc00078e0008 */
[----:B------:R-:W2:Y:S01]  /*11a0*/  @!P0 LDG.E R8, desc[UR12][R8.64+0x20] ;  /* 0x0000200c08088981 */ /* 0x000ea2000c1e1900 */
[----:B-1----:R-:W-:-:S04]  /*11b0*/  IMAD.WIDE R86, R5, 0x8, R80 ;  /* 0x0000000805567825 */ /* 0x002fc800078e0250 */
[C---:B0-----:R-:W-:Y:S02]  /*11c0*/  IMAD R5, R88.reuse, UR7, R5 ;  /* 0x0000000758057c24 */ /* 0x041fe4000f8e0205 */
[----:B------:R-:W4:Y:S01]  /*11d0*/  LDG.E.64 R86, desc[UR12][R86.64] ;  /* 0x0000000c56567981 */ /* 0x000f22000c1e1b00 */
[----:B---3--:R-:W-:Y:S01]  /*11e0*/  @!P0 IADD3 R83, PT, PT, R79, R90, RZ ;  /* 0x0000005a4f538210 */ /* 0x008fe20007ffe0ff */
[----:B------:R-:W-:-:S04]  /*11f0*/  IMAD R79, R88, UR7, R79 ;  /* 0x00000007584f7c24 */ /* 0x000fc8000f8e024f */
[----:B------:R-:W-:-:S06]  /*1200*/  @!P0 IMAD.WIDE R82, R83, 0x8, R80 ;  /* 0x0000000853528825 */ /* 0x000fcc00078e0250 */
[----:B------:R-:W3:Y:S01]  /*1210*/  @!P0 LDG.E.64 R82, desc[UR12][R82.64] ;  /* 0x0000000c52528981 */ /* 0x000ee2000c1e1b00 */
[----:B--2---:R-:W-:-:S04]  /*1220*/  @!P0 IMAD.IADD R91, R8, 0x1, R79 ;  /* 0x00000001085b8824 */ /* 0x004fc800078e024f */
[----:B------:R-:W-:-:S04]  /*1230*/  @!P0 IMAD.WIDE R90, R91, 0x8, R80 ;  /* 0x000000085b5a8825 */ /* 0x000fc800078e0250 */
[----:B------:R-:W-:Y:S02]  /*1240*/  IMAD.WIDE R80, R5, 0x8, R80 ;  /* 0x0000000805507825 */ /* 0x000fe400078e0250 */
[----:B------:R-:W2:Y:S04]  /*1250*/  @!P0 LDG.E.64 R90, desc[UR12][R90.64] ;  /* 0x0000000c5a5a8981 */ /* 0x000ea8000c1e1b00 */
[----:B------:R-:W5:Y:S01]  /*1260*/  LDG.E.64 R80, desc[UR12][R80.64] ;  /* 0x0000000c50507981 */ /* 0x000f62000c1e1b00 */
[----:B------:R-:W-:Y:S01]  /*1270*/  IADD3 R84, PT, PT, R84, 0x1, RZ ;  /* 0x0000000154547810 */ /* 0x000fe20007ffe0ff */
[----:B------:R-:W-:Y:S02]  /*1280*/  VIADD R8, R7, 0x80 ;  /* 0x0000008007087836 */ /* 0x000fe40000000000 */
[----:B----4-:R-:W-:Y:S01]  /*1290*/  STS.64 [R7+-0x1000], R86 ;  /* 0xfff0005607007388 */ /* 0x010fe20000000a00 */
[----:B------:R-:W-:-:S02]  /*12a0*/  IMAD R5, R88, UR7, R5 ;  /* 0x0000000758057c24 */ /* 0x000fc4000f8e0205 */
[----:B------:R-:W-:Y:S02]  /*12b0*/  IMAD R79, R88, UR7, R79 ;  /* 0x00000007584f7c24 */ /* 0x000fe4000f8e024f */
[----:B------:R-:W-:Y:S01]  /*12c0*/  VIADD R84, R84, 0x1 ;  /* 0x0000000154547836 */ /* 0x000fe20000000000 */
[----:B---3--:R-:W-:Y:S04]  /*12d0*/  @!P0 STS.64 [R7], R82 ;  /* 0x0000005207008388 */ /* 0x008fe80000000a00 */
[----:B--2---:R-:W-:Y:S01]  /*12e0*/  @!P0 STS.64 [R7+0x80], R90 ;  /* 0x0000805a07008388 */ /* 0x004fe20000000a00 */
[----:B------:R-:W-:-:S03]  /*12f0*/  PLOP3.LUT P0, PT, PT, PT, PT, 0x8, 0x80 ;  /* 0x000000000080781c */ /* 0x000fc60003f0e170 */
[----:B-----5:R0:W-:Y:S02]  /*1300*/  STS.64 [R7+-0xf80], R80 ;  /* 0xfff0805007007388 */ /* 0x0201e40000000a00 */
[----:B0-----:R-:W-:-:S08]  /*1310*/  IADD3 R7, PT, PT, R8, 0x80, RZ ;  /* 0x0000008008077810 */ /* 0x001fd00007ffe0ff */
.L_x_6:
[----:B------:R-:W-:-:S13]  /*1320*/  ISETP.NE.OR P0, PT, R84, RZ, P0 ;  /* 0x000000ff5400720c */ /* 0x000fda0000705670 */
[----:B------:R-:W-:Y:S05]  /*1330*/  @!P0 BRA `(.L_x_2) ;  /* 0x0000000000608947 */ /* 0x000fea0003800000 */
.L_x_3:
[----:B------:R-:W-:Y:S01]  /*1340*/  IMAD.U32 R8, RZ, RZ, UR5 ;  /* 0x00000005ff087e24 */ /* 0x000fe2000f8e00ff */
[----:B------:R-:W0:Y:S01]  /*1350*/  LDC R88, c[0x0][0x398] ;  /* 0x0000e600ff587b82 */ /* 0x000e220000000800 */
[----:B------:R-:W1:Y:S03]  /*1360*/  LDCU UR7, c[0x0][0x3a8] ;  /* 0x00007500ff0777ac */ /* 0x000e660008000800 */
[----:B------:R-:W-:-:S04]  /*1370*/  IADD3 R8, PT, PT, R8, 0x8, R89 ;  /* 0x0000000808087810 */ /* 0x000fc80007ffe059 */
[----:B------:R-:W-:-:S13]  /*1380*/  ISETP.GE.U32.AND P1, PT, R8, R85, PT ;  /* 0x000000550800720c */ /* 0x000fda0003f26070 */
[----:B------:R-:W2:Y:S01]  /*1390*/  @!P1 S2R R8, SR_TID.Y ;  /* 0x0000000000089919 */ /* 0x000ea20000002200 */
[----:B------:R-:W3:Y:S01]  /*13a0*/  @!P1 LDC.64 R80, c[0x0][0x3c0] ;  /* 0x0000f000ff509b82 */ /* 0x000ee20000000a00 */
[----:B--2---:R-:W-:-:S04]  /*13b0*/  @!P1 VIADD R9, R8, UR5 ;  /* 0x0000000508099c36 */ /* 0x004fc80008000000 */
[----:B---3--:R-:W-:-:S03]  /*13c0*/  @!P1 IMAD.WIDE.U32 R80, R9, 0x4, R80 ;  /* 0x0000000409509825 */ /* 0x008fc600078e0050 */
[----:B------:R-:W2:Y:S02]  /*13d0*/  LDC.64 R8, c[0x0][0x388] ;  /* 0x0000e200ff087b82 */ /* 0x000ea40000000a00 */
[----:B01----:R3:W5:Y:S02]  /*13e0*/  @!P1 LDG.E R86, desc[UR12][R80.64+0x20] ;  /* 0x0000200c50569981 */ /* 0x003764000c1e1900 */
.L_x_7:
[----:B---3-5:R-:W-:Y:S01]  /*13f0*/  @!P1 IADD3 R81, PT, PT, R86, R79, RZ ;  /* 0x0000004f56519210 */ /* 0x028fe20007ffe0ff */
[----:B--2---:R-:W-:-:S04]  /*1400*/  IMAD.WIDE R82, R5, 0x8, R8 ;  /* 0x0000000805527825 */ /* 0x004fc800078e0208 */
[----:B------:R-:W-:Y:S02]  /*1410*/  @!P1 IMAD.WIDE R80, R81, 0x8, R8 ;  /* 0x0000000851509825 */ /* 0x000fe400078e0208 */
[----:B------:R-:W2:Y:S04]  /*1420*/  LDG.E.64 R82, desc[UR12][R82.64] ;  /* 0x0000000c52527981 */ /* 0x000ea8000c1e1b00 */
[----:B------:R-:W3:Y:S01]  /*1430*/  @!P1 LDG.E.64 R80, desc[UR12][R80.64] ;  /* 0x0000000c50509981 */ /* 0x000ee2000c1e1b00 */
[----:B------:R-:W-:Y:S02]  /*1440*/  VIADD R84, R84, 0x1 ;  /* 0x0000000154547836 */ /* 0x000fe40000000000 */
[C---:B------:R-:W-:Y:S02]  /*1450*/  IMAD R5, R88.reuse, UR7, R5 ;  /* 0x0000000758057c24 */ /* 0x040fe4000f8e0205 */
[----:B------:R-:W-:Y:S01]  /*1460*/  IMAD R79, R88, UR7, R79 ;  /* 0x00000007584f7c24 */ /* 0x000fe2000f8e024f */
[----:B------:R-:W-:Y:S01]  /*1470*/  ISETP.NE.AND P0, PT, R84, RZ, PT ;  /* 0x000000ff5400720c */ /* 0x000fe20003f05270 */
[----:B--2---:R-:W-:Y:S04]  /*1480*/  STS.64 [R7+-0x1000], R82 ;  /* 0xfff0005207007388 */ /* 0x004fe80000000a00 */
[----:B---3--:R0:W-:Y:S02]  /*1490*/  @!P1 STS.64 [R7], R80 ;  /* 0x0000005007009388 */ /* 0x0081e40000000a00 */
[----:B0-----:R-:W-:-:S06]  /*14a0*/  VIADD R7, R7, 0x80 ;  /* 0x0000008007077836 */ /* 0x001fcc0000000000 */
[----:B------:R-:W-:Y:S05]  /*14b0*/  @P0 BRA `(.L_x_7) ;  /* 0xfffffffc00cc0947 */ /* 0x000fea000383ffff */
.L_x_2:
[----:B------:R-:W-:Y:S05]  /*14c0*/  BSYNC.RECONVERGENT B0 ;  /* 0x0000000000007941 */ /* 0x000fea0003800200 */
.L_x_1:
[----:B------:R-:W0:Y:S01]  /*14d0*/  S2R R7, SR_TID.Y ;  /* 0x0000000000077919 */ /* 0x000e220000002200 */
[----:B------:R-:W-:Y:S01]  /*14e0*/  UIADD3 UR7, UPT, UPT, -UR4, 0x10, URZ ;  /* 0x0000001004077890 */ /* 0x000fe2000fffe1ff */
[----:B------:R-:W-:Y:S01]  /*14f0*/  BSSY.RECONVERGENT B0, `(.L_x_8) ;  /* 0x00000a2000007945 */ /* 0x000fe20003800200 */
[----:B------:R-:W1:Y:S04]  /*1500*/  S2R R5, SR_TID.X ;  /* 0x0000000000057919 */ /* 0x000e680000002100 */
[----:B0-----:R-:W-:-:S04]  /*1510*/  ISETP.GE.U32.AND P0, PT, R7, UR7, PT ;  /* 0x0000000707007c0c */ /* 0x001fc8000bf06070 */
[----:B-1----:R-:W-:-:S04]  /*1520*/  ISETP.GE.OR P0, PT, R5, R74, P0 ;  /* 0x0000004a0500720c */ /* 0x002fc80000706670 */
[----:B------:R-:W-:-:S04]  /*1530*/  ISETP.GT.U32.OR P0, PT, R5, 0x7, P0 ;  /* 0x000000070500780c */ /* 0x000fc80000704470 */
[----:B------:R-:W-:-:S13]  /*1540*/  ISETP.LT.OR P0, PT, R6, 0x1, P0 ;  /* 0x000000010600780c */ /* 0x000fda0000701670 */
[----:B------:R-:W-:Y:S05]  /*1550*/  @P0 BRA `(.L_x_9) ;  /* 0x00000008006c0947 */ /* 0x000fea0003800000 */
[----:B------:R-:W0:Y:S01]  /*1560*/  LDC.64 R8, c[0x0][0x3c8] ;  /* 0x0000f200ff087b82 */ /* 0x000e220000000a00 */
[----:B------:R-:W-:-:S05]  /*1570*/  IADD3 R79, PT, PT, R7, UR5, RZ ;  /* 0x00000005074f7c10 */ /* 0x000fca000fffe0ff */
[----:B0-----:R-:W-:-:S06]  /*1580*/  IMAD.WIDE.U32 R8, R79, 0x4, R8 ;  /* 0x000000044f087825 */ /* 0x001fcc00078e0008 */
[----:B------:R0:W5:Y:S01]  /*1590*/  LDG.E R9, desc[UR12][R8.64] ;  /* 0x0000000c08097981 */ /* 0x000162000c1e1900 */
[----:B------:R-:W-:Y:S01]  /*15a0*/  ISETP.GE.U32.AND P0, PT, R6, 0x4, PT ;  /* 0x000000040600780c */ /* 0x000fe20003f06070 */
[----:B------:R-:W-:Y:S02]  /*15b0*/  IMAD.MOV.U32 R88, RZ, RZ, RZ ;  /* 0x000000ffff587224 */ /* 0x000fe400078e00ff */
[----:B------:R-:W-:-:S10]  /*15c0*/  VIADD R79, R79, 0x8 ;  /* 0x000000084f4f7836 */ /* 0x000fd40000000000 */
[----:B0-----:R-:W-:Y:S05]  /*15d0*/  @!P0 BRA `(.L_x_10) ;  /* 0x0000000400588947 */ /* 0x001fea0003800000 */
[----:B------:R-:W0:Y:S01]  /*15e0*/  LDCU UR7, c[0x0][0x3d8] ;  /* 0x00007b00ff0777ac */ /* 0x000e220008000800 */
[----:B------:R-:W1:Y:S01]  /*15f0*/  S2R R86, SR_TID.Y ;  /* 0x0000000000567919 */ /* 0x000e620000002200 */
[----:B------:R-:W2:Y:S01]  /*1600*/  S2UR UR9, SR_CgaCtaId ;  /* 0x00000000000979c3 */ /* 0x000ea20000008800 */
[----:B------:R-:W3:Y:S01]  /*1610*/  LDCU.64 UR10, c[0x0][0x3a8] ;  /* 0x00007500ff0a77ac */ /* 0x000ee20008000a00 */
[----:B------:R-:W-:Y:S01]  /*1620*/  UMOV UR8, 0x400 ;  /* 0x0000040000087882 */ /* 0x000fe20000000000 */
[----:B------:R-:W4:Y:S01]  /*1630*/  LDCU UR15, c[0x0][0x3d8] ;  /* 0x00007b00ff0f77ac */ /* 0x000f220008000800 */
[----:B------:R-:W1:Y:S01]  /*1640*/  LDCU UR14, c[0x0][0x3a0] ;  /* 0x00007400ff0e77ac */ /* 0x000e620008000800 */
[----:B------:R-:W1:Y:S01]  /*1650*/  LDCU.64 UR16, c[0x0][0x3a8] ;  /* 0x00007500ff1077ac */ /* 0x000e620008000a00 */
[----:B0-----:R-:W-:-:S13]  /*1660*/  ISETP.GE.U32.AND P1, PT, R79, UR7, PT ;  /* 0x000000074f007c0c */ /* 0x001fda000bf26070 */
[----:B------:R-:W0:Y:S01]  /*1670*/  @!P1 LDC.64 R80, c[0x0][0x3c8] ;  /* 0x0000f200ff509b82 */ /* 0x000e220000000a00 */
[----:B-1----:R-:W-:-:S05]  /*1680*/  @!P1 IADD3 R83, PT, PT, R86, UR5, RZ ;  /* 0x0000000556539c10 */ /* 0x002fca000fffe0ff */
[----:B0-----:R-:W-:-:S05]  /*1690*/  @!P1 IMAD.WIDE.U32 R80, R83, 0x4, R80 ;  /* 0x0000000453509825 */ /* 0x001fca00078e0050 */
[----:B------:R0:W5:Y:S01]  /*16a0*/  @!P1 LDG.E R87, desc[UR12][R80.64+0x20] ;  /* 0x0000200c50579981 */ /* 0x000162000c1e1900 */
[----:B------:R-:W-:Y:S01]  /*16b0*/  UIADD3 UR7, UPT, UPT, UR8, 0x2000, URZ ;  /* 0x0000200008077890 */ /* 0x000fe2000fffe0ff */
[----:B------:R-:W-:Y:S01]  /*16c0*/  IMAD.MOV.U32 R91, RZ, RZ, RZ ;  /* 0x000000ffff5b7224 */ /* 0x000fe200078e00ff */
[----:B------:R-:W-:Y:S02]  /*16d0*/  LOP3.LUT R88, R6, 0x7ffffffc, RZ, 0xc0, !PT ;  /* 0x7ffffffc06587812 */ /* 0x000fe400078ec0ff */
[----:B--2---:R-:W-:Y:S02]  /*16e0*/  ULEA UR8, UR9, UR7, 0x18 ;  /* 0x0000000709087291 */ /* 0x004fe4000f8ec0ff */
[----:B---3--:R-:W-:-:S04]  /*16f0*/  UIMAD UR7, UR10, UR11, URZ ;  /* 0x0000000b0a0772a4 */ /* 0x008fc8000f8e02ff */
[----:B0---4-:R-:W-:-:S08]  /*1700*/  LEA R89, R7, UR8, 0x9 ;  /* 0x0000000807597c11 */ /* 0x011fd0000f8e48ff */
.L_x_11:
[----:B------:R-:W0:Y:S01]  /*1710*/  LDC.64 R80, c[0x0][0x390] ;  /* 0x0000e400ff507b82 */ /* 0x000e220000000a00 */
[----:B------:R-:W-:-:S04]  /*1720*/  IMAD.IADD R90, R4, 0x1, R91 ;  /* 0x00000001045a7824 */ /* 0x000fc800078e025b */
[----:B------:R-:W-:-:S04]  /*1730*/  IMAD R90, R90, UR14, R77 ;  /* 0x0000000e5a5a7c24 */ /* 0x000fc8000f8e024d */
[----:B-----5:R-:W-:Y:S01]  /*1740*/  IMAD R83, R90, UR7, R9 ;  /* 0x000000075a537c24 */ /* 0x020fe2000f8e0209 */
[----:B------:R-:W-:-:S03]  /*1750*/  UIMAD UR7, UR16, UR17, URZ ;  /* 0x00000011100772a4 */ /* 0x000fc6000f8e02ff */
[----:B0-----:R-:W-:-:S06]  /*1760*/  IMAD.WIDE R82, R83, 0x8, R80 ;  /* 0x0000000853527825 */ /* 0x001fcc00078e0250 */
[----:B------:R-:W2:Y:S01]  /*1770*/  LDG.E.64 R82, desc[UR12][R82.64] ;  /* 0x0000000c52527981 */ /* 0x000ea2000c1e1b00 */
[----:B------:R-:W-:Y:S01]  /*1780*/  @!P1 IMAD R85, R90, UR7, R87 ;  /* 0x000000075a559c24 */ /* 0x000fe2000f8e0257 */
[----:B------:R-:W-:-:S03]  /*1790*/  LEA R8, R91, R5, 0x3 ;  /* 0x000000055b087211 */ /* 0x000fc600078e18ff */
[----:B------:R-:W-:-:S06]  /*17a0*/  @!P1 IMAD.WIDE R84, R85, 0x8, R80 ;  /* 0x0000000855549825 */ /* 0x000fcc00078e0250 */
[----:B------:R-:W3:Y:S01]  /*17b0*/  @!P1 LDG.E.64 R84, desc[UR12][R84.64] ;  /* 0x0000000c54549981 */ /* 0x000ee2000c1e1b00 */
[----:B------:R-:W-:Y:S01]  /*17c0*/  ISETP.GE.U32.AND P0, PT, R79, UR15, PT ;  /* 0x0000000f4f007c0c */ /* 0x000fe2000bf06070 */
[----:B------:R-:W-:Y:S01]  /*17d0*/  IMAD R89, R8, 0x8, R89 ;  /* 0x0000000808597824 */ /* 0x000fe200078e0259 */
[----:B------:R-:W-:Y:S01]  /*17e0*/  MOV R7, R86 ;  /* 0x0000005600077202 */ /* 0x000fe20000000f00 */
[----:B------:R-:W-:-:S04]  /*17f0*/  VIADD R90, R90, UR14 ;  /* 0x0000000e5a5a7c36 */ /* 0x000fc80008000000 */
[----:B------:R-:W-:-:S04]  /*1800*/  IMAD R93, R90, UR7, R9 ;  /* 0x000000075a5d7c24 */ /* 0x000fc8000f8e0209 */
[----:B------:R-:W-:-:S06]  /*1810*/  IMAD.WIDE R92, R93, 0x8, R80 ;  /* 0x000000085d5c7825 */ /* 0x000fcc00078e0250 */
[----:B------:R-:W4:Y:S04]  /*1820*/  LDG.E.64 R92, desc[UR12][R92.64] ;  /* 0x0000000c5c5c7981 */ /* 0x000f28000c1e1b00 */
[----:B--2---:R0:W-:Y:S02]  /*1830*/  STS.64 [R89], R82 ;  /* 0x0000005259007388 */ /* 0x0041e40000000a00 */
[----:B0-----:R-:W0:Y:S02]  /*1840*/  @!P0 LDC.64 R82, c[0x0][0x3c8] ;  /* 0x0000f200ff528b82 */ /* 0x001e240000000a00 */
[----:B---3--:R1:W-:Y:S02]  /*1850*/  @!P1 STS.64 [R89+0x1000], R84 ;  /* 0x0010005459009388 */ /* 0x0083e40000000a00 */
[----:B-1----:R-:W-:-:S04]  /*1860*/  @!P0 VIADD R85, R7, UR5 ;  /* 0x0000000507558c36 */ /* 0x002fc80008000000 */
[----:B0-----:R-:W-:-:S06]  /*1870*/  @!P0 IMAD.WIDE.U32 R82, R85, 0x4, R82 ;  /* 0x0000000455528825 */ /* 0x001fcc00078e0052 */
[----:B------:R-:W2:Y:S01]  /*1880*/  @!P0 LDG.E R83, desc[UR12][R82.64+0x20] ;  /* 0x0000200c52538981 */ /* 0x000ea2000c1e1900 */
[----:B------:R-:W0:Y:S01]  /*1890*/  S2UR UR9, SR_CgaCtaId ;  /* 0x00000000000979c3 */ /* 0x000e220000008800 */
[----:B------:R-:W-:Y:S02]  /*18a0*/  UMOV UR8, 0x400 ;  /* 0x0000040000087882 */ /* 0x000fe40000000000 */
[----:B------:R-:W-:-:S04]  /*18b0*/  UIADD3 UR8, UPT, UPT, UR8, 0x2000, URZ ;  /* 0x0000200008087890 */ /* 0x000fc8000fffe0ff */
[----:B0-----:R-:W-:Y:S01]  /*18c0*/  ULEA UR8, UR9, UR8, 0x18 ;  /* 0x0000000809087291 */ /* 0x001fe2000f8ec0ff */
[----:B--2---:R-:W-:-:S04]  /*18d0*/  @!P0 IMAD R85, R90, UR7, R83 ;  /* 0x000000075a558c24 */ /* 0x004fc8000f8e0253 */
[----:B------:R-:W-:-:S06]  /*18e0*/  @!P0 IMAD.WIDE R84, R85, 0x8, R80 ;  /* 0x0000000855548825 */ /* 0x000fcc00078e0250 */
[----:B------:R-:W2:Y:S01]  /*18f0*/  @!P0 LDG.E.64 R84, desc[UR12][R84.64] ;  /* 0x0000000c54548981 */ /* 0x000ea2000c1e1b00 */
[----:B------:R-:W-:Y:S02]  /*1900*/  LEA R89, R7, UR8, 0x9 ;  /* 0x0000000807597c11 */ /* 0x000fe4000f8e48ff */
[----:B------:R-:W-:-:S03]  /*1910*/  IADD3 R90, PT, PT, R90, UR14, RZ ;  /* 0x0000000e5a5a7c10 */ /* 0x000fc6000fffe0ff */
[----:B------:R-:W-:Y:S02]  /*1920*/  IMAD R5, R8, 0x8, R89 ;  /* 0x0000000808057824 */ /* 0x000fe400078e0259 */
[----:B------:R-:W-:-:S03]  /*1930*/  IMAD R83, R90, UR7, R9 ;  /* 0x000000075a537c24 */ /* 0x000fc6000f8e0209 */
[----:B----4-:R0:W-:Y:S02]  /*1940*/  STS.64 [R5+0x40], R92 ;  /* 0x0000405c05007388 */ /* 0x0101e40000000a00 */
[----:B0-----:R-:W-:Y:S02]  /*1950*/  IMAD.WIDE R92, R83, 0x8, R80 ;  /* 0x00000008535c7825 */ /* 0x001fe400078e0250 */
[----:B------:R-:W0:Y:S04]  /*1960*/  @!P0 LDC.64 R82, c[0x0][0x3c8] ;  /* 0x0000f200ff528b82 */ /* 0x000e280000000a00 */
[----:B------:R-:W3:Y:S04]  /*1970*/  LDG.E.64 R92, desc[UR12][R92.64] ;  /* 0x0000000c5c5c7981 */ /* 0x000ee8000c1e1b00 */
[----:B--2---:R1:W-:Y:S02]  /*1980*/  @!P0 STS.64 [R5+0x1040], R84 ;  /* 0x0010405405008388 */ /* 0x0043e40000000a00 */
[----:B-1----:R-:W-:-:S04]  /*1990*/  @!P0 VIADD R85, R7, UR5 ;  /* 0x0000000507558c36 */ /* 0x002fc80008000000 */
[----:B0-----:R-:W-:-:S06]  /*19a0*/  @!P0 IMAD.WIDE.U32 R82, R85, 0x4, R82 ;  /* 0x0000000455528825 */ /* 0x001fcc00078e0052 */
[----:B------:R-:W2:Y:S04]  /*19b0*/  @!P0 LDG.E R83, desc[UR12][R82.64+0x20] ;  /* 0x0000200c52538981 */ /* 0x000ea8000c1e1900 */
[----:B---3--:R0:W-:Y:S02]  /*19c0*/  STS.64 [R5+0x80], R92 ;  /* 0x0000805c05007388 */ /* 0x0081e40000000a00 */
[----:B0-----:R-:W-:Y:S02]  /*19d0*/  @!P0 VIADD R93, R7, UR5 ;  /* 0x00000005075d8c36 */ /* 0x001fe40008000000 */
[----:B--2---:R-:W-:Y:S02]  /*19e0*/  @!P0 IMAD R85, R90, UR7, R83 ;  /* 0x000000075a558c24 */ /* 0x004fe4000f8e0253 */
[----:B------:R-:W0:Y:S02]  /*19f0*/  @!P0 LDC.64 R82, c[0x0][0x3c8] ;  /* 0x0000f200ff528b82 */ /* 0x000e240000000a00 */
[----:B0-----:R-:W-:-:S06]  /*1a00*/  @!P0 IMAD.WIDE.U32 R92, R93, 0x4, R82 ;  /* 0x000000045d5c8825 */ /* 0x001fcc00078e0052 */
[----:B------:R-:W2:Y:S01]  /*1a10*/  @!P0 LDG.E R93, desc[UR12][R92.64+0x20] ;  /* 0x0000200c5c5d8981 */ /* 0x000ea2000c1e1900 */
[----:B------:R-:W-:Y:S01]  /*1a20*/  IADD3 R90, PT, PT, R90, UR14, RZ ;  /* 0x0000000e5a5a7c10 */ /* 0x000fe2000fffe0ff */
[----:B------:R-:W-:-:S04]  /*1a30*/  @!P0 IMAD.WIDE R84, R85, 0x8, R80 ;  /* 0x0000000855548825 */ /* 0x000fc800078e0250 */
[----:B------:R-:W-:Y:S02]  /*1a40*/  IMAD R82, R90, UR7, RZ ;  /* 0x000000075a527c24 */ /* 0x000fe4000f8e02ff */
[----:B------:R-:W3:Y:S02]  /*1a50*/  @!P0 LDG.E.64 R84, desc[UR12][R84.64] ;  /* 0x0000000c54548981 */ /* 0x000ee4000c1e1b00 */
[--C-:B------:R-:W-:Y:S02]  /*1a60*/  IMAD.IADD R83, R9, 0x1, R82.reuse ;  /* 0x0000000109537824 */ /* 0x100fe400078e0252 */
[----:B--2---:R-:W-:Y:S02]  /*1a70*/  @!P0 IMAD.IADD R90, R93, 0x1, R82 ;  /* 0x000000015d5a8824 */ /* 0x004fe400078e0252 */
[----:B------:R-:W-:-:S04]  /*1a80*/  IMAD.WIDE R82, R83, 0x8, R80 ;  /* 0x0000000853527825 */ /* 0x000fc800078e0250 */
[----:B------:R-:W-:Y:S02]  /*1a90*/  @!P0 IMAD.WIDE R80, R90, 0x8, R80 ;  /* 0x000000085a508825 */ /* 0x000fe400078e0250 */
[----:B------:R-:W2:Y:S04]  /*1aa0*/  LDG.E.64 R82, desc[UR12][R82.64] ;  /* 0x0000000c52527981 */ /* 0x000ea8000c1e1b00 */
[----:B------:R-:W4:Y:S04]  /*1ab0*/  @!P0 LDG.E.64 R80, desc[UR12][R80.64] ;  /* 0x0000000c50508981 */ /* 0x000f28000c1e1b00 */
[----:B---3--:R0:W-:Y:S01]  /*1ac0*/  @!P0 STS.64 [R5+0x1080], R84 ;  /* 0x0010805405008388 */ /* 0x0081e20000000a00 */
[----:B------:R-:W-:Y:S01]  /*1ad0*/  VIADD R91, R91, 0x4 ;  /* 0x000000045b5b7836 */ /* 0x000fe20000000000 */
[----:B0-----:R-:W-:Y:S01]  /*1ae0*/  LEA R85, R8, R89, 0x3 ;  /* 0x0000005908557211 */ /* 0x001fe200078e18ff */
[----:B------:R-:W0:Y:S04]  /*1af0*/  S2R R5, SR_TID.X ;  /* 0x0000000000057919 */ /* 0x000e280000002100 */
[----:B--2---:R1:W-:Y:S04]  /*1b00*/  STS.64 [R85+0xc0], R82 ;  /* 0x0000c05255007388 */ /* 0x0043e80000000a00 */
[----:B----4-:R1:W-:Y:S01]  /*1b10*/  @!P0 STS.64 [R85+0x10c0], R80 ;  /* 0x0010c05055008388 */ /* 0x0103e20000000a00 */
[----:B------:R-:W-:-:S13]  /*1b20*/  ISETP.NE.AND P0, PT, R91, R88, PT ;  /* 0x000000585b00720c */ /* 0x000fda0003f05270 */
[----:B01----:R-:W-:Y:S05]  /*1b30*/  @P0 BRA `(.L_x_11) ;  /* 0xfffffff800f40947 */ /* 0x003fea000383ffff */
.L_x_10:
[----:B------:R-:W-:-:S13]  /*1b40*/  LOP3.LUT P0, RZ, R6, 0x3, RZ, 0xc0, !PT ;  /* 0x0000000306ff7812 */ /* 0x000fda000780c0ff */
[----:B------:R-:W-:Y:S05]  /*1b50*/  @!P0 BRA `(.L_x_9) ;  /* 0x0000000000ec8947 */ /* 0x000fea0003800000 */
[----:B------:R-:W0:Y:S01]  /*1b60*/  LDCU UR7, c[0x0][0x3d8] ;  /* 0x00007b00ff0777ac */ /* 0x000e220008000800 */
[----:B------:R-:W1:Y:S01]  /*1b70*/  LDC.64 R80, c[0x0][0x390] ;  /* 0x0000e400ff507b82 */ /* 0x000e620000000a00 */
[----:B------:R-:W2:Y:S01]  /*1b80*/  LDCU.64 UR8, c[0x0][0x3a8] ;  /* 0x00007500ff0877ac */ /* 0x000ea20008000a00 */
[----:B------:R-:W3:Y:S01]  /*1b90*/  LDCU UR10, c[0x0][0x3a0] ;  /* 0x00007400ff0a77ac */ /* 0x000ee20008000800 */
[----:B0-----:R-:W-:-:S13]  /*1ba0*/  ISETP.GE.U32.AND P1, PT, R79, UR7, PT ;  /* 0x000000074f007c0c */ /* 0x001fda000bf26070 */
[----:B------:R-:W0:Y:S01]  /*1bb0*/  @!P1 LDC.64 R86, c[0x0][0x3c8] ;  /* 0x0000f200ff569b82 */ /* 0x000e220000000a00 */
[----:B------:R-:W-:-:S05]  /*1bc0*/  @!P1 IADD3 R79, PT, PT, R7, UR5, RZ ;  /* 0x00000005074f9c10 */ /* 0x000fca000fffe0ff */
[----:B0-----:R-:W-:-:S05]  /*1bd0*/  @!P1 IMAD.WIDE.U32 R86, R79, 0x4, R86 ;  /* 0x000000044f569825 */ /* 0x001fca00078e0056 */
[----:B------:R-:W4:Y:S01]  /*1be0*/  @!P1 LDG.E R83, desc[UR12][R86.64+0x20] ;  /* 0x0000200c56539981 */ /* 0x000f22000c1e1900 */
[----:B------:R-:W-:Y:S01]  /*1bf0*/  IMAD.IADD R8, R4, 0x1, R88 ;  /* 0x0000000104087824 */ /* 0x000fe200078e0258 */
[----:B--2---:R-:W-:-:S03]  /*1c00*/  UIMAD UR8, UR8, UR9, URZ ;  /* 0x00000009080872a4 */ /* 0x004fc6000f8e02ff */
[----:B---3--:R-:W-:-:S04]  /*1c10*/  IMAD R8, R8, UR10, R77 ;  /* 0x0000000a08087c24 */ /* 0x008fc8000f8e024d */
[----:B-----5:R-:W-:-:S04]  /*1c20*/  IMAD R85, R8, UR8, R9 ;  /* 0x0000000808557c24 */ /* 0x020fc8000f8e0209 */
[----:B-1----:R-:W-:-:S06]  /*1c30*/  IMAD.WIDE R84, R85, 0x8, R80 ;  /* 0x0000000855547825 */ /* 0x002fcc00078e0250 */
[----:B------:R-:W2:Y:S01]  /*1c40*/  LDG.E.64 R84, desc[UR12][R84.64] ;  /* 0x0000000c54547981 */ /* 0x000ea2000c1e1b00 */
[----:B------:R-:W0:Y:S01]  /*1c50*/  S2UR UR9, SR_CgaCtaId ;  /* 0x00000000000979c3 */ /* 0x000e220000008800 */
[----:B----4-:R-:W-:-:S04]  /*1c60*/  @!P1 IMAD R83, R8, UR8, R83 ;  /* 0x0000000808539c24 */ /* 0x010fc8000f8e0253 */
[----:B------:R-:W-:-:S06]  /*1c70*/  @!P1 IMAD.WIDE R82, R83, 0x8, R80 ;  /* 0x0000000853529825 */ /* 0x000fcc00078e0250 */
[----:B------:R-:W3:Y:S01]  /*1c80*/  @!P1 LDG.E.64 R82, desc[UR12][R82.64] ;  /* 0x0000000c52529981 */ /* 0x000ee2000c1e1b00 */
[----:B------:R-:W-:Y:S02]  /*1c90*/  UMOV UR7, 0x400 ;  /* 0x0000040000077882 */ /* 0x000fe40000000000 */
[----:B------:R-:W-:-:S04]  /*1ca0*/  UIADD3 UR7, UPT, UPT, UR7, 0x2000, URZ ;  /* 0x0000200007077890 */ /* 0x000fc8000fffe0ff */
[----:B0-----:R-:W-:Y:S01]  /*1cb0*/  ULEA UR7, UR9, UR7, 0x18 ;  /* 0x0000000709077291 */ /* 0x001fe2000f8ec0ff */
[----:B------:R-:W-:-:S05]  /*1cc0*/  LEA R79, R88, R5, 0x3 ;  /* 0x00000005584f7211 */ /* 0x000fca00078e18ff */
[----:B------:R-:W-:-:S05]  /*1cd0*/  LEA R86, R7, UR7, 0x9 ;  /* 0x0000000707567c11 */ /* 0x000fca000f8e48ff */
[----:B------:R-:W-:Y:S01]  /*1ce0*/  IMAD R79, R79, 0x8, R86 ;  /* 0x000000084f4f7824 */ /* 0x000fe200078e0256 */
[----:B------:R-:W-:-:S04]  /*1cf0*/  LOP3.LUT R88, R6, 0x3, RZ, 0xc0, !PT ;  /* 0x0000000306587812 */ /* 0x000fc800078ec0ff */
[----:B--2---:R0:W-:Y:S01]  /*1d00*/  STS.64 [R79], R84 ;  /* 0x000000544f007388 */ /* 0x0041e20000000a00 */
[----:B------:R-:W-:-:S03]  /*1d10*/  ISETP.NE.AND P0, PT, R88, 0x1, PT ;  /* 0x000000015800780c */ /* 0x000fc60003f05270 */
[----:B---3--:R0:W-:Y:S10]  /*1d20*/  @!P1 STS.64 [R79+0x1000], R82 ;  /* 0x001000524f009388 */ /* 0x0081f40000000a00 */
[----:B------:R-:W-:Y:S05]  /*1d30*/  @!P0 BRA `(.L_x_9) ;  /* 0x0000000000748947 */ /* 0x000fea0003800000 */
[----:B------:R-:W1:Y:S01]  /*1d40*/  @!P1 LDC.64 R86, c[0x0][0x3c8] ;  /* 0x0000f200ff569b82 */ /* 0x000e620000000a00 */
[----:B0-----:R-:W-:-:S05]  /*1d50*/  @!P1 IADD3 R83, PT, PT, R7, UR5, RZ ;  /* 0x0000000507539c10 */ /* 0x001fca000fffe0ff */
[----:B-1----:R-:W-:-:S05]  /*1d60*/  @!P1 IMAD.WIDE.U32 R86, R83, 0x4, R86 ;  /* 0x0000000453569825 */ /* 0x002fca00078e0056 */
[----:B------:R-:W2:Y:S01]  /*1d70*/  @!P1 LDG.E R83, desc[UR12][R86.64+0x20] ;  /* 0x0000200c56539981 */ /* 0x000ea2000c1e1900 */
[----:B------:R-:W-:-:S04]  /*1d80*/  VIADD R8, R8, UR10 ;  /* 0x0000000a08087c36 */ /* 0x000fc80008000000 */
[----:B------:R-:W-:-:S04]  /*1d90*/  IMAD R85, R8, UR8, R9 ;  /* 0x0000000808557c24 */ /* 0x000fc8000f8e0209 */
[----:B------:R-:W-:-:S06]  /*1da0*/  IMAD.WIDE R84, R85, 0x8, R80 ;  /* 0x0000000855547825 */ /* 0x000fcc00078e0250 */
[----:B------:R-:W3:Y:S01]  /*1db0*/  LDG.E.64 R84, desc[UR12][R84.64] ;  /* 0x0000000c54547981 */ /* 0x000ee2000c1e1b00 */
[----:B--2---:R-:W-:-:S04]  /*1dc0*/  @!P1 IMAD R83, R8, UR8, R83 ;  /* 0x0000000808539c24 */ /* 0x004fc8000f8e0253 */
[----:B------:R-:W-:-:S06]  /*1dd0*/  @!P1 IMAD.WIDE R82, R83, 0x8, R80 ;  /* 0x0000000853529825 */ /* 0x000fcc00078e0250 */
[----:B------:R-:W2:Y:S04]  /*1de0*/  @!P1 LDG.E.64 R82, desc[UR12][R82.64] ;  /* 0x0000000c52529981 */ /* 0x000ea8000c1e1b00 */
[----:B---3--:R1:W-:Y:S01]  /*1df0*/  STS.64 [R79+0x40], R84 ;  /* 0x000040544f007388 */ /* 0x0083e20000000a00 */
[----:B------:R-:W-:-:S03]  /*1e00*/  ISETP.NE.AND P0, PT, R88, 0x2, PT ;  /* 0x000000025800780c */ /* 0x000fc60003f05270 */
[----:B--2---:R1:W-:Y:S10]  /*1e10*/  @!P1 STS.64 [R79+0x1040], R82 ;  /* 0x001040524f009388 */ /* 0x0043f40000000a00 */
[----:B------:R-:W-:Y:S05]  /*1e20*/  @!P0 BRA `(.L_x_9) ;  /* 0x0000000000388947 */ /* 0x000fea0003800000 */
[----:B-1----:R-:W0:Y:S01]  /*1e30*/  @!P1 LDC.64 R82, c[0x0][0x3c8] ;  /* 0x0000f200ff529b82 */ /* 0x002e220000000a00 */
[----:B------:R-:W-:-:S05]  /*1e40*/  @!P1 IADD3 R85, PT, PT, R7, UR5, RZ ;  /* 0x0000000507559c10 */ /* 0x000fca000fffe0ff */
[----:B0-----:R-:W-:-:S06]  /*1e50*/  @!P1 IMAD.WIDE.U32 R82, R85, 0x4, R82 ;  /* 0x0000000455529825 */ /* 0x001fcc00078e0052 */
[----:B------:R-:W2:Y:S01]  /*1e60*/  @!P1 LDG.E R83, desc[UR12][R82.64+0x20] ;  /* 0x0000200c52539981 */ /* 0x000ea2000c1e1900 */
[----:B------:R-:W-:-:S04]  /*1e70*/  VIADD R8, R8, UR10 ;  /* 0x0000000a08087c36 */ /* 0x000fc80008000000 */
[----:B------:R-:W-:-:S05]  /*1e80*/  IMAD R8, R8, UR8, RZ ;  /* 0x0000000808087c24 */ /* 0x000fca000f8e02ff */
[----:B------:R-:W-:Y:S01]  /*1e90*/  IADD3 R9, PT, PT, R9, R8, RZ ;  /* 0x0000000809097210 */ /* 0x000fe20007ffe0ff */
[----:B--2---:R-:W-:-:S04]  /*1ea0*/  @!P1 IMAD.IADD R85, R83, 0x1, R8 ;  /* 0x0000000153559824 */ /* 0x004fc800078e0208 */
[----:B------:R-:W-:-:S04]  /*1eb0*/  IMAD.WIDE R8, R9, 0x8, R80 ;  /* 0x0000000809087825 */ /* 0x000fc800078e0250 */
[----:B------:R-:W-:Y:S02]  /*1ec0*/  @!P1 IMAD.WIDE R80, R85, 0x8, R80 ;  /* 0x0000000855509825 */ /* 0x000fe400078e0250 */
[----:B------:R-:W2:Y:S04]  /*1ed0*/  LDG.E.64 R8, desc[UR12][R8.64] ;  /* 0x0000000c08087981 */ /* 0x000ea8000c1e1b00 */
[----:B------:R-:W3:Y:S04]  /*1ee0*/  @!P1 LDG.E.64 R80, desc[UR12][R80.64] ;  /* 0x0000000c50509981 */ /* 0x000ee8000c1e1b00 */
[----:B--2---:R2:W-:Y:S04]  /*1ef0*/  STS.64 [R79+0x80], R8 ;  /* 0x000080084f007388 */ /* 0x0045e80000000a00 */
[----:B---3--:R2:W-:Y:S02]  /*1f00*/  @!P1 STS.64 [R79+0x1080], R80 ;  /* 0x001080504f009388 */ /* 0x0085e40000000a00 */
.L_x_9:
[----:B------:R-:W-:Y:S05]  /*1f10*/  BSYNC.RECONVERGENT B0 ;  /* 0x0000000000007941 */ /* 0x000fea0003800200 */
.L_x_8:
[----:B------:R-:W-:Y:S01]  /*1f20*/  BAR.SYNC.DEFER_BLOCKING 0x0 ;  /* 0x0000000000007b1d */ /* 0x000fe20000010000 */
[----:B------:R-:W-:-:S09]  /*1f30*/  UISETP.GT.AND UP0, UPT, UR4, 0xf, UPT ;  /* 0x0000000f0400788c */ /* 0x000fd2000bf04270 */
[----:B------:R-:W-:Y:S05]  /*1f40*/  BRA.U UP0, `(.L_x_12) ;  /* 0x0000001500f87547 */ /* 0x000fea000b800000 */
[----:B------:R-:W-:Y:S01]  /*1f50*/  UIADD3 UR5, UPT, UPT, -UR4, URZ, URZ ;  /* 0x000000ff04057290 */ /* 0x000fe2000fffe1ff */
[----:B--2---:R-:W-:-:S05]  /*1f60*/  HFMA2 R8, -RZ, RZ, 0, 9.5367431640625e-07 ;  /* 0x00000010ff087431 */ /* 0x004fca00000001ff */
[----:B-----5:R-:W-:Y:S01]  /*1f70*/  IMAD.U32 R9, RZ, RZ, UR5 ;  /* 0x00000005ff097e24 */ /* 0x020fe2000f8e00ff */
[----:B------:R-:W-:-:S04]  /*1f80*/  UMOV UR5, URZ ;  /* 0x000000ff00057c82 */ /* 0x000fc80008000000 */
[----:B------:R-:W-:-:S04]  /*1f90*/  VIADDMNMX R8, R8, R9, 0x1, !PT ;  /* 0x0000000108087446 */ /* 0x000fc80007800109 */
[----:B------:R-:W-:-:S13]  /*1fa0*/  R2UR UR11, R8 ;  /* 0x00000000080b72ca */ /* 0x000fda00000e0000 */
[----:B------:R-:W-:-:S09]  /*1fb0*/  UISETP.GT.AND UP0, UPT, UR11, URZ, UPT ;  /* 0x000000ff0b00728c */ /* 0x000fd2000bf04270 */
[----:B------:R-:W-:Y:S05]  /*1fc0*/  BRA.U !UP0, `(.L_x_13) ;  /* 0x0000001108f87547 */ /* 0x000fea000b800000 */
[----:B------:R-:W-:Y:S02]  /*1fd0*/  UIADD3 UR7, UPT, UPT, UR11, -UR5, URZ ;  /* 0x800000050b077290 */ /* 0x000fe4000fffe0ff */
[----:B------:R-:W-:Y:S02]  /*1fe0*/  UPLOP3.LUT UP0, UPT, UPT, UPT, UPT, 0x80, 0x8 ;  /* 0x000000000008789c */ /* 0x000fe40003f0f070 */
[----:B------:R-:W-:-:S09]  /*1ff0*/  UISETP.GT.AND UP1, UPT, UR7, 0x3, UPT ;  /* 0x000000030700788c */ /* 0x000fd2000bf24270 */
[----:B------:R-:W-:Y:S05]  /*2000*/  BRA.U !UP1, `(.L_x_14) ;  /* 0x0000000d09347547 */ /* 0x000fea000b800000 */
[----:B------:R-:W2:Y:S01]  /*2010*/  S2UR UR9, SR_CgaCtaId ;  /* 0x00000000000979c3 */ /* 0x000ea20000008800 */
[----:B------:R-:W-:Y:S01]  /*2020*/  UMOV UR7, 0x400 ;  /* 0x0000040000077882 */ /* 0x000fe20000000000 */
[----:B------:R-:W-:Y:S02]  /*2030*/  UIADD3 UR14, UPT, UPT, UR11, -0x3, URZ ;  /* 0xfffffffd0b0e7890 */ /* 0x000fe4000fffe0ff */
[----:B------:R-:W-:Y:S02]  /*2040*/  UIADD3 UR8, UPT, UPT, UR7, 0x2000, URZ ;  /* 0x0000200007087890 */ /* 0x000fe4000fffe0ff */
[----:B------:R-:W-:Y:S02]  /*2050*/  UPLOP3.LUT UP0, UPT, UPT, UPT, UPT, 0x40, 0x4 ;  /* 0x000000000004789c */ /* 0x000fe40003f0e870 */
[----:B--2---:R-:W-:Y:S02]  /*2060*/  ULEA UR10, UR9, UR7, 0x18 ;  /* 0x00000007090a7291 */ /* 0x004fe4000f8ec0ff */
[----:B------:R-:W-:-:S12]  /*2070*/  ULEA UR8, UR9, UR8, 0x18 ;  /* 0x0000000809087291 */ /* 0x000fd8000f8ec0ff */
.L_x_15:
[----:B------:R-:W-:Y:S02]  /*2080*/  ULEA UR7, UR5, UR8, 0x9 ;  /* 0x0000000805077291 */ /* 0x000fe4000f8e48ff */
[----:B------:R-:W-:-:S04]  /*2090*/  ULEA UR9, UR5, UR10, 0x9 ;  /* 0x0000000a05097291 */ /* 0x000fc8000f8e48ff */
[----:B------:R-:W-:Y:S01]  /*20a0*/  LEA R8, R7, UR7, 0x3 ;  /* 0x0000000707087c11 */ /* 0x000fe2000f8e18ff */
[----:B------:R-:W-:Y:S01]  /*20b0*/  UIADD3 UR7, UPT, UPT, UR5, 0x1, URZ ;  /* 0x0000000105077890 */ /* 0x000fe2000fffe0ff */
[----:B------:R-:W-:-:S03]  /*20c0*/  LEA R9, R5, UR9, 0x3 ;  /* 0x0000000905097c11 */ /* 0x000fc6000f8e18ff */
[----:B------:R-:W-:Y:S01]  /*20d0*/  LDS.64 R90, [R8+0x180] ;  /* 0x00018000085a7984 */ /* 0x000fe20000000a00 */
[----:B------:R-:W-:Y:S02]  /*20e0*/  ULEA UR9, UR7, UR8, 0x9 ;  /* 0x0000000807097291 */ /* 0x000fe4000f8e48ff */
[----:B------:R-:W-:Y:S01]  /*20f0*/  ULEA UR7, UR7, UR10, 0x9 ;  /* 0x0000000a07077291 */ /* 0x000fe2000f8e48ff */
[----:B------:R-:W2:Y:S04]  /*2100*/  LDS.64 R86, [R9] ;  /* 0x0000000009567984 */ /* 0x000ea80000000a00 */
[----:B01----:R-:W0:Y:S04]  /*2110*/  LDS.64 R84, [R9+0x80] ;  /* 0x0000800009547984 */ /* 0x003e280000000a00 */
[----:B------:R-:W1:Y:S04]  /*2120*/  LDS.64 R82, [R9+0x100] ;  /* 0x0001000009527984 */ /* 0x000e680000000a00 */
[----:B------:R3:W4:Y:S04]  /*2130*/  LDS.64 R80, [R9+0x180] ;  /* 0x0001800009507984 */ /* 0x0007280000000a00 */
[----:B------:R-:W5:Y:S01]  /*2140*/  LDS.64 R88, [R8+0x140] ;  /* 0x0001400008587984 */ /* 0x000f620000000a00 */
[----:B---3--:R-:W-:Y:S01]  /*2150*/  LEA R9, R5, UR7, 0x3 ;  /* 0x0000000705097c11 */ /* 0x008fe2000f8e18ff */
[----:B------:R-:W-:Y:S01]  /*2160*/  UIADD3 UR7, UPT, UPT, UR5, 0x2, URZ ;  /* 0x0000000205077890 */ /* 0x000fe2000fffe0ff */
[----:B--2---:R-:W-:-:S02]  /*2170*/  DFMA R44, R90, R86, R44 ;  /* 0x000000565a2c722b */ /* 0x004fc4000000002c */
[C---:B0-----:R-:W-:Y:S02]  /*2180*/  DFMA R16, R90.reuse, R84, R16 ;  /* 0x000000545a10722b */ /* 0x041fe40000000010 */
[C---:B-1----:R-:W-:Y:S02]  /*2190*/  DFMA R14, R90.reuse, R82, R14 ;  /* 0x000000525a0e722b */ /* 0x042fe4000000000e */
[----:B----4-:R-:W-:Y:S01]  /*21a0*/  DFMA R12, R90, R80, R12 ;  /* 0x000000505a0c722b */ /* 0x010fe2000000000c */
[----:B------:R-:W0:Y:S01]  /*21b0*/  LDS.64 R90, [R8+0x100] ;  /* 0x00010000085a7984 */ /* 0x000e220000000a00 */
[C---:B-----5:R-:W-:Y:S02]  /*21c0*/  DFMA R10, R88.reuse, R86, R10 ;  /* 0x00000056580a722b */ /* 0x060fe4000000000a */
[C---:B------:R-:W-:Y:S02]  /*21d0*/  DFMA R24, R88.reuse, R84, R24 ;  /* 0x000000545818722b */ /* 0x040fe40000000018 */
[----:B------:R-:W-:-:S02]  /*21e0*/  DFMA R22, R88, R82, R22 ;  /* 0x000000525816722b */ /* 0x000fc40000000016 */
[----:B------:R-:W-:Y:S01]  /*21f0*/  DFMA R20, R88, R80, R20 ;  /* 0x000000505814722b */ /* 0x000fe20000000014 */
[----:B------:R-:W1:Y:S01]  /*2200*/  LDS.64 R88, [R8+0xc0] ;  /* 0x0000c00008587984 */ /* 0x000e620000000a00 */
[C---:B0-----:R-:W-:Y:S02]  /*2210*/  DFMA R18, R90.reuse, R86, R18 ;  /* 0x000000565a12722b */ /* 0x041fe40000000012 */
[C---:B------:R-:W-:Y:S02]  /*2220*/  DFMA R32, R90.reuse, R84, R32 ;  /* 0x000000545a20722b */ /* 0x040fe40000000020 */
[C---:B------:R-:W-:Y:S02]  /*2230*/  DFMA R30, R90.reuse, R82, R30 ;  /* 0x000000525a1e722b */ /* 0x040fe4000000001e */
[----:B------:R-:W-:Y:S01]  /*2240*/  DFMA R28, R90, R80, R28 ;  /* 0x000000505a1c722b */ /* 0x000fe2000000001c */
[----:B------:R-:W0:Y:S01]  /*2250*/  LDS.64 R90, [R8+0x80] ;  /* 0x00008000085a7984 */ /* 0x000e220000000a00 */
[----:B-1----:R-:W-:-:S02]  /*2260*/  DFMA R26, R88, R86, R26 ;  /* 0x00000056581a722b */ /* 0x002fc4000000001a */
[C---:B------:R-:W-:Y:S02]  /*2270*/  DFMA R38, R88.reuse, R84, R38 ;  /* 0x000000545826722b */ /* 0x040fe40000000026 */
[C---:B------:R-:W-:Y:S02]  /*2280*/  DFMA R36, R88.reuse, R82, R36 ;  /* 0x000000525824722b */ /* 0x040fe40000000024 */
[----:B------:R-:W-:Y:S01]  /*2290*/  DFMA R34, R88, R80, R34 ;  /* 0x000000505822722b */ /* 0x000fe20000000022 */
[----:B------:R-:W1:Y:S01]  /*22a0*/  LDS.64 R88, [R8+0x40] ;  /* 0x0000400008587984 */ /* 0x000e620000000a00 */
[C---:B0-----:R-:W-:Y:S02]  /*22b0*/  DFMA R68, R90.reuse, R86, R68 ;  /* 0x000000565a44722b */ /* 0x041fe40000000044 */
[C---:B------:R-:W-:Y:S02]  /*22c0*/  DFMA R70, R90.reuse, R84, R70 ;  /* 0x000000545a46722b */ /* 0x040fe40000000046 */
[----:B------:R-:W-:-:S02]  /*22d0*/  DFMA R72, R90, R82, R72 ;  /* 0x000000525a48722b */ /* 0x000fc40000000048 */
[----:B------:R-:W-:Y:S01]  /*22e0*/  DFMA R40, R90, R80, R40 ;  /* 0x000000505a28722b */ /* 0x000fe20000000028 */
[----:B------:R-:W0:Y:S01]  /*22f0*/  LDS.64 R90, [R8] ;  /* 0x00000000085a7984 */ /* 0x000e220000000a00 */
[C---:B-1----:R-:W-:Y:S02]  /*2300*/  DFMA R60, R88.reuse, R86, R60 ;  /* 0x00000056583c722b */ /* 0x042fe4000000003c */
[C---:B------:R-:W-:Y:S02]  /*2310*/  DFMA R62, R88.reuse, R84, R62 ;  /* 0x00000054583e722b */ /* 0x040fe4000000003e */
[C---:B------:R-:W-:Y:S02]  /*2320*/  DFMA R64, R88.reuse, R82, R64 ;  /* 0x000000525840722b */ /* 0x040fe40000000040 */
[----:B------:R-:W-:Y:S01]  /*2330*/  DFMA R66, R88, R80, R66 ;  /* 0x000000505842722b */ /* 0x000fe20000000042 */
[----:B------:R1:W2:Y:S02]  /*2340*/  LDS.64 R88, [R8+0x1c0] ;  /* 0x0001c00008587984 */ /* 0x0002a40000000a00 */
[----:B-1----:R-:W-:Y:S01]  /*2350*/  LEA R8, R7, UR9, 0x3 ;  /* 0x0000000907087c11 */ /* 0x002fe2000f8e18ff */
[----:B------:R-:W-:-:S02]  /*2360*/  ULEA UR9, UR7, UR8, 0x9 ;  /* 0x0000000807097291 */ /* 0x000fc4000f8e48ff */
[----:B------:R-:W-:-:S04]  /*2370*/  ULEA UR7, UR7, UR10, 0x9 ;  /* 0x0000000a07077291 */ /* 0x000fc8000f8e48ff */
[----:B------:R-:W-:Y:S01]  /*2380*/  LEA R79, R7, UR9, 0x3 ;  /* 0x00000009074f7c11 */ /* 0x000fe2000f8e18ff */
[C---:B0-----:R-:W-:Y:S02]  /*2390*/  DFMA R46, R90.reuse, R86, R46 ;  /* 0x000000565a2e722b */ /* 0x041fe4000000002e */
[C---:B------:R-:W-:Y:S02]  /*23a0*/  DFMA R48, R90.reuse, R84, R48 ;  /* 0x000000545a30722b */ /* 0x040fe40000000030 */
[C---:B------:R-:W-:Y:S02]  /*23b0*/  DFMA R50, R90.reuse, R82, R50 ;  /* 0x000000525a32722b */ /* 0x040fe40000000032 */
[----:B------:R-:W-:Y:S01]  /*23c0*/  DFMA R52, R90, R80, R52 ;  /* 0x000000505a34722b */ /* 0x000fe20000000034 */
[----:B------:R-:W-:Y:S01]  /*23d0*/  LDS.64 R90, [R8+0x180] ;  /* 0x00018000085a7984 */ /* 0x000fe20000000a00 */
[C---:B--2---:R-:W-:Y:S02]  /*23e0*/  DFMA R54, R88.reuse, R86, R54 ;  /* 0x000000565836722b */ /* 0x044fe40000000036 */
[C---:B------:R-:W-:Y:S01]  /*23f0*/  DFMA R56, R88.reuse, R84, R56 ;  /* 0x000000545838722b */ /* 0x040fe20000000038 */
[----:B------:R-:W0:Y:S01]  /*2400*/  LDS.64 R86, [R9] ;  /* 0x0000000009567984 */ /* 0x000e220000000a00 */
[----:B------:R-:W-:-:S02]  /*2410*/  DFMA R58, R88, R82, R58 ;  /* 0x00000052583a722b */ /* 0x000fc4000000003a */
[----:B------:R-:W-:Y:S01]  /*2420*/  DFMA R42, R88, R80, R42 ;  /* 0x00000050582a722b */ /* 0x000fe2000000002a */
[----:B------:R-:W1:Y:S04]  /*2430*/  LDS.64 R84, [R9+0x80] ;  /* 0x0000800009547984 */ /* 0x000e680000000a00 */
[----:B------:R-:W2:Y:S04]  /*2440*/  LDS.64 R82, [R9+0x100] ;  /* 0x0001000009527984 */ /* 0x000ea80000000a00 */
[----:B------:R-:W3:Y:S04]  /*2450*/  LDS.64 R80, [R9+0x180] ;  /* 0x0001800009507984 */ /* 0x000ee80000000a00 */
[----:B------:R-:W4:Y:S01]  /*2460*/  LDS.64 R88, [R8+0x140] ;  /* 0x0001400008587984 */ /* 0x000f220000000a00 */
[----:B0-----:R-:W-:-:S02]  /*2470*/  DFMA R44, R90, R86, R44 ;  /* 0x000000565a2c722b */ /* 0x001fc4000000002c */
[C---:B-1----:R-:W-:Y:S02]  /*2480*/  DFMA R16, R90.reuse, R84, R16 ;  /* 0x000000545a10722b */ /* 0x042fe40000000010 */
[C---:B--2---:R-:W-:Y:S02]  /*2490*/  DFMA R14, R90.reuse, R82, R14 ;  /* 0x000000525a0e722b */ /* 0x044fe4000000000e */
[----:B---3--:R-:W-:Y:S01]  /*24a0*/  DFMA R12, R90, R80, R12 ;  /* 0x000000505a0c722b */ /* 0x008fe2000000000c */
[----:B------:R-:W0:Y:S01]  /*24b0*/  LDS.64 R90, [R8+0x100] ;  /* 0x00010000085a7984 */ /* 0x000e220000000a00 */
[C---:B----4-:R-:W-:Y:S02]  /*24c0*/  DFMA R10, R88.reuse, R86, R10 ;  /* 0x00000056580a722b */ /* 0x050fe4000000000a */
        /* <DEDUP_REMOVED lines=23> */
[----:B------:R-:W1:Y:S01]  /*2640*/  LDS.64 R88, [R8+0x1c0] ;  /* 0x0001c00008587984 */ /* 0x000e620000000a00 */
[----:B0-----:R-:W-:-:S02]  /*2650*/  DFMA R46, R90, R86, R46 ;  /* 0x000000565a2e722b */ /* 0x001fc4000000002e */
[C---:B------:R-:W-:Y:S02]  /*2660*/  DFMA R48, R90.reuse, R84, R48 ;  /* 0x000000545a30722b */ /* 0x040fe40000000030 */
[C---:B------:R-:W-:Y:S02]  /*2670*/  DFMA R50, R90.reuse, R82, R50 ;  /* 0x000000525a32722b */ /* 0x040fe40000000032 */
[----:B------:R-:W-:Y:S01]  /*2680*/  DFMA R52, R90, R80, R52 ;  /* 0x000000505a34722b */ /* 0x000fe20000000034 */
[----:B------:R-:W-:Y:S01]  /*2690*/  LEA R90, R5, UR7, 0x3 ;  /* 0x00000007055a7c11 */ /* 0x000fe2000f8e18ff */
[----:B------:R-:W-:Y:S01]  /*26a0*/  UIADD3 UR7, UPT, UPT, UR5, 0x3, URZ ;  /* 0x0000000305077890 */ /* 0x000fe2000fffe0ff */
[C---:B-1----:R-:W-:Y:S01]  /*26b0*/  DFMA R54, R88.reuse, R86, R54 ;  /* 0x000000565836722b */ /* 0x042fe20000000036 */
[----:B------:R-:W-:Y:S01]  /*26c0*/  UIADD3 UR5, UPT, UPT, UR5, 0x4, URZ ;  /* 0x0000000405057890 */ /* 0x000fe2000fffe0ff */
[C---:B------:R-:W-:Y:S01]  /*26d0*/  DFMA R56, R88.reuse, R84, R56 ;  /* 0x000000545838722b */ /* 0x040fe20000000038 */
[----:B------:R-:W-:Y:S01]  /*26e0*/  LDS.64 R8, [R90+0x180] ;  /* 0x000180005a087984 */ /* 0x000fe20000000a00 */
[C---:B------:R-:W-:Y:S01]  /*26f0*/  DFMA R58, R88.reuse, R82, R58 ;  /* 0x00000052583a722b */ /* 0x040fe2000000003a */
[----:B------:R-:W-:Y:S01]  /*2700*/  ULEA UR9, UR7, UR8, 0x9 ;  /* 0x0000000807097291 */ /* 0x000fe2000f8e48ff */
[----:B------:R-:W-:Y:S01]  /*2710*/  DFMA R42, R88, R80, R42 ;  /* 0x00000050582a722b */ /* 0x000fe2000000002a */
[----:B------:R-:W-:Y:S01]  /*2720*/  LDS.64 R84, [R90] ;  /* 0x000000005a547984 */ /* 0x000fe20000000a00 */
[----:B------:R-:W-:-:S02]  /*2730*/  ULEA UR7, UR7, UR10, 0x9 ;  /* 0x0000000a07077291 */ /* 0x000fc4000f8e48ff */
[----:B------:R-:W-:Y:S01]  /*2740*/  UISETP.GE.AND UP1, UPT, UR5, UR14, UPT ;  /* 0x0000000e0500728c */ /* 0x000fe2000bf26270 */
[----:B------:R-:W0:Y:S04]  /*2750*/  LDS.64 R88, [R79+0x180] ;  /* 0x000180004f587984 */ /* 0x000e280000000a00 */
[----:B------:R-:W1:Y:S04]  /*2760*/  LDS.64 R82, [R90+0x80] ;  /* 0x000080005a527984 */ /* 0x000e680000000a00 */
[----:B------:R2:W3:Y:S04]  /*2770*/  LDS.64 R80, [R90+0x100] ;  /* 0x000100005a507984 */ /* 0x0004e80000000a00 */
[----:B------:R-:W4:Y:S01]  /*2780*/  LDS.64 R86, [R79+0x140] ;  /* 0x000140004f567984 */ /* 0x000f220000000a00 */
[----:B--2---:R-:W-:Y:S01]  /*2790*/  LEA R90, R5, UR7, 0x3 ;  /* 0x00000007055a7c11 */ /* 0x004fe2000f8e18ff */
[----:B0-----:R-:W-:-:S02]  /*27a0*/  DFMA R44, R88, R84, R44 ;  /* 0x00000054582c722b */ /* 0x001fc4000000002c */
[C---:B------:R-:W-:Y:S02]  /*27b0*/  DFMA R12, R88.reuse, R8, R12 ;  /* 0x00000008580c722b */ /* 0x040fe4000000000c */
[C---:B-1----:R-:W-:Y:S02]  /*27c0*/  DFMA R16, R88.reuse, R82, R16 ;  /* 0x000000525810722b */ /* 0x042fe40000000010 */
        /* <DEDUP_REMOVED lines=25> */
[-C--:B------:R-:W-:Y:S01]  /*2960*/  DFMA R66, R86, R8.reuse, R66 ;  /* 0x000000085642722b */ /* 0x080fe20000000042 */
[----:B------:R1:W2:Y:S02]  /*2970*/  LDS.64 R86, [R79+0x1c0] ;  /* 0x0001c0004f567984 */ /* 0x0002a40000000a00 */
[----:B-1----:R-:W-:Y:S01]  /*2980*/  LEA R79, R7, UR9, 0x3 ;  /* 0x00000009074f7c11 */ /* 0x002fe2000f8e18ff */
[----:B0-----:R-:W-:-:S02]  /*2990*/  DFMA R52, R88, R8, R52 ;  /* 0x000000085834722b */ /* 0x001fc40000000034 */
        /* <DEDUP_REMOVED lines=42> */
[----:B------:R-:W1:Y:S01]  /*2c40*/  LDS.64 R86, [R79+0x1c0] ;  /* 0x0001c0004f567984 */ /* 0x000e620000000a00 */
[----:B0-----:R-:W-:-:S02]  /*2c50*/  DFMA R52, R88, R42, R52 ;  /* 0x0000002a5834722b */ /* 0x001fc40000000034 */
[C---:B------:R-:W-:Y:S02]  /*2c60*/  DFMA R46, R88.reuse, R84, R46 ;  /* 0x00000054582e722b */ /* 0x040fe4000000002e */
[C---:B------:R-:W-:Y:S02]  /*2c70*/  DFMA R48, R88.reuse, R82, R48 ;  /* 0x000000525830722b */ /* 0x040fe40000000030 */
[----:B------:R-:W-:Y:S02]  /*2c80*/  DFMA R50, R88, R80, R50 ;  /* 0x000000505832722b */ /* 0x000fe40000000032 */
[C---:B-1----:R-:W-:Y:S02]  /*2c90*/  DFMA R54, R86.reuse, R84, R54 ;  /* 0x000000545636722b */ /* 0x042fe40000000036 */
[C---:B------:R-:W-:Y:S02]  /*2ca0*/  DFMA R56, R86.reuse, R82, R56 ;  /* 0x000000525638722b */ /* 0x040fe40000000038 */
[----:B------:R-:W-:-:S02]  /*2cb0*/  DFMA R58, R86, R80, R58 ;  /* 0x00000050563a722b */ /* 0x000fc4000000003a */
[----:B------:R-:W-:Y:S01]  /*2cc0*/  DFMA R42, R86, R42, R8 ;  /* 0x0000002a562a722b */ /* 0x000fe20000000008 */
[----:B------:R-:W-:Y:S10]  /*2cd0*/  BRA.U !UP1, `(.L_x_15) ;  /* 0xfffffff109e87547 */ /* 0x000ff4000b83ffff */
.L_x_14:
[----:B------:R-:W-:-:S04]  /*2ce0*/  UIADD3 UR7, UPT, UPT, UR11, -UR5, URZ ;  /* 0x800000050b077290 */ /* 0x000fc8000fffe0ff */
[----:B------:R-:W-:-:S09]  /*2cf0*/  UISETP.GT.AND UP1, UPT, UR7, 0x1, UPT ;  /* 0x000000010700788c */ /* 0x000fd2000bf24270 */
[----:B------:R-:W-:Y:S05]  /*2d00*/  BRA.U !UP1, `(.L_x_16) ;  /* 0x0000000509a07547 */ /* 0x000fea000b800000 */
[----:B------:R-:W2:Y:S01]  /*2d10*/  S2UR UR9, SR_CgaCtaId ;  /* 0x00000000000979c3 */ /* 0x000ea20000008800 */
[----:B------:R-:W-:Y:S01]  /*2d20*/  UMOV UR7, 0x400 ;  /* 0x0000040000077882 */ /* 0x000fe20000000000 */
[----:B------:R-:W-:Y:S02]  /*2d30*/  UPLOP3.LUT UP0, UPT, UPT, UPT, UPT, 0x40, 0x4 ;  /* 0x000000000004789c */ /* 0x000fe40003f0e870 */
[----:B------:R-:W-:Y:S02]  /*2d40*/  UIADD3 UR8, UPT, UPT, UR7, 0x2000, URZ ;  /* 0x0000200007087890 */ /* 0x000fe4000fffe0ff */
[----:B--2---:R-:W-:Y:S02]  /*2d50*/  ULEA UR10, UR9, UR7, 0x18 ;  /* 0x00000007090a7291 */ /* 0x004fe4000f8ec0ff */
[----:B------:R-:W-:Y:S02]  /*2d60*/  ULEA UR9, UR9, UR8, 0x18 ;  /* 0x0000000809097291 */ /* 0x000fe4000f8ec0ff */
[----:B------:R-:W-:-:S02]  /*2d70*/  ULEA UR8, UR5, UR10, 0x9 ;  /* 0x0000000a05087291 */ /* 0x000fc4000f8e48ff */
[----:B------:R-:W-:-:S04]  /*2d80*/  ULEA UR7, UR5, UR9, 0x9 ;  /* 0x0000000905077291 */ /* 0x000fc8000f8e48ff */
[----:B------:R-:W-:Y:S02]  /*2d90*/  LEA R90, R5, UR8, 0x3 ;  /* 0x00000008055a7c11 */ /* 0x000fe4000f8e18ff */
[----:B01----:R-:W-:Y:S01]  /*2da0*/  LEA R79, R7, UR7, 0x3 ;  /* 0x00000007074f7c11 */ /* 0x003fe2000f8e18ff */
[----:B------:R-:W-:Y:S02]  /*2db0*/  UIADD3 UR7, UPT, UPT, UR5, 0x1, URZ ;  /* 0x0000000105077890 */ /* 0x000fe4000fffe0ff */
[----:B------:R-:W-:Y:S01]  /*2dc0*/  LDS.64 R84, [R90] ;  /* 0x000000005a547984 */ /* 0x000fe20000000a00 */
[----:B------:R-:W-:Y:S02]  /*2dd0*/  UIADD3 UR5, UPT, UPT, UR5, 0x2, URZ ;  /* 0x0000000205057890 */ /* 0x000fe4000fffe0ff */
[----:B------:R-:W-:Y:S01]  /*2de0*/  ULEA UR8, UR7, UR10, 0x9 ;  /* 0x0000000a07087291 */ /* 0x000fe2000f8e48ff */
[----:B------:R-:W0:Y:S01]  /*2df0*/  LDS.64 R88, [R79+0x180] ;  /* 0x000180004f587984 */ /* 0x000e220000000a00 */
[----:B------:R-:W-:-:S03]  /*2e00*/  ULEA UR7, UR7, UR9, 0x9 ;  /* 0x0000000907077291 */ /* 0x000fc6000f8e48ff */
[----:B------:R-:W1:Y:S04]  /*2e10*/  LDS.64 R82, [R90+0x80] ;  /* 0x000080005a527984 */ /* 0x000e680000000a00 */
[----:B------:R-:W2:Y:S04]  /*2e20*/  LDS.64 R80, [R90+0x100] ;  /* 0x000100005a507984 */ /* 0x000ea80000000a00 */
[----:B------:R3:W4:Y:S04]  /*2e30*/  LDS.64 R8, [R90+0x180] ;  /* 0x000180005a087984 */ /* 0x0007280000000a00 */
[----:B------:R-:W5:Y:S01]  /*2e40*/  LDS.64 R86, [R79+0x140] ;  /* 0x000140004f567984 */ /* 0x000f620000000a00 */
[----:B---3--:R-:W-:Y:S01]  /*2e50*/  LEA R90, R5, UR8, 0x3 ;  /* 0x00000008055a7c11 */ /* 0x008fe2000f8e18ff */
[----:B0-----:R-:W-:-:S02]  /*2e60*/  DFMA R44, R88, R84, R44 ;  /* 0x00000054582c722b */ /* 0x001fc4000000002c */
[C---:B-1----:R-:W-:Y:S02]  /*2e70*/  DFMA R16, R88.reuse, R82, R16 ;  /* 0x000000525810722b */ /* 0x042fe40000000010 */
[C---:B--2---:R-:W-:Y:S02]  /*2e80*/  DFMA R14, R88.reuse, R80, R14 ;  /* 0x00000050580e722b */ /* 0x044fe4000000000e */
        /* <DEDUP_REMOVED lines=79> */
[----:B------:R-:W-:-:S11]  /*3380*/  DFMA R42, R86, R42, R8 ;  /* 0x0000002a562a722b */ /* 0x000fd60000000008 */
.L_x_16:
[----:B------:R-:W-:-:S09]  /*3390*/  UISETP.NE.OR UP0, UPT, UR5, UR11, UP0 ;  /* 0x0000000b0500728c */ /* 0x000fd20008705670 */
[----:B------:R-:W-:Y:S05]  /*33a0*/  BRA.U !UP0, `(.L_x_12) ;  /* 0x0000000108e07547 */ /* 0x000fea000b800000 */
.L_x_13:
[----:B------:R-:W2:Y:S01]  /*33b0*/  S2UR UR9, SR_CgaCtaId ;  /* 0x00000000000979c3 */ /* 0x000ea20000008800 */
[----:B------:R-:W-:Y:S02]  /*33c0*/  UMOV UR7, 0x400 ;  /* 0x0000040000077882 */ /* 0x000fe40000000000 */
[----:B------:R-:W-:Y:S02]  /*33d0*/  UIADD3 UR8, UPT, UPT, UR7, 0x2000, URZ ;  /* 0x0000200007087890 */ /* 0x000fe4000fffe0ff */
[----:B--2---:R-:W-:Y:S02]  /*33e0*/  ULEA UR7, UR9, UR7, 0x18 ;  /* 0x0000000709077291 */ /* 0x004fe4000f8ec0ff */
[----:B------:R-:W-:-:S12]  /*33f0*/  ULEA UR8, UR9, UR8, 0x18 ;  /* 0x0000000809087291 */ /* 0x000fd8000f8ec0ff */
.L_x_17:
[----:B------:R-:W-:Y:S02]  /*3400*/  ULEA UR9, UR5, UR8, 0x9 ;  /* 0x0000000805097291 */ /* 0x000fe4000f8e48ff */
[----:B------:R-:W-:Y:S02]  /*3410*/  ULEA UR10, UR5, UR7, 0x9 ;  /* 0x00000007050a7291 */ /* 0x000fe4000f8e48ff */
[----:B------:R-:W-:Y:S02]  /*3420*/  UIADD3 UR5, UPT, UPT, UR5, 0x1, URZ ;  /* 0x0000000105057890 */ /* 0x000fe4000fffe0ff */
[----:B01----:R-:W-:Y:S02]  /*3430*/  LEA R79, R7, UR9, 0x3 ;  /* 0x00000009074f7c11 */ /* 0x003fe4000f8e18ff */
[----:B------:R-:W-:Y:S01]  /*3440*/  LEA R90, R5, UR10, 0x3 ;  /* 0x0000000a055a7c11 */ /* 0x000fe2000f8e18ff */
[----:B------:R-:W-:Y:S02]  /*3450*/  UISETP.NE.AND UP0, UPT, UR5, UR11, UPT ;  /* 0x0000000b0500728c */ /* 0x000fe4000bf05270 */
[----:B------:R-:W-:Y:S04]  /*3460*/  LDS.64 R88, [R79+0x180] ;  /* 0x000180004f587984 */ /* 0x000fe80000000a00 */
[----:B------:R-:W0:Y:S04]  /*3470*/  LDS.64 R84, [R90] ;  /* 0x000000005a547984 */ /* 0x000e280000000a00 */
        /* <DEDUP_REMOVED lines=28> */
[----:B------:R-:W0:Y:S01]  /*3640*/  LDS.64 R88, [R79+0x1c0] ;  /* 0x0001c0004f587984 */ /* 0x000e220000000a00 */
[C---:B-1----:R-:W-:Y:S02]  /*3650*/  DFMA R60, R86.reuse, R84, R60 ;  /* 0x00000054563c722b */ /* 0x042fe4000000003c */
[C---:B------:R-:W-:Y:S02]  /*3660*/  DFMA R62, R86.reuse, R82, R62 ;  /* 0x00000052563e722b */ /* 0x040fe4000000003e */
[C---:B------:R-:W-:Y:S02]  /*3670*/  DFMA R64, R86.reuse, R8, R64 ;  /* 0x000000085640722b */ /* 0x040fe40000000040 */
[----:B------:R-:W-:Y:S01]  /*3680*/  DFMA R66, R86, R80, R66 ;  /* 0x000000505642722b */ /* 0x000fe20000000042 */
[----:B------:R-:W1:Y:S01]  /*3690*/  LDS.64 R86, [R79] ;  /* 0x000000004f567984 */ /* 0x000e620000000a00 */
        /* <DEDUP_REMOVED lines=8> */
[----:B------:R-:W-:Y:S10]  /*3720*/  BRA.U UP0, `(.L_x_17) ;  /* 0xfffffffd00347547 */ /* 0x000ff4000b83ffff */
.L_x_12:
[----:B------:R-:W3:Y:S02]  /*3730*/  LDCU UR5, c[0x0][0x3d8] ;  /* 0x00007b00ff0577ac */ /* 0x000ee40008000800 */
[----:B---3--:R-:W-:-:S03]  /*3740*/  UISETP.GE.AND UP0, UPT, UR6, UR5, UPT ;  /* 0x000000050600728c */ /* 0x008fc6000bf06270 */
[----:B------:R-:W-:Y:S01]  /*3750*/  UMOV UR5, UR6 ;  /* 0x0000000600057c82 */ /* 0x000fe20008000000 */
[----:B------:R-:W-:Y:S06]  /*3760*/  BAR.SYNC.DEFER_BLOCKING 0x0 ;  /* 0x0000000000007b1d */ /* 0x000fec0000010000 */
[----:B------:R-:W-:Y:S05]  /*3770*/  BRA.U !UP0, `(.L_x_18) ;  /* 0xffffffd108ac7547 */ /* 0x000fea000b83ffff */
.L_x_0:
[----:B------:R-:W-:-:S04]  /*3780*/  ISETP.GE.AND P0, PT, R7, R74, PT ;  /* 0x0000004a0700720c */ /* 0x000fc80003f06270 */
[----:B------:R-:W-:-:S13]  /*3790*/  ISETP.GE.OR P0, PT, R5, R76, P0 ;  /* 0x0000004c0500720c */ /* 0x000fda0000706670 */
[----:B------:R-:W-:Y:S05]  /*37a0*/  @P0 EXIT ;  /* 0x000000000000094d */ /* 0x000fea0003800000 */
[----:B------:R-:W-:Y:S01]  /*37b0*/  ISETP.GE.AND P4, PT, R6, 0x1, PT ;  /* 0x000000010600780c */ /* 0x000fe20003f86270 */
[----:B------:R-:W3:Y:S01]  /*37c0*/  LDCU UR4, c[0x0][0x3d4] ;  /* 0x00007a80ff0477ac */ /* 0x000ee20008000800 */
[C---:B------:R-:W-:Y:S02]  /*37d0*/  VIMNMX R7, PT, PT, R75.reuse, R6, PT ;  /* 0x000000064b077248 */ /* 0x040fe40003fe0100 */
[----:B------:R-:W-:Y:S02]  /*37e0*/  ISETP.LT.OR P5, PT, R75, 0x2, !P4 ;  /* 0x000000024b00780c */ /* 0x000fe400067a1670 */
[----:B------:R-:W-:Y:S02]  /*37f0*/  ISETP.GE.AND P0, PT, R7, 0x1, PT ;  /* 0x000000010700780c */ /* 0x000fe40003f06270 */
[----:B------:R-:W-:Y:S02]  /*3800*/  ISETP.LT.OR P1, PT, R75, 0x3, !P4 ;  /* 0x000000034b00780c */ /* 0x000fe40006721670 */
[----:B------:R-:W-:-:S02]  /*3810*/  ISETP.LT.OR P4, PT, R3, 0x4, !P4 ;  /* 0x000000040300780c */ /* 0x000fc40006781670 */
[C---:B------:R-:W-:Y:S02]  /*3820*/  ISETP.GE.AND P3, PT, R75.reuse, 0x3, PT ;  /* 0x000000034b00780c */ /* 0x040fe40003f66270 */
[----:B------:R-:W-:Y:S02]  /*3830*/  ISETP.GE.AND P2, PT, R75, 0x1, PT ;  /* 0x000000014b00780c */ /* 0x000fe40003f46270 */
[----:B------:R-:W-:Y:S01]  /*3840*/  ISETP.GE.AND P6, PT, R7, 0x2, PT ;  /* 0x000000020700780c */ /* 0x000fe20003fc6270 */
[----:B--2--5:R-:W2:Y:S08]  /*3850*/  @!P5 LDC R9, c[0x0][0x3d0] ;  /* 0x0000f400ff09db82 */ /* 0x024eb00000000800 */
[----:B------:R-:W4:Y:S08]  /*3860*/  @P0 LDC.64 R4, c[0x0][0x380] ;  /* 0x0000e000ff040b82 */ /* 0x000f300000000a00 */
[----:B------:R-:W3:Y:S01]  /*3870*/  @!P5 LDC.64 R80, c[0x0][0x380] ;  /* 0x0000e000ff50db82 */ /* 0x000ee20000000a00 */
[----:B--2---:R-:W-:-:S07]  /*3880*/  @!P5 IADD3 R9, PT, PT, R2, R9, RZ ;  /* 0x000000090209d210 */ /* 0x004fce0007ffe0ff */
[----:B01----:R-:W0:Y:S01]  /*3890*/  @!P1 LDC R83, c[0x0][0x3d0] ;  /* 0x0000f400ff539b82 */ /* 0x003e220000000800 */
[----:B----4-:R-:W-:-:S07]  /*38a0*/  @P0 IMAD.WIDE R4, R2, 0x8, R4 ;  /* 0x0000000802040825 */ /* 0x010fce00078e0204 */
[----:B------:R-:W1:Y:S01]  /*38b0*/  @!P1 LDC.64 R78, c[0x0][0x380] ;  /* 0x0000e000ff4e9b82 */ /* 0x000e620000000a00 */
[----:B------:R-:W-:Y:S01]  /*38c0*/  @P0 STG.E.64 desc[UR12][R4.64], R46 ;  /* 0x0000002e04000986 */ /* 0x000fe2000c101b0c */
[----:B------:R-:W-:Y:S01]  /*38d0*/  ISETP.LT.OR P0, PT, R6, 0x2, !P2 ;  /* 0x000000020600780c */ /* 0x000fe20005701670 */
[----:B---3--:R-:W-:-:S05]  /*38e0*/  @!P5 IMAD.WIDE R80, R9, 0x8, R80 ;  /* 0x000000080950d825 */ /* 0x008fca00078e0250 */
[----:B------:R-:W2:Y:S01]  /*38f0*/  @!P4 LDC R85, c[0x0][0x3d0] ;  /* 0x0000f400ff55cb82 */ /* 0x000ea20000000800 */
[----:B------:R2:W-:Y:S01]  /*3900*/  @!P5 STG.E.64 desc[UR12][R80.64], R48 ;  /* 0x000000305000d986 */ /* 0x0005e2000c101b0c */
[----:B------:R-:W-:-:S06]  /*3910*/  ISETP.LT.OR P5, PT, R6, 0x2, !P3 ;  /* 0x000000020600780c */ /* 0x000fcc0005fa1670 */
[----:B------:R-:W3:Y:S01]  /*3920*/  @!P4 LDC.64 R76, c[0x0][0x380] ;  /* 0x0000e000ff4ccb82 */ /* 0x000ee20000000a00 */
[----:B0-----:R-:W-:-:S07]  /*3930*/  @!P1 IMAD R83, R83, 0x2, R2 ;  /* 0x0000000253539824 */ /* 0x001fce00078e0202 */
[----:B------:R-:W0:Y:S01]  /*3940*/  @P6 LDC R74, c[0x0][0x3d0] ;  /* 0x0000f400ff4a6b82 */ /* 0x000e220000000800 */
[----:B-1----:R-:W-:Y:S01]  /*3950*/  @!P1 IMAD.WIDE R78, R83, 0x8, R78 ;  /* 0x00000008534e9825 */ /* 0x002fe200078e024e */
[----:B------:R-:W-:-:S04]  /*3960*/  IADD3 R83, PT, PT, R2, UR4, RZ ;  /* 0x0000000402537c10 */ /* 0x000fc8000fffe0ff */
[----:B------:R-:W-:Y:S01]  /*3970*/  @!P1 STG.E.64 desc[UR12][R78.64], R50 ;  /* 0x000000324e009986 */ /* 0x000fe2000c101b0c */
[----:B------:R-:W-:Y:S01]  /*3980*/  ISETP.GE.AND P1, PT, R3, 0x4, PT ;  /* 0x000000040300780c */ /* 0x000fe20003f26270 */
[----:B------:R-:W1:Y:S01]  /*3990*/  @!P5 LDC R82, c[0x0][0x3d0] ;  /* 0x0000f400ff52db82 */ /* 0x000e620000000800 */
[----:B--2---:R-:W-:Y:S01]  /*39a0*/  @!P4 IMAD R49, R85, 0x3, R2 ;  /* 0x000000035531c824 */ /* 0x004fe200078e0202 */
[----:B------:R-:W-:-:S06]  /*39b0*/  VIMNMX R3, PT, PT, R3, R6, PT ;  /* 0x0000000603037248 */ /* 0x000fcc0003fe0100 */
[----:B------:R-:W2:Y:S01]  /*39c0*/  @!P0 LDC.64 R46, c[0x0][0x380] ;  /* 0x0000e000ff2e8b82 */ /* 0x000ea20000000a00 */
[----:B---3--:R-:W-:-:S05]  /*39d0*/  @!P4 IMAD.WIDE R76, R49, 0x8, R76 ;  /* 0x00000008314cc825 */ /* 0x008fca00078e024c */
[----:B------:R-:W-:Y:S01]  /*39e0*/  @!P4 STG.E.64 desc[UR12][R76.64], R52 ;  /* 0x000000344c00c986 */ /* 0x000fe2000c101b0c */
[----:B------:R-:W-:Y:S01]  /*39f0*/  ISETP.LT.OR P4, PT, R6, 0x2, !P1 ;  /* 0x000000020600780c */ /* 0x000fe20004f81670 */
[----:B------:R-:W3:Y:S01]  /*3a00*/  @P6 LDC.64 R8, c[0x0][0x380] ;  /* 0x0000e000ff086b82 */ /* 0x000ee20000000a00 */
[----:B0-----:R-:W-:-:S07]  /*3a10*/  @P6 IMAD.IADD R49, R83, 0x1, R74 ;  /* 0x0000000153316824 */ /* 0x001fce00078e024a */
[----:B------:R-:W0:Y:S01]  /*3a20*/  @!P5 LDC.64 R4, c[0x0][0x380] ;  /* 0x0000e000ff04db82 */ /* 0x000e220000000a00 */
[----:B-1----:R-:W-:Y:S01]  /*3a30*/  @!P5 LEA R81, R82, R83, 0x1 ;  /* 0x000000535251d211 */ /* 0x002fe200078e08ff */
[----:B--2---:R-:W-:-:S06]  /*3a40*/  @!P0 IMAD.WIDE R46, R83, 0x8, R46 ;  /* 0x00000008532e8825 */ /* 0x004fcc00078e022e */
[----:B------:R-:W1:Y:S01]  /*3a50*/  @!P4 LDC R2, c[0x0][0x3d0] ;  /* 0x0000f400ff02cb82 */ /* 0x000e620000000800 */
[----:B------:R1:W-:Y:S01]  /*3a60*/  @!P0 STG.E.64 desc[UR12][R46.64], R60 ;  /* 0x0000003c2e008986 */ /* 0x0003e2000c101b0c */
[----:B------:R-:W-:Y:S01]  /*3a70*/  ISETP.GE.AND P0, PT, R75, 0x2, PT ;  /* 0x000000024b00780c */ /* 0x000fe20003f06270 */
[----:B---3--:R-:W-:-:S05]  /*3a80*/  @P6 IMAD.WIDE R8, R49, 0x8, R8 ;  /* 0x0000000831086825 */ /* 0x008fca00078e0208 */
[----:B------:R-:W2:Y:S01]  /*3a90*/  @!P4 LDC.64 R48, c[0x0][0x380] ;  /* 0x0000e000ff30cb82 */ /* 0x000ea20000000a00 */
[----:B------:R3:W-:Y:S01]  /*3aa0*/  @P6 STG.E.64 desc[UR12][R8.64], R62 ;  /* 0x0000003e08006986 */ /* 0x0007e2000c101b0c */
[----:B------:R-:W-:Y:S01]  /*3ab0*/  ISETP.LT.OR P6, PT, R6, 0x3, !P0 ;  /* 0x000000030600780c */ /* 0x000fe200047c1670 */
[----:B0-----:R-:W-:-:S05]  /*3ac0*/  @!P5 IMAD.WIDE R4, R81, 0x8, R4 ;  /* 0x000000085104d825 */ /* 0x001fca00078e0204 */
[----:B------:R0:W-:Y:S01]  /*3ad0*/  @!P5 STG.E.64 desc[UR12][R4.64], R64 ;  /* 0x000000400400d986 */ /* 0x0001e2000c101b0c */
[----:B------:R-:W-:Y:S01]  /*3ae0*/  ISETP.LT.OR P5, PT, R6, 0x3, !P2 ;  /* 0x000000030600780c */ /* 0x000fe200057a1670 */
[----:B-1----:R-:W-:-:S05]  /*3af0*/  @!P4 IMAD R47, R2, 0x3, R83 ;  /* 0x00000003022fc824 */ /* 0x002fca00078e0253 */
[----:B------:R-:W3:Y:S01]  /*3b00*/  @!P6 LDC R74, c[0x0][0x3d0] ;  /* 0x0000f400ff4aeb82 */ /* 0x000ee20000000800 */
[----:B------:R-:W-:Y:S02]  /*3b10*/  VIADD R83, R83, UR4 ;  /* 0x0000000453537c36 */ /* 0x000fe40008000000 */
[----:B--2---:R-:W-:-:S05]  /*3b20*/  @!P4 IMAD.WIDE R46, R47, 0x8, R48 ;  /* 0x000000082f2ec825 */ /* 0x004fca00078e0230 */
[----:B------:R-:W0:Y:S01]  /*3b30*/  @!P5 LDC.64 R50, c[0x0][0x380] ;  /* 0x0000e000ff32db82 */ /* 0x000e220000000a00 */
[----:B------:R1:W-:Y:S01]  /*3b40*/  @!P4 STG.E.64 desc[UR12][R46.64], R66 ;  /* 0x000000422e00c986 */ /* 0x0003e2000c101b0c */
[----:B------:R-:W-:-:S06]  /*3b50*/  ISETP.GE.AND P4, PT, R7, 0x3, PT ;  /* 0x000000030700780c */ /* 0x000fcc0003f86270 */
[----:B------:R-:W2:Y:S01]  /*3b60*/  @!P6 LDC.64 R52, c[0x0][0x380] ;  /* 0x0000e000ff34eb82 */ /* 0x000ea20000000a00 */
[----:B---3--:R-:W-:-:S07]  /*3b70*/  @!P6 IADD3 R9, PT, PT, R83, R74, RZ ;  /* 0x0000004a5309e210 */ /* 0x008fce0007ffe0ff */
[----:B------:R-:W1:Y:S01]  /*3b80*/  @P4 LDC R2, c[0x0][0x3d0] ;  /* 0x0000f400ff024b82 */ /* 0x000e620000000800 */
[----:B0-----:R-:W-:-:S07]  /*3b90*/  @!P5 IMAD.WIDE R4, R83, 0x8, R50 ;  /* 0x000000085304d825 */ /* 0x001fce00078e0232 */
[----:B------:R-:W0:Y:S01]  /*3ba0*/  @P4 LDC.64 R48, c[0x0][0x380] ;  /* 0x0000e000ff304b82 */ /* 0x000e220000000a00 */
[----:B------:R3:W-:Y:S01]  /*3bb0*/  @!P5 STG.E.64 desc[UR12][R4.64], R68 ;  /* 0x000000440400d986 */ /* 0x0007e2000c101b0c */
[----:B------:R-:W-:Y:S01]  /*3bc0*/  ISETP.LT.OR P5, PT, R6, 0x3, !P1 ;  /* 0x000000030600780c */ /* 0x000fe20004fa1670 */
[----:B--2---:R-:W-:-:S05]  /*3bd0*/  @!P6 IMAD.WIDE R8, R9, 0x8, R52 ;  /* 0x000000080908e825 */ /* 0x004fca00078e0234 */
[----:B------:R2:W-:Y:S01]  /*3be0*/  @!P6 STG.E.64 desc[UR12][R8.64], R70 ;  /* 0x000000460800e986 */ /* 0x0005e2000c101b0c */
[----:B------:R-:W-:Y:S01]  /*3bf0*/  ISETP.LT.OR P6, PT, R6, 0x4, !P2 ;  /* 0x000000040600780c */ /* 0x000fe200057c1670 */
[----:B-1----:R-:W-:-:S05]  /*3c00*/  @P4 IMAD R47, R2, 0x2, R83 ;  /* 0x00000002022f4824 */ /* 0x002fca00078e0253 */
[----:B------:R-:W3:Y:S01]  /*3c10*/  @!P5 LDC R60, c[0x0][0x3d0] ;  /* 0x0000f400ff3cdb82 */ /* 0x000ee20000000800 */
[----:B0-----:R-:W-:-:S07]  /*3c20*/  @P4 IMAD.WIDE R46, R47, 0x8, R48 ;  /* 0x000000082f2e4825 */ /* 0x001fce00078e0230 */
[----:B------:R-:W0:Y:S01]  /*3c30*/  @!P5 LDC.64 R50, c[0x0][0x380] ;  /* 0x0000e000ff32db82 */ /* 0x000e220000000a00 */
[----:B------:R-:W-:Y:S01]  /*3c40*/  @P4 STG.E.64 desc[UR12][R46.64], R72 ;  /* 0x000000482e004986 */ /* 0x000fe2000c101b0c */
[----:B------:R-:W-:-:S06]  /*3c50*/  ISETP.LT.OR P4, PT, R6, 0x4, !P0 ;  /* 0x000000040600780c */ /* 0x000fcc0004781670 */
[----:B------:R-:W2:Y:S01]  /*3c60*/  @!P6 LDC.64 R52, c[0x0][0x380] ;  /* 0x0000e000ff34eb82 */ /* 0x000ea20000000a00 */
[----:B---3--:R-:W-:Y:S01]  /*3c70*/  @!P5 IMAD R5, R60, 0x3, R83 ;  /* 0x000000033c05d824 */ /* 0x008fe200078e0253 */
[----:B------:R-:W-:-:S03]  /*3c80*/  IADD3 R83, PT, PT, R83, UR4, RZ ;  /* 0x0000000453537c10 */ /* 0x000fc6000fffe0ff */
[----:B0-----:R-:W-:-:S03]  /*3c90*/  @!P5 IMAD.WIDE R4, R5, 0x8, R50 ;  /* 0x000000080504d825 */ /* 0x001fc600078e0232 */
[----:B------:R-:W0:Y:S02]  /*3ca0*/  @!P4 LDC R50, c[0x0][0x3d0] ;  /* 0x0000f400ff32cb82 */ /* 0x000e240000000800 */
[----:B------:R0:W-:Y:S01]  /*3cb0*/  @!P5 STG.E.64 desc[UR12][R4.64], R40 ;  /* 0x000000280400d986 */ /* 0x0001e2000c101b0c */
[----:B------:R-:W-:Y:S01]  /*3cc0*/  ISETP.LT.OR P5, PT, R6, 0x4, !P3 ;  /* 0x000000040600780c */ /* 0x000fe20005fa1670 */
[----:B--2---:R-:W-:-:S05]  /*3cd0*/  @!P6 IMAD.WIDE R8, R83, 0x8, R52 ;  /* 0x000000085308e825 */ /* 0x004fca00078e0234 */
[----:B------:R1:W-:Y:S01]  /*3ce0*/  @!P6 STG.E.64 desc[UR12][R8.64], R26 ;  /* 0x0000001a0800e986 */ /* 0x0003e2000c101b0c */
[----:B------:R-:W-:Y:S02]  /*3cf0*/  ISETP.GE.AND P6, PT, R3, 0x4, PT ;  /* 0x000000040300780c */ /* 0x000fe40003fc6270 */
[----:B------:R-:W2:Y:S08]  /*3d00*/  @!P4 LDC.64 R2, c[0x0][0x380] ;  /* 0x0000e000ff02cb82 */ /* 0x000eb00000000a00 */
[----:B------:R-:W3:Y:S01]  /*3d10*/  @!P5 LDC R52, c[0x0][0x3d0] ;  /* 0x0000f400ff34db82 */ /* 0x000ee20000000800 */
[----:B0-----:R-:W-:-:S07]  /*3d20*/  @!P4 IMAD.IADD R5, R83, 0x1, R50 ;  /* 0x000000015305c824 */ /* 0x001fce00078e0232 */
[----:B------:R-:W1:Y:S08]  /*3d30*/  @P6 LDC R60, c[0x0][0x3d0] ;  /* 0x0000f400ff3c6b82 */ /* 0x000e700000000800 */
[----:B------:R-:W0:Y:S01]  /*3d40*/  @!P5 LDC.64 R46, c[0x0][0x380] ;  /* 0x0000e000ff2edb82 */ /* 0x000e220000000a00 */
[----:B--2---:R-:W-:-:S05]  /*3d50*/  @!P4 IMAD.WIDE R2, R5, 0x8, R2 ;  /* 0x000000080502c825 */ /* 0x004fca00078e0202 */
[----:B------:R2:W-:Y:S01]  /*3d60*/  @!P4 STG.E.64 desc[UR12][R2.64], R38 ;  /* 0x000000260200c986 */ /* 0x0005e2000c101b0c */
[----:B------:R-:W-:Y:S01]  /*3d70*/  ISETP.LT.OR P4, PT, R6, 0x5, !P2 ;  /* 0x000000050600780c */ /* 0x000fe20005781670 */
[----:B------:R-:W4:Y:S01]  /*3d80*/  @P6 LDC.64 R48, c[0x0][0x380] ;  /* 0x0000e000ff306b82 */ /* 0x000f220000000a00 */
[----:B---3--:R-:W-:Y:S01]  /*3d90*/  @!P5 LEA R5, R52, R83, 0x1 ;  /* 0x000000533405d211 */ /* 0x008fe200078e08ff */
[----:B-1----:R-:W-:Y:S02]  /*3da0*/  @P6 IMAD R9, R60, 0x3, R83 ;  /* 0x000000033c096824 */ /* 0x002fe400078e0253 */
[----:B------:R-:W-:-:S08]  /*3db0*/  VIADD R83, R83, UR4 ;  /* 0x0000000453537c36 */ /* 0x000fd00008000000 */
[----:B------:R-:W2:Y:S01]  /*3dc0*/  @!P4 LDC.64 R26, c[0x0][0x380] ;  /* 0x0000e000ff1acb82 */ /* 0x000ea20000000a00 */
[----:B0-----:R-:W-:-:S05]  /*3dd0*/  @!P5 IMAD.WIDE R4, R5, 0x8, R46 ;  /* 0x000000080504d825 */ /* 0x001fca00078e022e */
[----:B------:R0:W-:Y:S01]  /*3de0*/  @!P5 STG.E.64 desc[UR12][R4.64], R36 ;  /* 0x000000240400d986 */ /* 0x0001e2000c101b0c */
[----:B------:R-:W-:Y:S01]  /*3df0*/  ISETP.LT.OR P5, PT, R6, 0x5, !P0 ;  /* 0x000000050600780c */ /* 0x000fe200047a1670 */
[----:B----4-:R-:W-:-:S05]  /*3e00*/  @P6 IMAD.WIDE R8, R9, 0x8, R48 ;  /* 0x0000000809086825 */ /* 0x010fca00078e0230 */
[----:B------:R1:W-:Y:S01]  /*3e10*/  @P6 STG.E.64 desc[UR12][R8.64], R34 ;  /* 0x0000002208006986 */ /* 0x0003e2000c101b0c */
[----:B------:R-:W-:-:S06]  /*3e20*/  ISETP.LT.OR P6, PT, R6, 0x5, !P3 ;  /* 0x000000050600780c */ /* 0x000fcc0005fc1670 */
[----:B------:R-:W0:Y:S01]  /*3e30*/  @!P5 LDC R46, c[0x0][0x3d0] ;  /* 0x0000f400ff2edb82 */ /* 0x000e220000000800 */
[----:B--2---:R-:W-:-:S05]  /*3e40*/  @!P4 IMAD.WIDE R2, R83, 0x8, R26 ;  /* 0x000000085302c825 */ /* 0x004fca00078e021a */
[----:B------:R2:W-:Y:S01]  /*3e50*/  @!P4 STG.E.64 desc[UR12][R2.64], R18 ;  /* 0x000000120200c986 */ /* 0x0005e2000c101b0c */
[----:B------:R-:W-:Y:S01]  /*3e60*/  ISETP.LT.OR P4, PT, R6, 0x5, !P1 ;  /* 0x000000050600780c */ /* 0x000fe20004f81670 */
[----:B------:R-:W1:Y:S08]  /*3e70*/  @!P6 LDC R48, c[0x0][0x3d0] ;  /* 0x0000f400ff30eb82 */ /* 0x000e700000000800 */
[----:B------:R-:W3:Y:S08]  /*3e80*/  @!P5 LDC.64 R38, c[0x0][0x380] ;  /* 0x0000e000ff26db82 */ /* 0x000ef00000000a00 */
[----:B------:R-:W4:Y:S01]  /*3e90*/  @!P6 LDC.64 R40, c[0x0][0x380] ;  /* 0x0000e000ff28eb82 */ /* 0x000f220000000a00 */
[----:B0-----:R-:W-:Y:S01]  /*3ea0*/  @!P5 IADD3 R5, PT, PT, R83, R46, RZ ;  /* 0x0000002e5305d210 */ /* 0x001fe20007ffe0ff */
[----:B-1----:R-:W-:-:S06]  /*3eb0*/  @!P6 IMAD R9, R48, 0x2, R83 ;  /* 0x000000023009e824 */ /* 0x002fcc00078e0253 */
[----:B------:R-:W0:Y:S01]  /*3ec0*/  @!P4 LDC R34, c[0x0][0x3d0] ;  /* 0x0000f400ff22cb82 */ /* 0x000e220000000800 */
[----:B---3--:R-:W-:-:S07]  /*3ed0*/  @!P5 IMAD.WIDE R4, R5, 0x8, R38 ;  /* 0x000000080504d825 */ /* 0x008fce00078e0226 */
[----:B--2---:R-:W1:Y:S01]  /*3ee0*/  @!P4 LDC.64 R2, c[0x0][0x380] ;  /* 0x0000e000ff02cb82 */ /* 0x004e620000000a00 */
[----:B------:R-:W-:Y:S01]  /*3ef0*/  @!P5 STG.E.64 desc[UR12][R4.64], R32 ;  /* 0x000000200400d986 */ /* 0x000fe2000c101b0c */
[----:B------:R-:W-:Y:S01]  /*3f00*/  ISETP.LT.OR P5, PT, R6, 0x6, !P0 ;  /* 0x000000060600780c */ /* 0x000fe200047a1670 */
[----:B----4-:R-:W-:-:S05]  /*3f10*/  @!P6 IMAD.WIDE R8, R9, 0x8, R40 ;  /* 0x000000080908e825 */ /* 0x010fca00078e0228 */
[----:B------:R2:W-:Y:S01]  /*3f20*/  @!P6 STG.E.64 desc[UR12][R8.64], R30 ;  /* 0x0000001e0800e986 */ /* 0x0005e2000c101b0c */
[----:B------:R-:W-:Y:S01]  /*3f30*/  ISETP.LT.OR P6, PT, R6, 0x6, !P2 ;  /* 0x000000060600780c */ /* 0x000fe200057c1670 */
[----:B0-----:R-:W-:Y:S01]  /*3f40*/  @!P4 IMAD R7, R34, 0x3, R83 ;  /* 0x000000032207c824 */ /* 0x001fe200078e0253 */
[----:B------:R-:W-:-:S04]  /*3f50*/  IADD3 R83, PT, PT, R83, UR4, RZ ;  /* 0x0000000453537c10 */ /* 0x000fc8000fffe0ff */
[----:B------:R-:W2:Y:S01]  /*3f60*/  @!P5 LDC R36, c[0x0][0x3d0] ;  /* 0x0000f400ff24db82 */ /* 0x000ea20000000800 */
[----:B-1----:R-:W-:-:S07]  /*3f70*/  @!P4 IMAD.WIDE R2, R7, 0x8, R2 ;  /* 0x000000080702c825 */ /* 0x002fce00078e0202 */
[----:B------:R-:W0:Y:S01]  /*3f80*/  @!P6 LDC.64 R18, c[0x0][0x380] ;  /* 0x0000e000ff12eb82 */ /* 0x000e220000000a00 */
[----:B------:R1:W-:Y:S01]  /*3f90*/  @!P4 STG.E.64 desc[UR12][R2.64], R28 ;  /* 0x0000001c0200c986 */ /* 0x0003e2000c101b0c */
[----:B------:R-:W-:-:S06]  /*3fa0*/  ISETP.LT.OR P4, PT, R6, 0x6, !P3 ;  /* 0x000000060600780c */ /* 0x000fcc0005f81670 */
[----:B------:R-:W3:Y:S01]  /*3fb0*/  @!P5 LDC.64 R26, c[0x0][0x380] ;  /* 0x0000e000ff1adb82 */ /* 0x000ee20000000a00 */
[----:B--2---:R-:W-:-:S07]  /*3fc0*/  @!P5 IMAD.IADD R9, R83, 0x1, R36 ;  /* 0x000000015309d824 */ /* 0x004fce00078e0224 */
[----:B------:R-:W2:Y:S01]  /*3fd0*/  @!P4 LDC R30, c[0x0][0x3d0] ;  /* 0x0000f400ff1ecb82 */ /* 0x000ea20000000800 */
[----:B0-----:R-:W-:-:S07]  /*3fe0*/  @!P6 IMAD.WIDE R4, R83, 0x8, R18 ;  /* 0x000000085304e825 */ /* 0x001fce00078e0212 */
[----:B-1----:R-:W0:Y:S01]  /*3ff0*/  @!P4 LDC.64 R2, c[0x0][0x380] ;  /* 0x0000e000ff02cb82 */ /* 0x002e220000000a00 */
[----:B------:R1:W-:Y:S01]  /*4000*/  @!P6 STG.E.64 desc[UR12][R4.64], R10 ;  /* 0x0000000a0400e986 */ /* 0x0003e2000c101b0c */
[----:B------:R-:W-:Y:S01]  /*4010*/  ISETP.LT.OR P6, PT, R6, 0x6, !P1 ;  /* 0x000000060600780c */ /* 0x000fe20004fc1670 */
[----:B---3--:R-:W-:-:S05]  /*4020*/  @!P5 IMAD.WIDE R8, R9, 0x8, R26 ;  /* 0x000000080908d825 */ /* 0x008fca00078e021a */
[----:B------:R-:W-:Y:S01]  /*4030*/  @!P5 STG.E.64 desc[UR12][R8.64], R24 ;  /* 0x000000180800d986 */ /* 0x000fe2000c101b0c */
[----:B------:R-:W-:Y:S02]  /*4040*/  ISETP.LT.OR P5, PT, R6, 0x7, !P2 ;  /* 0x000000070600780c */ /* 0x000fe400057a1670 */
[----:B------:R-:W-:Y:S02]  /*4050*/  ISETP.LT.OR P2, PT, R0, 0x8, !P2 ;  /* 0x000000080000780c */ /* 0x000fe40005741670 */
[----:B--2---:R-:W-:Y:S02]  /*4060*/  @!P4 LEA R7, R30, R83, 0x1 ;  /* 0x000000531e07c211 */ /* 0x004fe400078e08ff */
[----:B------:R-:W1:Y:S03]  /*4070*/  @!P6 LDC R28, c[0x0][0x3d0] ;  /* 0x0000f400ff1ceb82 */ /* 0x000e660000000800 */
[----:B0-----:R-:W-:-:S05]  /*4080*/  @!P4 IMAD.WIDE R2, R7, 0x8, R2 ;  /* 0x000000080702c825 */ /* 0x001fca00078e0202 */
[----:B------:R-:W0:Y:S01]  /*4090*/  @!P6 LDC.64 R18, c[0x0][0x380] ;  /* 0x0000e000ff12eb82 */ /* 0x000e220000000a00 */
[----:B------:R2:W-:Y:S01]  /*40a0*/  @!P4 STG.E.64 desc[UR12][R2.64], R22 ;  /* 0x000000160200c986 */ /* 0x0005e2000c101b0c */
[----:B------:R-:W-:Y:S02]  /*40b0*/  ISETP.LT.OR P4, PT, R6, 0x7, !P0 ;  /* 0x000000070600780c */ /* 0x000fe40004781670 */
[----:B------:R-:W-:-:S04]  /*40c0*/  ISETP.LT.OR P0, PT, R0, 0x8, !P0 ;  /* 0x000000080000780c */ /* 0x000fc80004701670 */
[----:B------:R-:W3:Y:S01]  /*40d0*/  @!P5 LDC.64 R26, c[0x0][0x380] ;  /* 0x0000e000ff1adb82 */ /* 0x000ee20000000a00 */
[----:B-1----:R-:W-:-:S07]  /*40e0*/  @!P6 IMAD R5, R28, 0x3, R83 ;  /* 0x000000031c05e824 */ /* 0x002fce00078e0253 */
[----:B--2---:R-:W1:Y:S01]  /*40f0*/  @!P4 LDC R22, c[0x0][0x3d0] ;  /* 0x0000f400ff16cb82 */ /* 0x004e620000000800 */
[----:B------:R-:W-:-:S04]  /*4100*/  VIADD R83, R83, UR4 ;  /* 0x0000000453537c36 */ /* 0x000fc80008000000 */
[----:B------:R-:W-:Y:S02]  /*4110*/  VIADD R29, R83, UR4 ;  /* 0x00000004531d7c36 */ /* 0x000fe40008000000 */
[----:B0-----:R-:W-:Y:S01]  /*4120*/  @!P6 IMAD.WIDE R4, R5, 0x8, R18 ;  /* 0x000000080504e825 */ /* 0x001fe200078e0212 */
[----:B------:R-:W0:Y:S04]  /*4130*/  @!P4 LDC.64 R2, c[0x0][0x380] ;  /* 0x0000e000ff02cb82 */ /* 0x000e280000000a00 */
[----:B------:R1:W-:Y:S01]  /*4140*/  @!P6 STG.E.64 desc[UR12][R4.64], R20 ;  /* 0x000000140400e986 */ /* 0x0003e2000c101b0c */
[----:B------:R-:W-:Y:S01]  /*4150*/  ISETP.LT.OR P6, PT, R6, 0x7, !P3 ;  /* 0x000000070600780c */ /* 0x000fe20005fc1670 */
[----:B---3--:R-:W-:Y:S01]  /*4160*/  @!P5 IMAD.WIDE R8, R83, 0x8, R26 ;  /* 0x000000085308d825 */ /* 0x008fe200078e021a */
[----:B------:R-:W-:Y:S01]  /*4170*/  ISETP.LT.OR P3, PT, R0, 0x8, !P3 ;  /* 0x000000080000780c */ /* 0x000fe20005f61670 */
[----:B------:R-:W2:Y:S03]  /*4180*/  @!P0 LDC.64 R10, c[0x0][0x380] ;  /* 0x0000e000ff0a8b82 */ /* 0x000ea60000000a00 */
[----:B------:R3:W-:Y:S01]  /*4190*/  @!P5 STG.E.64 desc[UR12][R8.64], R44 ;  /* 0x0000002c0800d986 */ /* 0x0007e2000c101b0c */
[----:B------:R-:W-:-:S02]  /*41a0*/  ISETP.LT.OR P5, PT, R6, 0x7, !P1 ;  /* 0x000000070600780c */ /* 0x000fc40004fa1670 */
[----:B------:R-:W-:-:S04]  /*41b0*/  ISETP.LT.OR P1, PT, R0, 0x8, !P1 ;  /* 0x000000080000780c */ /* 0x000fc80004f21670 */
[----:B------:R-:W4:Y:S01]  /*41c0*/  @!P6 LDC R24, c[0x0][0x3d0] ;  /* 0x0000f400ff18eb82 */ /* 0x000f220000000800 */
[----:B-1----:R-:W-:-:S05]  /*41d0*/  @!P4 IADD3 R21, PT, PT, R83, R22, RZ ;  /* 0x000000165315c210 */ /* 0x002fca0007ffe0ff */
[----:B0-----:R-:W-:Y:S02]  /*41e0*/  @!P4 IMAD.WIDE R2, R21, 0x8, R2 ;  /* 0x000000081502c825 */ /* 0x001fe400078e0202 */
[----:B------:R-:W0:Y:S03]  /*41f0*/  @!P5 LDC R26, c[0x0][0x3d0] ;  /* 0x0000f400ff1adb82 */ /* 0x000e260000000800 */
[----:B------:R1:W-:Y:S05]  /*4200*/  @!P4 STG.E.64 desc[UR12][R2.64], R16 ;  /* 0x000000100200c986 */ /* 0x0003ea000c101b0c */
[----:B------:R-:W3:Y:S08]  /*4210*/  @!P0 LDC R20, c[0x0][0x3d0] ;  /* 0x0000f400ff148b82 */ /* 0x000ef00000000800 */
[----:B------:R-:W1:Y:S01]  /*4220*/  @!P3 LDC R28, c[0x0][0x3d0] ;  /* 0x0000f400ff1cbb82 */ /* 0x000e620000000800 */
[----:B----4-:R-:W-:-:S07]  /*4230*/  @!P6 LEA R21, R24, R83, 0x1 ;  /* 0x000000531815e211 */ /* 0x010fce00078e08ff */
[----:B------:R-:W4:Y:S01]  /*4240*/  @!P6 LDC.64 R4, c[0x0][0x380] ;  /* 0x0000e000ff04eb82 */ /* 0x000f220000000a00 */
[----:B0-----:R-:W-:-:S07]  /*4250*/  @!P5 IMAD R23, R26, 0x3, R83 ;  /* 0x000000031a17d824 */ /* 0x001fce00078e0253 */
[----:B------:R-:W0:Y:S01]  /*4260*/  @!P5 LDC.64 R6, c[0x0][0x380] ;  /* 0x0000e000ff06db82 */ /* 0x000e220000000a00 */
[----:B---3--:R-:W-:-:S04]  /*4270*/  @!P0 IMAD.IADD R25, R29, 0x1, R20 ;  /* 0x000000011d198824 */ /* 0x008fc800078e0214 */
[----:B--2---:R-:W-:-:S03]  /*4280*/  @!P0 IMAD.WIDE R10, R25, 0x8, R10 ;  /* 0x00000008190a8825 */ /* 0x004fc600078e020a */
[----:B------:R-:W2:Y:S01]  /*4290*/  @!P2 LDC.64 R8, c[0x0][0x380] ;  /* 0x0000e000ff08ab82 */ /* 0x000ea20000000a00 */
[----:B-1----:R-:W-:-:S07]  /*42a0*/  @!P3 LEA R27, R28, R29, 0x1 ;  /* 0x0000001d1c1bb211 */ /* 0x002fce00078e08ff */
[----:B------:R-:W1:Y:S01]  /*42b0*/  @!P3 LDC.64 R18, c[0x0][0x380] ;  /* 0x0000e000ff12bb82 */ /* 0x000e620000000a00 */
[----:B----4-:R-:W-:-:S05]  /*42c0*/  @!P6 IMAD.WIDE R4, R21, 0x8, R4 ;  /* 0x000000081504e825 */ /* 0x010fca00078e0204 */
[----:B------:R3:W-:Y:S01]  /*42d0*/  @!P6 STG.E.64 desc[UR12][R4.64], R14 ;  /* 0x0000000e0400e986 */ /* 0x0007e2000c101b0c */
[----:B0-----:R-:W-:-:S05]  /*42e0*/  @!P5 IMAD.WIDE R6, R23, 0x8, R6 ;  /* 0x000000081706d825 */ /* 0x001fca00078e0206 */
[----:B------:R3:W-:Y:S01]  /*42f0*/  @!P5 STG.E.64 desc[UR12][R6.64], R12 ;  /* 0x0000000c0600d986 */ /* 0x0007e2000c101b0c */
[----:B--2---:R-:W-:-:S05]  /*4300*/  @!P2 IMAD.WIDE R8, R29, 0x8, R8 ;  /* 0x000000081d08a825 */ /* 0x004fca00078e0208 */
[----:B------:R3:W-:Y:S01]  /*4310*/  @!P2 STG.E.64 desc[UR12][R8.64], R54 ;  /* 0x000000360800a986 */ /* 0x0007e2000c101b0c */
[----:B-1----:R-:W-:-:S03]  /*4320*/  @!P3 IMAD.WIDE R18, R27, 0x8, R18 ;  /* 0x000000081b12b825 */ /* 0x002fc600078e0212 */
[----:B------:R3:W-:Y:S04]  /*4330*/  @!P0 STG.E.64 desc[UR12][R10.64], R56 ;  /* 0x000000380a008986 */ /* 0x0007e8000c101b0c */
[----:B------:R3:W-:Y:S01]  /*4340*/  @!P3 STG.E.64 desc[UR12][R18.64], R58 ;  /* 0x0000003a1200b986 */ /* 0x0007e2000c101b0c */
[----:B------:R-:W-:Y:S05]  /*4350*/  @P1 EXIT ;  /* 0x000000000000194d */ /* 0x000fea0003800000 */
[----:B------:R-:W3:Y:S08]  /*4360*/  LDC R0, c[0x0][0x3d0] ;  /* 0x0000f400ff007b82 */ /* 0x000ef00000000800 */
[----:B------:R-:W0:Y:S01]  /*4370*/  LDC.64 R2, c[0x0][0x380] ;  /* 0x0000e000ff027b82 */ /* 0x000e220000000a00 */
[----:B---3--:R-:W-:-:S04]  /*4380*/  IMAD R5, R0, 0x3, R29 ;  /* 0x0000000300057824 */ /* 0x008fc800078e021d */
[----:B0-----:R-:W-:-:S05]  /*4390*/  IMAD.WIDE R2, R5, 0x8, R2 ;  /* 0x0000000805027825 */ /* 0x001fca00078e0202 */
[----:B------:R-:W-:Y:S01]  /*43a0*/  STG.E.64 desc[UR12][R2.64], R42 ;  /* 0x0000002a02007986 */ /* 0x000fe2000c101b0c */
[----:B------:R-:W-:Y:S05]  /*43b0*/  EXIT ;  /* 0x000000000000794d */ /* 0x000fea0003800000 */
.L_x_19:
[----:B------:R-:W-:-:S00]  /*43c0*/  BRA `(.L_x_19) ;  /* 0xfffffffc00fc7947 */ /* 0x000fc0000383ffff */
[----:B------:R-:W-:-:S00]  /*43d0*/  NOP ;  /* 0x0000000000007918 */ /* 0x000fc00000000000 */
        /* <DEDUP_REMOVED lines=10> */
.L_x_100:


//--------------------- .text._Z15kernel__3_tex_1PdS_S_iiiiiiiiiiPiS0_iii --------------------------
	.section	.text._Z15kernel__3_tex_1PdS_S_iiiiiiiiiiPiS0_iii,"ax",@progbits
	.align	128
        .global         _Z15kernel__3_tex_1PdS_S_iiiiiiiiiiPiS0_iii
        .type           _Z15kernel__3_tex_1PdS_S_iiiiiiiiiiPiS0_iii,@function
        .size           _Z15kernel__3_tex_1PdS_S_iiiiiiiiiiPiS0_iii,(.L_x_101 - _Z15kernel__3_tex_1PdS_S_iiiiiiiiiiPiS0_iii)
        .other          _Z15kernel__3_tex_1PdS_S_iiiiiiiiiiPiS0_iii,@"STO_CUDA_ENTRY STV_DEFAULT"
_Z15kernel__3_tex_1PdS_S_iiiiiiiiiiPiS0_iii:
.text._Z15kernel__3_tex_1PdS_S_iiiiiiiiiiPiS0_iii:
        /* <DEDUP_REMOVED lines=16> */
[----:B------:R-:W-:Y:S01]  /*0100*/  CS2R R38, SRZ ;  /* 0x0000000000267805 */ /* 0x000fe2000001ff00 */
[----:B------:R-:W3:Y:S01]  /*0110*/  LDC.64 R50, c[0x0][0x398] ;  /* 0x0000e600ff327b82 */ /* 0x000ee20000000a00 */
[----:B------:R-:W-:-:S02]  /*0120*/  CS2R R40, SRZ ;  /* 0x0000000000287805 */ /* 0x000fc4000001ff00 */
[----:B------:R-:W-:Y:S02]  /*0130*/  CS2R R42, SRZ ;  /* 0x00000000002a7805 */ /* 0x000fe4000001ff00 */
[----:B------:R-:W-:Y:S02]  /*0140*/  CS2R R30, SRZ ;  /* 0x00000000001e7805 */ /* 0x000fe4000001ff00 */
[----:B------:R-:W-:Y:S02]  /*0150*/  CS2R R98, SRZ ;  /* 0x0000000000627805 */ /* 0x000fe4000001ff00 */
[----:B------:R-:W-:Y:S02]  /*0160*/  CS2R R96, SRZ ;  /* 0x0000000000607805 */ /* 0x000fe4000001ff00 */
[----:B------:R-:W-:Y:S02]  /*0170*/  CS2R R94, SRZ ;  /* 0x00000000005e7805 */ /* 0x000fe4000001ff00 */
[----:B------:R-:W-:Y:S01]  /*0180*/  CS2R R92, SRZ ;  /* 0x00000000005c7805 */ /* 0x000fe2000001ff00 */
[-C--:B0-----:R-:W-:Y:S01]  /*0190*/  IMAD R3, R3, R2.reuse, RZ ;  /* 0x0000000203037224 */ /* 0x081fe200078e02ff */
[----:B------:R-:W-:-:S02]  /*01a0*/  IABS R11, R2 ;  /* 0x00000002000b7213 */ /* 0x000fc40000000000 */
[----:B------:R-:W-:Y:S02]  /*01b0*/  CS2R R44, SRZ ;  /* 0x00000000002c7805 */ /* 0x000fe4000001ff00 */
[----:B------:R-:W-:Y:S01]  /*01c0*/  CS2R R90, SRZ ;  /* 0x00000000005a7805 */ /* 0x000fe2000001ff00 */
[----:B-1----:R-:W-:Y:S01]  /*01d0*/  IMAD R0, R3, UR4, RZ ;  /* 0x0000000403007c24 */ /* 0x002fe2000f8e02ff */
[----:B------:R-:W0:Y:S01]  /*01e0*/  S2UR UR4, SR_CTAID.X ;  /* 0x00000000000479c3 */ /* 0x000e220000002500 */
[----:B------:R-:W-:Y:S02]  /*01f0*/  IABS R9, R3 ;  /* 0x0000000300097213 */ /* 0x000fe40000000000 */
[----:B------:R-:W-:Y:S01]  /*0200*/  CS2R R88, SRZ ;  /* 0x0000000000587805 */ /* 0x000fe2000001ff00 */
[----:B------:R-:W1:Y:S01]  /*0210*/  I2F.U32.RP R6, R0 ;  /* 0x0000000000067306 */ /* 0x000e620000209000 */
[----:B------:R-:W-:Y:S01]  /*0220*/  IMAD.MOV R7, RZ, RZ, -R0 ;  /* 0x000000ffff077224 */ /* 0x000fe200078e0a00 */
[----:B------:R-:W-:-:S02]  /*0230*/  ISETP.NE.U32.AND P2, PT, R0, RZ, PT ;  /* 0x000000ff0000720c */ /* 0x000fc40003f45070 */
[----:B------:R-:W-:Y:S02]  /*0240*/  CS2R R86, SRZ ;  /* 0x0000000000567805 */ /* 0x000fe4000001ff00 */
[----:B------:R-:W-:Y:S02]  /*0250*/  IABS R10, R3 ;  /* 0x00000003000a7213 */ /* 0x000fe40000000000 */
[----:B------:R-:W-:Y:S02]  /*0260*/  CS2R R78, SRZ ;  /* 0x00000000004e7805 */ /* 0x000fe4000001ff00 */
[----:B------:R-:W-:Y:S02]  /*0270*/  CS2R R84, SRZ ;  /* 0x0000000000547805 */ /* 0x000fe4000001ff00 */
[----:B------:R-:W-:Y:S02]  /*0280*/  CS2R R82, SRZ ;  /* 0x0000000000527805 */ /* 0x000fe4000001ff00 */
[----:B------:R-:W-:-:S02]  /*0290*/  IADD3 R10, PT, PT, RZ, -R10, RZ ;  /* 0x8000000aff0a7210 */ /* 0x000fc40007ffe0ff */
[----:B------:R-:W-:Y:S01]  /*02a0*/  CS2R R80, SRZ ;  /* 0x0000000000507805 */ /* 0x000fe2000001ff00 */
[----:B------:R-:W4:Y:S01]  /*02b0*/  LDCU.64 UR10, c[0x0][0x358] ;  /* 0x00006b00ff0a77ac */ /* 0x000f220008000a00 */
[----:B-1----:R-:W1:Y:S02]  /*02c0*/  MUFU.RCP R6, R6 ;  /* 0x0000000600067308 */ /* 0x002e640000001000 */
[----:B-1----:R-:W-:-:S06]  /*02d0*/  VIADD R4, R6, 0xffffffe ;  /* 0x0ffffffe06047836 */ /* 0x002fcc0000000000 */
[----:B------:R1:W5:Y:S02]  /*02e0*/  F2I.FTZ.U32.TRUNC.NTZ R5, R4 ;  /* 0x0000000400057305 */ /* 0x000364000021f000 */
[----:B-1----:R-:W-:Y:S02]  /*02f0*/  HFMA2 R4, -RZ, RZ, 0, 0 ;  /* 0x00000000ff047431 */ /* 0x002fe400000001ff */
[----:B-----5:R-:W-:-:S04]  /*0300*/  IMAD R7, R7, R5, RZ ;  /* 0x0000000507077224 */ /* 0x020fc800078e02ff */
        /* <DEDUP_REMOVED lines=16> */
[----:B------:R-:W-:-:S04]  /*0410*/  IMAD.MOV R7, RZ, RZ, -R6 ;  /* 0x000000ffff077224 */ /* 0x000fc800078e0a06 */
        /* <DEDUP_REMOVED lines=26> */
[----:B------:R-:W-:-:S05]  /*05c0*/  IADD3 R4, PT, PT, -R103, RZ, RZ ;  /* 0x000000ff67047210 */ /* 0x000fca0007ffe1ff */
[----:B------:R-:W-:Y:S02]  /*05d0*/  IMAD R15, R3, R4, R0 ;  /* 0x00000004030f7224 */ /* 0x000fe400078e0200 */
[----:B------:R-:W-:Y:S01]  /*05e0*/  IMAD R3, R8, R11, RZ ;  /* 0x0000000b08037224 */ /* 0x000fe200078e02ff */
[----:B--2---:R-:W-:Y:S01]  /*05f0*/  SHF.R.S32.HI R8, RZ, 0x1f, R13 ;  /* 0x0000001fff087819 */ /* 0x004fe2000001140d */
[----:B------:R-:W-:Y:S01]  /*0600*/  IMAD.MOV.U32 R4, RZ, RZ, RZ ;  /* 0x000000ffff047224 */ /* 0x000fe200078e00ff */
[----:B------:R-:W-:Y:S02]  /*0610*/  IABS R0, R15 ;  /* 0x0000000f00007213 */ /* 0x000fe40000000000 */
[----:B------:R-:W-:Y:S01]  /*0620*/  LEA.HI R8, R8, R13, RZ, 0x3 ;  /* 0x0000000d08087211 */ /* 0x000fe200078f18ff */
[----:B------:R-:W-:Y:S02]  /*0630*/  IMAD.HI.U32 R4, R5, R3, R4 ;  /* 0x0000000305047227 */ /* 0x000fe400078e0004 */
[----:B------:R-:W1:Y:S01]  /*0640*/  S2R R5, SR_TID.X ;  /* 0x0000000000057919 */ /* 0x000e620000002100 */
[----:B------:R-:W-:-:S03]  /*0650*/  LOP3.LUT R8, R8, 0xfffffff8, RZ, 0xc0, !PT ;  /* 0xfffffff808087812 */ /* 0x000fc600078ec0ff */
[----:B------:R-:W-:-:S04]  /*0660*/  IMAD.HI.U32 R4, R4, R0, RZ ;  /* 0x0000000004047227 */ /* 0x000fc800078e00ff */
[----:B------:R-:W-:-:S04]  /*0670*/  IMAD.MOV R3, RZ, RZ, -R4 ;  /* 0x000000ffff037224 */ /* 0x000fc800078e0a04 */
[----:B------:R-:W-:Y:S01]  /*0680*/  IMAD R0, R11, R3, R0 ;  /* 0x000000030b007224 */ /* 0x000fe200078e0200 */
[----:B------:R-:W-:-:S04]  /*0690*/  SHF.R.S32.HI R3, RZ, 0x1f, R12 ;  /* 0x0000001fff037819 */ /* 0x000fc8000001140c */
[----:B------:R-:W-:Y:S02]  /*06a0*/  ISETP.GT.U32.AND P1, PT, R11, R0, PT ;  /* 0x000000000b00720c */ /* 0x000fe40003f24070 */
[----:B------:R-:W-:-:S04]  /*06b0*/  LEA.HI R3, R3, R12, RZ, 0x3 ;  /* 0x0000000c03037211 */ /* 0x000fc800078f18ff */
[----:B------:R-:W-:-:S05]  /*06c0*/  LOP3.LUT R3, R3, 0xfffffff8, RZ, 0xc0, !PT ;  /* 0xfffffff803037812 */ /* 0x000fca00078ec0ff */
[----:B------:R-:W-:Y:S02]  /*06d0*/  IMAD.IADD R100, R12, 0x1, -R3 ;  /* 0x000000010c647824 */ /* 0x000fe400078e0a03 */
[-C--:B------:R-:W-:Y:S01]  /*06e0*/  @!P1 IADD3 R0, PT, PT, R0, -R11.reuse, RZ ;  /* 0x8000000b00009210 */ /* 0x080fe20007ffe0ff */
[----:B------:R-:W-:Y:S01]  /*06f0*/  @!P1 VIADD R4, R4, 0x1 ;  /* 0x0000000104049836 */ /* 0x000fe20000000000 */
[----:B------:R-:W-:Y:S01]  /*0700*/  ISETP.NE.AND P1, PT, R2, RZ, PT ;  /* 0x000000ff0200720c */ /* 0x000fe20003f25270 */
[----:B------:R-:W-:Y:S01]  /*0710*/  IMAD R3, R103, -0x8, R12 ;  /* 0xfffffff867037824 */ /* 0x000fe200078e020c */
[----:B------:R-:W-:Y:S02]  /*0720*/  ISETP.GE.U32.AND P0, PT, R0, R11, PT ;  /* 0x0000000b0000720c */ /* 0x000fe40003f06070 */
[----:B------:R-:W-:Y:S02]  /*0730*/  CS2R R10, SRZ ;  /* 0x00000000000a7805 */ /* 0x000fe4000001ff00 */
[----:B------:R-:W-:-:S02]  /*0740*/  LOP3.LUT R0, R15, R2, RZ, 0x3c, !PT ;  /* 0x000000020f007212 */ /* 0x000fc400078e3cff */
[----:B------:R-:W-:Y:S02]  /*0750*/  ISETP.GE.AND P3, PT, R3, 0x8, PT ;  /* 0x000000080300780c */ /* 0x000fe40003f66270 */
[----:B------:R-:W-:Y:S02]  /*0760*/  ISETP.GE.AND P2, PT, R0, RZ, PT ;  /* 0x000000ff0000720c */ /* 0x000fe40003f46270 */
[----:B---3--:R-:W-:Y:S02]  /*0770*/  SHF.R.S32.HI R0, RZ, 0x1f, R51 ;  /* 0x0000001fff007819 */ /* 0x008fe40000011433 */
[----:B------:R-:W-:Y:S01]  /*0780*/  SEL R100, R100, 0x8, !P3 ;  /* 0x0000000864647807 */ /* 0x000fe20005800000 */
[----:B------:R-:W-:-:S05]  /*0790*/  @P0 VIADD R4, R4, 0x1 ;  /* 0x0000000104040836 */ /* 0x000fca0000000000 */
[----:B------:R-:W-:Y:S02]  /*07a0*/  MOV R53, R4 ;  /* 0x0000000400357202 */ /* 0x000fe40000000f00 */
[----:B------:R-:W-:-:S03]  /*07b0*/  SHF.L.U32 R4, R6, 0x3, RZ ;  /* 0x0000000306047819 */ /* 0x000fc600000006ff */
[----:B------:R-:W-:Y:S01]  /*07c0*/  @!P2 IMAD.MOV R53, RZ, RZ, -R53 ;  /* 0x000000ffff35a224 */ /* 0x000fe200078e0a35 */
[----:B------:R-:W-:-:S05]  /*07d0*/  @!P1 LOP3.LUT R53, RZ, R2, RZ, 0x33, !PT ;  /* 0x00000002ff359212 */ /* 0x000fca00078e33ff */
[----:B------:R-:W-:-:S04]  /*07e0*/  IMAD.MOV R9, RZ, RZ, -R53 ;  /* 0x000000ffff097224 */ /* 0x000fc800078e0a35 */
[----:B------:R-:W-:Y:S01]  /*07f0*/  IMAD R55, R2, R9, R15 ;  /* 0x0000000902377224 */ /* 0x000fe200078e020f */
[----:B------:R-:W-:Y:S01]  /*0800*/  LEA.HI R2, R0, R51, RZ, 0x2 ;  /* 0x0000003300027211 */ /* 0x000fe200078f10ff */
[----:B0-----:R-:W-:Y:S01]  /*0810*/  IMAD R0, R4, R12, R7 ;  /* 0x0000000c04007224 */ /* 0x001fe200078e0207 */
[----:B------:R-:W-:Y:S01]  /*0820*/  CS2R R14, SRZ ;  /* 0x00000000000e7805 */ /* 0x000fe2000001ff00 */
[----:B-1----:R-:W-:Y:S01]  /*0830*/  IMAD R9, R55, 0x10, R5 ;  /* 0x0000001037097824 */ /* 0x002fe200078e0205 */
[----:B------:R-:W-:Y:S01]  /*0840*/  LOP3.LUT R6, R2, 0xfffffffc, RZ, 0xc0, !PT ;  /* 0xfffffffc02067812 */ /* 0x000fe200078ec0ff */
[----:B------:R-:W-:Y:S01]  /*0850*/  IMAD R2, R103, 0x8, R0 ;  /* 0x0000000867027824 */ /* 0x000fe200078e0200 */
[----:B------:R-:W-:-:S03]  /*0860*/  SHF.L.U32 R0, R53, 0x2, RZ ;  /* 0x0000000235007819 */ /* 0x000fc600000006ff */
[----:B------:R-:W-:Y:S01]  /*0870*/  IMAD.IADD R101, R51, 0x1, -R6 ;  /* 0x0000000133657824 */ /* 0x000fe200078e0a06 */
[-C--:B------:R-:W-:Y:S01]  /*0880*/  IADD3 R3, PT, PT, -R0, R51.reuse, RZ ;  /* 0x0000003300037210 */ /* 0x080fe20007ffe1ff */
[----:B------:R-:W-:Y:S01]  /*0890*/  IMAD R2, R2, R51, R0 ;  /* 0x0000003302027224 */ /* 0x000fe200078e0200 */
[--C-:B------:R-:W-:Y:S01]  /*08a0*/  SHF.R.S32.HI R51, RZ, 0x1f, R50.reuse ;  /* 0x0000001fff337819 */ /* 0x100fe20000011432 */
[----:B------:R-:W-:Y:S01]  /*08b0*/  IMAD R6, R55, -0x10, R50 ;  /* 0xfffffff037067824 */ /* 0x000fe200078e0232 */
[----:B------:R-:W-:Y:S01]  /*08c0*/  ISETP.GT.AND P0, PT, R3, 0x3, PT ;  /* 0x000000030300780c */ /* 0x000fe20003f04270 */
[----:B------:R-:W-:Y:S01]  /*08d0*/  IMAD.IADD R0, R13, 0x1, -R4 ;  /* 0x000000010d007824 */ /* 0x000fe200078e0a04 */
[-C--:B------:R-:W-:Y:S01]  /*08e0*/  LEA.HI R51, R51, R50.reuse, RZ, 0x4 ;  /* 0x0000003233337211 */ /* 0x080fe200078f20ff */
[----:B------:R-:W-:Y:S01]  /*08f0*/  IMAD R2, R2, R50, R9 ;  /* 0x0000003202027224 */ /* 0x000fe200078e0209 */
[----:B------:R-:W-:Y:S01]  /*0900*/  ISETP.GE.AND P2, PT, R6, 0x10, PT ;  /* 0x000000100600780c */ /* 0x000fe20003f46270 */
[----:B------:R-:W-:Y:S01]  /*0910*/  IMAD.IADD R6, R13, 0x1, -R8 ;  /* 0x000000010d067824 */ /* 0x000fe200078e0a08 */
[----:B------:R-:W-:-:S02]  /*0920*/  LOP3.LUT R51, R51, 0xfffffff0, RZ, 0xc0, !PT ;  /* 0xfffffff033337812 */ /* 0x000fc400078ec0ff */
[----:B------:R-:W-:Y:S02]  /*0930*/  CS2R R8, SRZ ;  /* 0x0000000000087805 */ /* 0x000fe4000001ff00 */
[----:B------:R-:W-:Y:S02]  /*0940*/  ISETP.GT.AND P1, PT, R0, 0x7, PT ;  /* 0x000000070000780c */ /* 0x000fe40003f24270 */
[----:B------:R-:W-:Y:S02]  /*0950*/  CS2R R12, SRZ ;  /* 0x00000000000c7805 */ /* 0x000fe4000001ff00 */
[----:B------:R-:W-:Y:S02]  /*0960*/  IADD3 R51, PT, PT, -R51, R50, RZ ;  /* 0x0000003233337210 */ /* 0x000fe40007ffe1ff */
[----:B------:R-:W-:Y:S02]  /*0970*/  SEL R6, R6, 0x8, !P1 ;  /* 0x0000000806067807 */ /* 0x000fe40004800000 */
[----:B------:R-:W-:-:S02]  /*0980*/  SEL R101, R101, 0x4, !P0 ;  /* 0x0000000465657807 */ /* 0x000fc40004000000 */
[----:B------:R-:W-:Y:S01]  /*0990*/  SEL R102, R51, 0x10, !P2 ;  /* 0x0000001033667807 */ /* 0x000fe20005000000 */
[----:B----4-:R-:W-:Y:S06]  /*09a0*/  BRA.U !UP0, `(.L_x_20) ;  /* 0x0000001508447547 */ /* 0x010fec000b800000 */
[----:B------:R-:W-:Y:S01]  /*09b0*/  IMAD R50, R53, R50, RZ ;  /* 0x0000003235327224 */ /* 0x000fe200078e02ff */
[----:B------:R-:W-:Y:S01]  /*09c0*/  ISETP.GE.U32.AND P2, PT, R5, 0x8, PT ;  /* 0x000000080500780c */ /* 0x000fe20003f46070 */
[--C-:B------:R-:W-:Y:S01]  /*09d0*/  IMAD R103, R103, 0x8, R5.reuse ;  /* 0x0000000867677824 */ /* 0x100fe200078e0205 */
[----:B------:R-:W-:Y:S01]  /*09e0*/  ISETP.GT.AND P1, PT, R101, RZ, PT ;  /* 0x000000ff6500720c */ /* 0x000fe20003f24270 */
[----:B------:R-:W-:Y:S01]  /*09f0*/  IMAD R50, R50, 0x4, R5 ;  /* 0x0000000432327824 */ /* 0x000fe200078e0205 */
[C---:B------:R-:W-:Y:S02]  /*0a00*/  ISETP.LT.AND P2, PT, R5.reuse, R100, !P2 ;  /* 0x000000640500720c */ /* 0x040fe40005741270 */
[----:B------:R-:W-:Y:S02]  /*0a10*/  CS2R R24, SRZ ;  /* 0x0000000000187805 */ /* 0x000fe4000001ff00 */
[----:B------:R-:W-:Y:S01]  /*0a20*/  ISETP.LT.AND P1, PT, R5, R102, P1 ;  /* 0x000000660500720c */ /* 0x000fe20000f21270 */
[----:B------:R-:W-:Y:S01]  /*0a30*/  UMOV UR4, URZ ;  /* 0x000000ff00047c82 */ /* 0x000fe20008000000 */
[----:B------:R-:W-:-:S02]  /*0a40*/  ISETP.GT.AND P2, PT, R6, RZ, P2 ;  /* 0x000000ff0600720c */ /* 0x000fc40001744270 */
[----:B------:R-:W-:-:S11]  /*0a50*/  LEA R104, R55, R50, 0x4 ;  /* 0x0000003237687211 */ /* 0x000fd600078e20ff */
.L_x_32:
[----:B------:R-:W-:Y:S04]  /*0a60*/  BSSY.RECONVERGENT B0, `(.L_x_21) ;  /* 0x0000068000007945 */ /* 0x000fe80003800200 */
[----:B------:R-:W-:Y:S05]  /*0a70*/  @!P1 BRA `(.L_x_22) ;  /* 0x0000000400989947 */ /* 0x000fea0003800000 */
[----:B------:R-:W0:Y:S01]  /*0a80*/  S2R R52, SR_TID.Y ;  /* 0x0000000000347919 */ /* 0x000e220000002200 */
[----:B------:R-:W1:Y:S01]  /*0a90*/  LDC.64 R50, c[0x0][0x3c0] ;  /* 0x0000f000ff327b82 */ /* 0x000e620000000a00 */
[----:B------:R-:W2:Y:S01]  /*0aa0*/  LDCU UR7, c[0x0][0x3a8] ;  /* 0x00007500ff0777ac */ /* 0x000ea20008000800 */
[----:B0-----:R-:W-:-:S04]  /*0ab0*/  VIADD R5, R52, UR4 ;  /* 0x0000000434057c36 */ /* 0x001fc80008000000 */
[----:B-1----:R-:W-:-:S05]  /*0ac0*/  IMAD.WIDE.U32 R50, R5, 0x4, R50 ;  /* 0x0000000405327825 */ /* 0x002fca00078e0032 */
[----:B------:R-:W2:Y:S04]  /*0ad0*/  LDG.E R53, desc[UR10][R50.64] ;  /* 0x0000000a32357981 */ /* 0x000ea8000c1e1900 */
[----:B------:R-:W3:Y:S01]  /*0ae0*/  LDG.E R55, desc[UR10][R50.64+0x20] ;  /* 0x0000200a32377981 */ /* 0x000ee2000c1e1900 */
[----:B------:R-:W0:Y:S01]  /*0af0*/  S2UR UR6, SR_CgaCtaId ;  /* 0x00000000000679c3 */ /* 0x000e220000008800 */
[----:B------:R-:W-:Y:S01]  /*0b00*/  IADD3 R7, PT, PT, -R101, RZ, RZ ;  /* 0x000000ff65077210 */ /* 0x000fe20007ffe1ff */
[----:B------:R-:W-:Y:S01]  /*0b10*/  UMOV UR5, 0x400 ;  /* 0x0000040000057882 */ /* 0x000fe20000000000 */
[----:B------:R-:W1:Y:S02]  /*0b20*/  S2R R5, SR_TID.X ;  /* 0x0000000000057919 */ /* 0x000e640000002100 */
[----:B------:R-:W-:Y:S01]  /*0b30*/  ISETP.GE.AND P0, PT, R7, RZ, PT ;  /* 0x000000ff0700720c */ /* 0x000fe20003f06270 */
[----:B0-----:R-:W-:Y:S01]  /*0b40*/  ULEA UR5, UR6, UR5, 0x18 ;  /* 0x0000000506057291 */ /* 0x001fe2000f8ec0ff */
[----:B-1----:R-:W-:-:S05]  /*0b50*/  IMAD R5, R52, 0x40, R5 ;  /* 0x0000004034057824 */ /* 0x002fca00078e0205 */
[----:B------:R-:W-:-:S04]  /*0b60*/  LEA R5, R5, UR5, 0x3 ;  /* 0x0000000505057c11 */ /* 0x000fc8000f8e18ff */
[----:B------:R-:W-:Y:S01]  /*0b70*/  IADD3 R5, PT, PT, R5, 0x1000, RZ ;  /* 0x0000100005057810 */ /* 0x000fe20007ffe0ff */
[C---:B--2---:R-:W-:Y:S02]  /*0b80*/  IMAD R69, R104.reuse, UR7, R53 ;  /* 0x0000000768457c24 */ /* 0x044fe4000f8e0235 */
[----:B---3--:R-:W-:Y:S01]  /*0b90*/  IMAD R67, R104, UR7, R55 ;  /* 0x0000000768437c24 */ /* 0x008fe2000f8e0237 */
[----:B------:R-:W-:Y:S06]  /*0ba0*/  @P0 BRA `(.L_x_23) ;  /* 0x0000000400140947 */ /* 0x000fec0003800000 */
[----:B------:R-:W-:Y:S01]  /*0bb0*/  IMAD.MOV R50, RZ, RZ, -R7 ;  /* 0x000000ffff327224 */ /* 0x000fe200078e0a07 */
[----:B------:R-:W-:-:S04]  /*0bc0*/  PLOP3.LUT P0, PT, PT, PT, PT, 0x80, 0x8 ;  /* 0x000000000008781c */ /* 0x000fc80003f0f070 */
[----:B------:R-:W-:-:S13]  /*0bd0*/  ISETP.GT.AND P3, PT, R50, 0x3, PT ;  /* 0x000000033200780c */ /* 0x000fda0003f64270 */
[----:B------:R-:W-:Y:S05]  /*0be0*/  @!P3 BRA `(.L_x_24) ;  /* 0x00000000009cb947 */ /* 0x000fea0003800000 */
[----:B------:R-:W-:-:S13]  /*0bf0*/  PLOP3.LUT P0, PT, PT, PT, PT, 0x8, 0x80 ;  /* 0x000000000080781c */ /* 0x000fda0003f0e170 */
.L_x_25:
[----:B------:R-:W0:Y:S08]  /*0c00*/  LDC.64 R54, c[0x0][0x388] ;  /* 0x0000e200ff367b82 */ /* 0x000e300000000a00 */
[----:B------:R-:W1:Y:S01]  /*0c10*/  LDC R66, c[0x0][0x398] ;  /* 0x0000e600ff427b82 */ /* 0x000e620000000800 */
[----:B0-----:R-:W-:-:S04]  /*0c20*/  IMAD.WIDE R50, R69, 0x8, R54 ;  /* 0x0000000845327825 */ /* 0x001fc800078e0236 */
[----:B------:R-:W-:Y:S02]  /*0c30*/  IMAD.WIDE R52, R67, 0x8, R54 ;  /* 0x0000000843347825 */ /* 0x000fe400078e0236 */
[----:B------:R-:W2:Y:S02]  /*0c40*/  LDG.E.64 R50, desc[UR10][R50.64] ;  /* 0x0000000a32327981 */ /* 0x000ea4000c1e1b00 */
[C---:B-1----:R-:W-:Y:S02]  /*0c50*/  IMAD R69, R66.reuse, UR7, R69 ;  /* 0x0000000742457c24 */ /* 0x042fe4000f8e0245 */
[C---:B------:R-:W-:Y:S01]  /*0c60*/  IMAD R59, R66.reuse, UR7, R67 ;  /* 0x00000007423b7c24 */ /* 0x040fe2000f8e0243 */
[----:B------:R-:W3:Y:S01]  /*0c70*/  LDG.E.64 R52, desc[UR10][R52.64] ;  /* 0x0000000a34347981 */ /* 0x000ee2000c1e1b00 */
[C---:B------:R-:W-:Y:S02]  /*0c80*/  IMAD R61, R66.reuse, UR7, R69 ;  /* 0x00000007423d7c24 */ /* 0x040fe4000f8e0245 */
[----:B------:R-:W-:-:S02]  /*0c90*/  IMAD R63, R66, UR7, R59 ;  /* 0x00000007423f7c24 */ /* 0x000fc4000f8e023b */
[----:B------:R-:W-:-:S04]  /*0ca0*/  IMAD.WIDE R56, R69, 0x8, R54 ;  /* 0x0000000845387825 */ /* 0x000fc800078e0236 */
[C---:B------:R-:W-:Y:S02]  /*0cb0*/  IMAD R69, R66.reuse, UR7, R61 ;  /* 0x0000000742457c24 */ /* 0x040fe4000f8e023d */
[----:B------:R-:W-:Y:S01]  /*0cc0*/  IMAD R67, R66, UR7, R63 ;  /* 0x0000000742437c24 */ /* 0x000fe2000f8e023f */
[----:B------:R-:W4:Y:S01]  /*0cd0*/  LDG.E.64 R56, desc[UR10][R56.64] ;  /* 0x0000000a38387981 */ /* 0x000f22000c1e1b00 */
[----:B------:R-:W-:-:S04]  /*0ce0*/  IMAD.WIDE R58, R59, 0x8, R54 ;  /* 0x000000083b3a7825 */ /* 0x000fc800078e0236 */
[--C-:B------:R-:W-:Y:S02]  /*0cf0*/  IMAD.WIDE R60, R61, 0x8, R54.reuse ;  /* 0x000000083d3c7825 */ /* 0x100fe400078e0236 */
[----:B------:R-:W5:Y:S02]  /*0d00*/  LDG.E.64 R58, desc[UR10][R58.64] ;  /* 0x0000000a3a3a7981 */ /* 0x000f64000c1e1b00 */
[--C-:B------:R-:W-:Y:S02]  /*0d10*/  IMAD.WIDE R62, R63, 0x8, R54.reuse ;  /* 0x000000083f3e7825 */ /* 0x100fe400078e0236 */
[----:B------:R-:W5:Y:S02]  /*0d20*/  LDG.E.64 R60, desc[UR10][R60.64] ;  /* 0x0000000a3c3c7981 */ /* 0x000f64000c1e1b00 */
[--C-:B------:R-:W-:Y:S02]  /*0d30*/  IMAD.WIDE R64, R69, 0x8, R54.reuse ;  /* 0x0000000845407825 */ /* 0x100fe400078e0236 */
[----:B------:R-:W5:Y:S02]  /*0d40*/  LDG.E.64 R62, desc[UR10][R62.64] ;  /* 0x0000000a3e3e7981 */ /* 0x000f64000c1e1b00 */
[----:B------:R-:W-:-:S02]  /*0d50*/  IMAD.WIDE R54, R67, 0x8, R54 ;  /* 0x0000000843367825 */ /* 0x000fc400078e0236 */
[----:B------:R-:W5:Y:S04]  /*0d60*/  LDG.E.64 R64, desc[UR10][R64.64] ;  /* 0x0000000a40407981 */ /* 0x000f68000c1e1b00 */
[----:B------:R-:W5:Y:S01]  /*0d70*/  LDG.E.64 R54, desc[UR10][R54.64] ;  /* 0x0000000a36367981 */ /* 0x000f62000c1e1b00 */
[----:B------:R-:W-:-:S04]  /*0d80*/  IADD3 R7, PT, PT, R7, 0x4, RZ ;  /* 0x0000000407077810 */ /* 0x000fc80007ffe0ff */
[----:B------:R-:W-:Y:S01]  /*0d90*/  ISETP.GE.AND P3, PT, R7, -0x3, PT ;  /* 0xfffffffd0700780c */ /* 0x000fe20003f66270 */
[C---:B------:R-:W-:Y:S02]  /*0da0*/  IMAD R67, R66.reuse, UR7, R67 ;  /* 0x0000000742437c24 */ /* 0x040fe4000f8e0243 */
[----:B------:R-:W-:Y:S01]  /*0db0*/  IMAD R69, R66, UR7, R69 ;  /* 0x0000000742457c24 */ /* 0x000fe2000f8e0245 */
[----:B--2---:R-:W-:Y:S04]  /*0dc0*/  STS.64 [R5+-0x1000], R50 ;  /* 0xfff0003205007388 */ /* 0x004fe80000000a00 */
[----:B---3--:R-:W-:Y:S04]  /*0dd0*/  STS.64 [R5], R52 ;  /* 0x0000003405007388 */ /* 0x008fe80000000a00 */
[----:B----4-:R-:W-:Y:S04]  /*0de0*/  STS.64 [R5+-0xf80], R56 ;  /* 0xfff0803805007388 */ /* 0x010fe80000000a00 */
[----:B-----5:R-:W-:Y:S04]  /*0df0*/  STS.64 [R5+0x80], R58 ;  /* 0x0000803a05007388 */ /* 0x020fe80000000a00 */
[----:B------:R-:W-:Y:S04]  /*0e00*/  STS.64 [R5+-0xf00], R60 ;  /* 0xfff1003c05007388 */ /* 0x000fe80000000a00 */
[----:B------:R-:W-:Y:S04]  /*0e10*/  STS.64 [R5+0x100], R62 ;  /* 0x0001003e05007388 */ /* 0x000fe80000000a00 */
[----:B------:R-:W-:Y:S04]  /*0e20*/  STS.64 [R5+-0xe80], R64 ;  /* 0xfff1804005007388 */ /* 0x000fe80000000a00 */
[----:B------:R0:W-:Y:S02]  /*0e30*/  STS.64 [R5+0x180], R54 ;  /* 0x0001803605007388 */ /* 0x0001e40000000a00 */
[----:B0-----:R-:W-:Y:S01]  /*0e40*/  VIADD R5, R5, 0x200 ;  /* 0x0000020005057836 */ /* 0x001fe20000000000 */
[----:B------:R-:W-:Y:S06]  /*0e50*/  @!P3 BRA `(.L_x_25) ;  /* 0xfffffffc0068b947 */ /* 0x000fec000383ffff */
.L_x_24:
[----:B------:R-:W-:-:S04]  /*0e60*/  IADD3 R50, PT, PT, -R7, RZ, RZ ;  /* 0x000000ff07327210 */ /* 0x000fc80007ffe1ff */
[----:B------:R-:W-:-:S13]  /*0e70*/  ISETP.GT.AND P3, PT, R50, 0x1, PT ;  /* 0x000000013200780c */ /* 0x000fda0003f64270 */
[----:B------:R-:W-:Y:S05]  /*0e80*/  @!P3 BRA `(.L_x_26) ;  /* 0x000000000054b947 */ /* 0x000fea0003800000 */
[----:B------:R-:W0:Y:S08]  /*0e90*/  LDC R58, c[0x0][0x398] ;  /* 0x0000e600ff3a7b82 */ /* 0x000e300000000800 */
[----:B------:R-:W1:Y:S01]  /*0ea0*/  LDC.64 R56, c[0x0][0x388] ;  /* 0x0000e200ff387b82 */ /* 0x000e620000000a00 */
[C---:B0-----:R-:W-:Y:S02]  /*0eb0*/  IMAD R61, R58.reuse, UR7, R69 ;  /* 0x000000073a3d7c24 */ /* 0x041fe4000f8e0245 */
[----:B------:R-:W-:-:S02]  /*0ec0*/  IMAD R59, R58, UR7, R67 ;  /* 0x000000073a3b7c24 */ /* 0x000fc4000f8e0243 */
[----:B-1----:R-:W-:-:S04]  /*0ed0*/  IMAD.WIDE R50, R69, 0x8, R56 ;  /* 0x0000000845327825 */ /* 0x002fc800078e0238 */
[--C-:B------:R-:W-:Y:S02]  /*0ee0*/  IMAD.WIDE R52, R67, 0x8, R56.reuse ;  /* 0x0000000843347825 */ /* 0x100fe400078e0238 */
[----:B------:R-:W2:Y:S02]  /*0ef0*/  LDG.E.64 R50, desc[UR10][R50.64] ;  /* 0x0000000a32327981 */ /* 0x000ea4000c1e1b00 */
[--C-:B------:R-:W-:Y:S02]  /*0f00*/  IMAD.WIDE R54, R61, 0x8, R56.reuse ;  /* 0x000000083d367825 */ /* 0x100fe400078e0238 */
[----:B------:R-:W3:Y:S02]  /*0f10*/  LDG.E.64 R52, desc[UR10][R52.64] ;  /* 0x0000000a34347981 */ /* 0x000ee4000c1e1b00 */
[----:B------:R-:W-:Y:S02]  /*0f20*/  IMAD.WIDE R56, R59, 0x8, R56 ;  /* 0x000000083b387825 */ /* 0x000fe400078e0238 */
[----:B------:R-:W4:Y:S04]  /*0f30*/  LDG.E.64 R54, desc[UR10][R54.64] ;  /* 0x0000000a36367981 */ /* 0x000f28000c1e1b00 */
[----:B------:R-:W5:Y:S01]  /*0f40*/  LDG.E.64 R56, desc[UR10][R56.64] ;  /* 0x0000000a38387981 */ /* 0x000f62000c1e1b00 */
[----:B------:R-:W-:Y:S01]  /*0f50*/  PLOP3.LUT P0, PT, PT, PT, PT, 0x8, 0x80 ;  /* 0x000000000080781c */ /* 0x000fe20003f0e170 */
[----:B------:R-:W-:-:S02]  /*0f60*/  IMAD R67, R58, UR7, R59 ;  /* 0x000000073a437c24 */ /* 0x000fc4000f8e023b */
[----:B------:R-:W-:Y:S02]  /*0f70*/  IMAD R69, R58, UR7, R61 ;  /* 0x000000073a457c24 */ /* 0x000fe4000f8e023d */
[----:B------:R-:W-:Y:S01]  /*0f80*/  VIADD R7, R7, 0x2 ;  /* 0x0000000207077836 */ /* 0x000fe20000000000 */
[----:B--2---:R-:W-:Y:S04]  /*0f90*/  STS.64 [R5+-0x1000], R50 ;  /* 0xfff0003205007388 */ /* 0x004fe80000000a00 */
[----:B---3--:R-:W-:Y:S04]  /*0fa0*/  STS.64 [R5], R52 ;  /* 0x0000003405007388 */ /* 0x008fe80000000a00 */
[----:B----4-:R-:W-:Y:S04]  /*0fb0*/  STS.64 [R5+-0xf80], R54 ;  /* 0xfff0803605007388 */ /* 0x010fe80000000a00 */
[----:B-----5:R0:W-:Y:S02]  /*0fc0*/  STS.64 [R5+0x80], R56 ;  /* 0x0000803805007388 */ /* 0x0201e40000000a00 */
[----:B0-----:R-:W-:-:S07]  /*0fd0*/  IADD3 R5, PT, PT, R5, 0x100, RZ ;  /* 0x0000010005057810 */ /* 0x001fce0007ffe0ff */
.L_x_26:
[----:B------:R-:W-:-:S13]  /*0fe0*/  ISETP.NE.OR P0, PT, R7, RZ, P0 ;  /* 0x000000ff0700720c */ /* 0x000fda0000705670 */
[----:B------:R-:W-:Y:S05]  /*0ff0*/  @!P0 BRA `(.L_x_22) ;  /* 0x0000000000388947 */ /* 0x000fea0003800000 */
.L_x_23:
[----:B------:R-:W0:Y:S08]  /*1000*/  LDC.64 R50, c[0x0][0x388] ;  /* 0x0000e200ff327b82 */ /* 0x000e300000000a00 */
[----:B------:R-:W1:Y:S01]  /*1010*/  LDC R56, c[0x0][0x398] ;  /* 0x0000e600ff387b82 */ /* 0x000e620000000800 */
[----:B0-----:R-:W-:-:S04]  /*1020*/  IMAD.WIDE R52, R67, 0x8, R50 ;  /* 0x0000000843347825 */ /* 0x001fc800078e0232 */
[----:B------:R-:W-:Y:S02]  /*1030*/  IMAD.WIDE R54, R69, 0x8, R50 ;  /* 0x0000000845367825 */ /* 0x000fe400078e0232 */
[----:B------:R-:W2:Y:S04]  /*1040*/  LDG.E.64 R52, desc[UR10][R52.64] ;  /* 0x0000000a34347981 */ /* 0x000ea8000c1e1b00 */
[----:B------:R-:W3:Y:S01]  /*1050*/  LDG.E.64 R50, desc[UR10][R54.64] ;  /* 0x0000000a36327981 */ /* 0x000ee2000c1e1b00 */
[----:B------:R-:W-:-:S05]  /*1060*/  VIADD R7, R7, 0x1 ;  /* 0x0000000107077836 */ /* 0x000fca0000000000 */
[----:B------:R-:W-:Y:S01]  /*1070*/  ISETP.NE.AND P0, PT, R7, RZ, PT ;  /* 0x000000ff0700720c */ /* 0x000fe20003f05270 */
[C---:B-1----:R-:W-:Y:S02]  /*1080*/  IMAD R67, R56.reuse, UR7, R67 ;  /* 0x0000000738437c24 */ /* 0x042fe4000f8e0243 */
[----:B------:R-:W-:Y:S01]  /*1090*/  IMAD R69, R56, UR7, R69 ;  /* 0x0000000738457c24 */ /* 0x000fe2000f8e0245 */
[----:B--2---:R-:W-:Y:S04]  /*10a0*/  STS.64 [R5], R52 ;  /* 0x0000003405007388 */ /* 0x004fe80000000a00 */
[----:B---3--:R0:W-:Y:S02]  /*10b0*/  STS.64 [R5+-0x1000], R50 ;  /* 0xfff0003205007388 */ /* 0x0081e40000000a00 */
[----:B0-----:R-:W-:-:S03]  /*10c0*/  IADD3 R5, PT, PT, R5, 0x80, RZ ;  /* 0x0000008005057810 */ /* 0x001fc60007ffe0ff */
[----:B------:R-:W-:Y:S05]  /*10d0*/  @P0 BRA `(.L_x_23) ;  /* 0xfffffffc00c80947 */ /* 0x000fea000383ffff */
.L_x_22:
[----:B------:R-:W-:Y:S05]  /*10e0*/  BSYNC.RECONVERGENT B0 ;  /* 0x0000000000007941 */ /* 0x000fea0003800200 */
.L_x_21:
[----:B------:R-:W-:Y:S04]  /*10f0*/  BSSY.RECONVERGENT B0, `(.L_x_27) ;  /* 0x000006f000007945 */ /* 0x000fe80003800200 */
[----:B------:R-:W-:Y:S05]  /*1100*/  @!P2 BRA `(.L_x_28) ;  /* 0x0000000400b4a947 */ /* 0x000fea0003800000 */
[----:B------:R-:W0:Y:S01]  /*1110*/  S2R R7, SR_TID.Y ;  /* 0x0000000000077919 */ /* 0x000e220000002200 */
[----:B------:R-:W1:Y:S01]  /*1120*/  LDC.64 R50, c[0x0][0x3c8] ;  /* 0x0000f200ff327b82 */ /* 0x000e620000000a00 */
[----:B0-----:R-:W-:-:S04]  /*1130*/  VIADD R5, R7, UR4 ;  /* 0x0000000407057c36 */ /* 0x001fc80008000000 */
[----:B-1----:R-:W-:-:S05]  /*1140*/  IMAD.WIDE.U32 R50, R5, 0x4, R50 ;  /* 0x0000000405327825 */ /* 0x002fca00078e0032 */
[----:B------:R0:W5:Y:S04]  /*1150*/  LDG.E R5, desc[UR10][R50.64] ;  /* 0x0000000a32057981 */ /* 0x000168000c1e1900 */
[----:B------:R0:W5:Y:S01]  /*1160*/  LDG.E R60, desc[UR10][R50.64+0x20] ;  /* 0x0000200a323c7981 */ /* 0x000162000c1e1900 */
[----:B------:R-:W-:Y:S01]  /*1170*/  ISETP.GE.U32.AND P0, PT, R6, 0x4, PT ;  /* 0x000000040600780c */ /* 0x000fe20003f06070 */
[----:B------:R-:W-:-:S12]  /*1180*/  HFMA2 R67, -RZ, RZ, 0, 0 ;  /* 0x00000000ff437431 */ /* 0x000fd800000001ff */
[----:B0-----:R-:W-:Y:S05]  /*1190*/  @!P0 BRA `(.L_x_29) ;  /* 0x0000000000d88947 */ /* 0x001fea0003800000 */
[----:B------:R-:W0:Y:S01]  /*11a0*/  S2UR UR6, SR_CgaCtaId ;  /* 0x00000000000679c3 */ /* 0x000e220000008800 */
[----:B------:R-:W1:Y:S01]  /*11b0*/  S2R R61, SR_TID.X ;  /* 0x00000000003d7919 */ /* 0x000e620000002100 */
[----:B------:R-:W2:Y:S01]  /*11c0*/  LDCU.64 UR8, c[0x0][0x3a8] ;  /* 0x00007500ff0877ac */ /* 0x000ea20008000a00 */
[----:B------:R-:W-:Y:S01]  /*11d0*/  IMAD.MOV.U32 R68, RZ, RZ, RZ ;  /* 0x000000ffff447224 */ /* 0x000fe200078e00ff */
[----:B------:R-:W-:Y:S01]  /*11e0*/  LOP3.LUT R67, R6, 0x7ffffffc, RZ, 0xc0, !PT ;  /* 0x7ffffffc06437812 */ /* 0x000fe200078ec0ff */
[----:B------:R-:W-:Y:S01]  /*11f0*/  UMOV UR5, 0x400 ;  /* 0x0000040000057882 */ /* 0x000fe20000000000 */
[----:B------:R-:W3:Y:S01]  /*1200*/  LDCU UR7, c[0x0][0x3a0] ;  /* 0x00007400ff0777ac */ /* 0x000ee20008000800 */
[----:B------:R-:W-:-:S04]  /*1210*/  UIADD3 UR5, UPT, UPT, UR5, 0x2000, URZ ;  /* 0x0000200005057890 */ /* 0x000fc8000fffe0ff */
[----:B0-----:R-:W-:Y:S02]  /*1220*/  ULEA UR6, UR6, UR5, 0x18 ;  /* 0x0000000506067291 */ /* 0x001fe4000f8ec0ff */
[----:B--2---:R-:W-:-:S04]  /*1230*/  UIMAD UR5, UR8, UR9, URZ ;  /* 0x00000009080572a4 */ /* 0x004fc8000f8e02ff */
[----:B---3--:R-:W-:-:S08]  /*1240*/  LEA R66, R7, UR6, 0x9 ;  /* 0x0000000607427c11 */ /* 0x008fd0000f8e48ff */
.L_x_30:
[----:B0-----:R-:W-:Y:S01]  /*1250*/  IADD3 R50, PT, PT, R4, R68, RZ ;  /* 0x0000004404327210 */ /* 0x001fe20007ffe0ff */
[----:B------:R-:W0:Y:S04]  /*1260*/  LDC.64 R54, c[0x0][0x390] ;  /* 0x0000e400ff367b82 */ /* 0x000e280000000a00 */
[----:B------:R-:W-:-:S04]  /*1270*/  IMAD R50, R50, UR7, R103 ;  /* 0x0000000732327c24 */ /* 0x000fc8000f8e0267 */
[C---:B------:R-:W-:Y:S02]  /*1280*/  VIADD R51, R50.reuse, UR7 ;  /* 0x0000000732337c36 */ /* 0x040fe40008000000 */
[C-C-:B-----5:R-:W-:Y:S02]  /*1290*/  IMAD R57, R50.reuse, UR5, R5.reuse ;  /* 0x0000000532397c24 */ /* 0x160fe4000f8e0205 */
[--C-:B------:R-:W-:Y:S01]  /*12a0*/  IMAD R59, R50, UR5, R60.reuse ;  /* 0x00000005323b7c24 */ /* 0x100fe2000f8e023c */
[C---:B------:R-:W-:Y:S01]  /*12b0*/  IADD3 R50, PT, PT, R51.reuse, UR7, RZ ;  /* 0x0000000733327c10 */ /* 0x040fe2000fffe0ff */
[C---:B------:R-:W-:Y:S02]  /*12c0*/  IMAD R63, R51.reuse, UR5, R5 ;  /* 0x00000005333f7c24 */ /* 0x040fe4000f8e0205 */
[----:B------:R-:W-:Y:S02]  /*12d0*/  IMAD R65, R51, UR5, R60 ;  /* 0x0000000533417c24 */ /* 0x000fe4000f8e023c */
[----:B------:R-:W-:-:S02]  /*12e0*/  VIADD R51, R50, UR7 ;  /* 0x0000000732337c36 */ /* 0x000fc40008000000 */
[C-C-:B------:R-:W-:Y:S02]  /*12f0*/  IMAD R71, R50.reuse, UR5, R5.reuse ;  /* 0x0000000532477c24 */ /* 0x140fe4000f8e0205 */
[--C-:B------:R-:W-:Y:S02]  /*1300*/  IMAD R53, R50, UR5, R60.reuse ;  /* 0x0000000532357c24 */ /* 0x100fe4000f8e023c */
[C---:B------:R-:W-:Y:S02]  /*1310*/  IMAD R69, R51.reuse, UR5, R5 ;  /* 0x0000000533457c24 */ /* 0x040fe4000f8e0205 */
[----:B------:R-:W-:Y:S02]  /*1320*/  IMAD R73, R51, UR5, R60 ;  /* 0x0000000533497c24 */ /* 0x000fe4000f8e023c */
[----:B0-----:R-:W-:-:S04]  /*1330*/  IMAD.WIDE R56, R57, 0x8, R54 ;  /* 0x0000000839387825 */ /* 0x001fc800078e0236 */
[--C-:B------:R-:W-:Y:S02]  /*1340*/  IMAD.WIDE R58, R59, 0x8, R54.reuse ;  /* 0x000000083b3a7825 */ /* 0x100fe400078e0236 */
[----:B------:R-:W2:Y:S02]  /*1350*/  LDG.E.64 R56, desc[UR10][R56.64] ;  /* 0x0000000a38387981 */ /* 0x000ea4000c1e1b00 */
[--C-:B------:R-:W-:Y:S02]  /*1360*/  IMAD.WIDE R62, R63, 0x8, R54.reuse ;  /* 0x000000083f3e7825 */ /* 0x100fe400078e0236 */
[----:B------:R-:W3:Y:S02]  /*1370*/  LDG.E.64 R58, desc[UR10][R58.64] ;  /* 0x0000000a3a3a7981 */ /* 0x000ee4000c1e1b00 */
[--C-:B------:R-:W-:Y:S02]  /*1380*/  IMAD.WIDE R64, R65, 0x8, R54.reuse ;  /* 0x0000000841407825 */ /* 0x100fe400078e0236 */
[----:B------:R-:W4:Y:S02]  /*1390*/  LDG.E.64 R62, desc[UR10][R62.64] ;  /* 0x0000000a3e3e7981 */ /* 0x000f24000c1e1b00 */
[----:B------:R-:W-:-:S02]  /*13a0*/  IMAD.WIDE R70, R71, 0x8, R54 ;  /* 0x0000000847467825 */ /* 0x000fc400078e0236 */
[----:B------:R-:W4:Y:S02]  /*13b0*/  LDG.E.64 R64, desc[UR10][R64.64] ;  /* 0x0000000a40407981 */ /* 0x000f24000c1e1b00 */
[--C-:B------:R-:W-:Y:S02]  /*13c0*/  IMAD.WIDE R52, R53, 0x8, R54.reuse ;  /* 0x0000000835347825 */ /* 0x100fe400078e0236 */
[----:B------:R-:W4:Y:S02]  /*13d0*/  LDG.E.64 R70, desc[UR10][R70.64] ;  /* 0x0000000a46467981 */ /* 0x000f24000c1e1b00 */
[--C-:B------:R-:W-:Y:S02]  /*13e0*/  IMAD.WIDE R50, R69, 0x8, R54.reuse ;  /* 0x0000000845327825 */ /* 0x100fe400078e0236 */
[----:B------:R-:W4:Y:S02]  /*13f0*/  LDG.E.64 R52, desc[UR10][R52.64] ;  /* 0x0000000a34347981 */ /* 0x000f24000c1e1b00 */
[----:B------:R-:W-:-:S02]  /*1400*/  IMAD.WIDE R54, R73, 0x8, R54 ;  /* 0x0000000849367825 */ /* 0x000fc400078e0236 */
[----:B------:R-:W4:Y:S04]  /*1410*/  LDG.E.64 R50, desc[UR10][R50.64] ;  /* 0x0000000a32327981 */ /* 0x000f28000c1e1b00 */
[----:B------:R-:W4:Y:S01]  /*1420*/  LDG.E.64 R54, desc[UR10][R54.64] ;  /* 0x0000000a36367981 */ /* 0x000f22000c1e1b00 */
[----:B-1----:R-:W-:-:S05]  /*1430*/  LEA R69, R68, R61, 0x3 ;  /* 0x0000003d44457211 */ /* 0x002fca00078e18ff */
[----:B------:R-:W-:Y:S01]  /*1440*/  IMAD R69, R69, 0x8, R66 ;  /* 0x0000000845457824 */ /* 0x000fe200078e0242 */
[----:B------:R-:W-:-:S04]  /*1450*/  IADD3 R68, PT, PT, R68, 0x4, RZ ;  /* 0x0000000444447810 */ /* 0x000fc80007ffe0ff */
[----:B------:R-:W-:Y:S01]  /*1460*/  ISETP.NE.AND P0, PT, R68, R67, PT ;  /* 0x000000434400720c */ /* 0x000fe20003f05270 */
[----:B--2---:R0:W-:Y:S04]  /*1470*/  STS.64 [R69], R56 ;  /* 0x0000003845007388 */ /* 0x0041e80000000a00 */
[----:B---3--:R0:W-:Y:S04]  /*1480*/  STS.64 [R69+0x1000], R58 ;  /* 0x0010003a45007388 */ /* 0x0081e80000000a00 */
[----:B----4-:R0:W-:Y:S04]  /*1490*/  STS.64 [R69+0x40], R62 ;  /* 0x0000403e45007388 */ /* 0x0101e80000000a00 */
[----:B------:R0:W-:Y:S04]  /*14a0*/  STS.64 [R69+0x1040], R64 ;  /* 0x0010404045007388 */ /* 0x0001e80000000a00 */
[----:B------:R0:W-:Y:S04]  /*14b0*/  STS.64 [R69+0x80], R70 ;  /* 0x0000804645007388 */ /* 0x0001e80000000a00 */
[----:B------:R0:W-:Y:S04]  /*14c0*/  STS.64 [R69+0x1080], R52 ;  /* 0x0010803445007388 */ /* 0x0001e80000000a00 */
[----:B------:R0:W-:Y:S04]  /*14d0*/  STS.64 [R69+0xc0], R50 ;  /* 0x0000c03245007388 */ /* 0x0001e80000000a00 */
[----:B------:R0:W-:Y:S01]  /*14e0*/  STS.64 [R69+0x10c0], R54 ;  /* 0x0010c03645007388 */ /* 0x0001e20000000a00 */
[----:B------:R-:W-:Y:S05]  /*14f0*/  @P0 BRA `(.L_x_30) ;  /* 0xfffffffc00540947 */ /* 0x000fea000383ffff */
.L_x_29:
[----:B------:R-:W-:-:S13]  /*1500*/  LOP3.LUT P0, RZ, R6, 0x3, RZ, 0xc0, !PT ;  /* 0x0000000306ff7812 */ /* 0x000fda000780c0ff */
[----:B------:R-:W-:Y:S05]  /*1510*/  @!P0 BRA `(.L_x_28) ;  /* 0x0000000000b08947 */ /* 0x000fea0003800000 */
[----:B------:R-:W1:Y:S01]  /*1520*/  LDCU.64 UR6, c[0x0][0x3a8] ;  /* 0x00007500ff0677ac */ /* 0x000e620008000a00 */
[----:B0-----:R-:W0:Y:S01]  /*1530*/  LDC.64 R50, c[0x0][0x390] ;  /* 0x0000e400ff327b82 */ /* 0x001e220000000a00 */
[----:B------:R-:W-:Y:S01]  /*1540*/  IMAD.IADD R52, R4, 0x1, R67 ;  /* 0x0000000104347824 */ /* 0x000fe200078e0243 */
[----:B------:R-:W2:Y:S01]  /*1550*/  LDCU UR8, c[0x0][0x3a0] ;  /* 0x00007400ff0877ac */ /* 0x000ea20008000800 */
[----:B-1----:R-:W-:Y:S02]  /*1560*/  UIMAD UR6, UR6, UR7, URZ ;  /* 0x00000007060672a4 */ /* 0x002fe4000f8e02ff */
[----:B--2---:R-:W-:-:S04]  /*1570*/  IMAD R56, R52, UR8, R103 ;  /* 0x0000000834387c24 */ /* 0x004fc8000f8e0267 */
[C---:B-----5:R-:W-:Y:S02]  /*1580*/  IMAD R53, R56.reuse, UR6, R5 ;  /* 0x0000000638357c24 */ /* 0x060fe4000f8e0205 */
[----:B------:R-:W-:Y:S02]  /*1590*/  IMAD R55, R56, UR6, R60 ;  /* 0x0000000638377c24 */ /* 0x000fe4000f8e023c */
[----:B0-----:R-:W-:-:S04]  /*15a0*/  IMAD.WIDE R52, R53, 0x8, R50 ;  /* 0x0000000835347825 */ /* 0x001fc800078e0232 */
[----:B------:R-:W-:Y:S02]  /*15b0*/  IMAD.WIDE R54, R55, 0x8, R50 ;  /* 0x0000000837367825 */ /* 0x000fe400078e0232 */
[----:B------:R-:W2:Y:S04]  /*15c0*/  LDG.E.64 R52, desc[UR10][R52.64] ;  /* 0x0000000a34347981 */ /* 0x000ea8000c1e1b00 */
[----:B------:R-:W3:Y:S01]  /*15d0*/  LDG.E.64 R54, desc[UR10][R54.64] ;  /* 0x0000000a36367981 */ /* 0x000ee2000c1e1b00 */
[----:B------:R-:W0:Y:S01]  /*15e0*/  S2UR UR7, SR_CgaCtaId ;  /* 0x00000000000779c3 */ /* 0x000e220000008800 */
[----:B------:R-:W-:Y:S01]  /*15f0*/  UMOV UR5, 0x400 ;  /* 0x0000040000057882 */ /* 0x000fe20000000000 */
[----:B------:R-:W1:Y:S01]  /*1600*/  S2R R58, SR_TID.X ;  /* 0x00000000003a7919 */ /* 0x000e620000002100 */
[----:B------:R-:W-:-:S04]  /*1610*/  UIADD3 UR5, UPT, UPT, UR5, 0x2000, URZ ;  /* 0x0000200005057890 */ /* 0x000fc8000fffe0ff */
[----:B0-----:R-:W-:Y:S01]  /*1620*/  ULEA UR5, UR7, UR5, 0x18 ;  /* 0x0000000507057291 */ /* 0x001fe2000f8ec0ff */
[----:B-1----:R-:W-:-:S05]  /*1630*/  LEA R67, R67, R58, 0x3 ;  /* 0x0000003a43437211 */ /* 0x002fca00078e18ff */
[----:B------:R-:W-:Y:S02]  /*1640*/  LEA R58, R7, UR5, 0x9 ;  /* 0x00000005073a7c11 */ /* 0x000fe4000f8e48ff */
[----:B------:R-:W-:-:S03]  /*1650*/  LOP3.LUT R7, R6, 0x3, RZ, 0xc0, !PT ;  /* 0x0000000306077812 */ /* 0x000fc600078ec0ff */
[----:B------:R-:W-:Y:S01]  /*1660*/  IMAD R67, R67, 0x8, R58 ;  /* 0x0000000843437824 */ /* 0x000fe200078e023a */
[----:B------:R-:W-:-:S04]  /*1670*/  ISETP.NE.AND P0, PT, R7, 0x1, PT ;  /* 0x000000010700780c */ /* 0x000fc80003f05270 */
[----:B--2---:R1:W-:Y:S04]  /*1680*/  STS.64 [R67], R52 ;  /* 0x0000003443007388 */ /* 0x0043e80000000a00 */
[----:B---3--:R1:W-:Y:S05]  /*1690*/  STS.64 [R67+0x1000], R54 ;  /* 0x0010003643007388 */ /* 0x0083ea0000000a00 */
[----:B------:R-:W-:Y:S05]  /*16a0*/  @!P0 BRA `(.L_x_28) ;  /* 0x00000000004c8947 */ /* 0x000fea0003800000 */
[----:B------:R-:W-:Y:S02]  /*16b0*/  ISETP.NE.AND P0, PT, R7, 0x2, PT ;  /* 0x000000020700780c */ /* 0x000fe40003f05270 */
[----:B-1----:R-:W-:-:S05]  /*16c0*/  IADD3 R55, PT, PT, R56, UR8, RZ ;  /* 0x0000000838377c10 */ /* 0x002fca000fffe0ff */
[----:B------:R-:W-:-:S04]  /*16d0*/  IMAD R53, R55, UR6, R5 ;  /* 0x0000000637357c24 */ /* 0x000fc8000f8e0205 */
[----:B------:R-:W-:-:S04]  /*16e0*/  IMAD.WIDE R52, R53, 0x8, R50 ;  /* 0x0000000835347825 */ /* 0x000fc800078e0232 */
[C---:B------:R-:W-:Y:S02]  /*16f0*/  @P0 VIADD R7, R55.reuse, UR8 ;  /* 0x0000000837070c36 */ /* 0x040fe40008000000 */
[--C-:B------:R-:W-:Y:S01]  /*1700*/  IMAD R55, R55, UR6, R60.reuse ;  /* 0x0000000637377c24 */ /* 0x100fe2000f8e023c */
[----:B------:R-:W2:Y:S01]  /*1710*/  LDG.E.64 R52, desc[UR10][R52.64] ;  /* 0x0000000a34347981 */ /* 0x000ea2000c1e1b00 */
[C---:B------:R-:W-:Y:S02]  /*1720*/  @P0 IMAD R57, R7.reuse, UR6, R5 ;  /* 0x0000000607390c24 */ /* 0x040fe4000f8e0205 */
[----:B------:R-:W-:Y:S02]  /*1730*/  @P0 IMAD R7, R7, UR6, R60 ;  /* 0x0000000607070c24 */ /* 0x000fe4000f8e023c */
[----:B------:R-:W-:-:S04]  /*1740*/  IMAD.WIDE R54, R55, 0x8, R50 ;  /* 0x0000000837367825 */ /* 0x000fc800078e0232 */
[--C-:B------:R-:W-:Y:S02]  /*1750*/  @P0 IMAD.WIDE R56, R57, 0x8, R50.reuse ;  /* 0x0000000839380825 */ /* 0x100fe400078e0232 */
[----:B------:R-:W3:Y:S02]  /*1760*/  LDG.E.64 R54, desc[UR10][R54.64] ;  /* 0x0000000a36367981 */ /* 0x000ee4000c1e1b00 */
[----:B------:R-:W-:Y:S02]  /*1770*/  @P0 IMAD.WIDE R50, R7, 0x8, R50 ;  /* 0x0000000807320825 */ /* 0x000fe400078e0232 */
[----:B------:R-:W4:Y:S04]  /*1780*/  @P0 LDG.E.64 R56, desc[UR10][R56.64] ;  /* 0x0000000a38380981 */ /* 0x000f28000c1e1b00 */
[----:B------:R-:W5:Y:S04]  /*1790*/  @P0 LDG.E.64 R50, desc[UR10][R50.64] ;  /* 0x0000000a32320981 */ /* 0x000f68000c1e1b00 */
[----:B--2---:R2:W-:Y:S04]  /*17a0*/  STS.64 [R67+0x40], R52 ;  /* 0x0000403443007388 */ /* 0x0045e80000000a00 */
[----:B---3--:R2:W-:Y:S04]  /*17b0*/  STS.64 [R67+0x1040], R54 ;  /* 0x0010403643007388 */ /* 0x0085e80000000a00 */
[----:B----4-:R2:W-:Y:S04]  /*17c0*/  @P0 STS.64 [R67+0x80], R56 ;  /* 0x0000803843000388 */ /* 0x0105e80000000a00 */
[----:B-----5:R2:W-:Y:S02]  /*17d0*/  @P0 STS.64 [R67+0x1080], R50 ;  /* 0x0010803243000388 */ /* 0x0205e40000000a00 */
.L_x_28:
[----:B------:R-:W-:Y:S05]  /*17e0*/  BSYNC.RECONVERGENT B0 ;  /* 0x0000000000007941 */ /* 0x000fea0003800200 */
.L_x_27:
[----:B------:R-:W3:Y:S01]  /*17f0*/  S2UR UR7, SR_CgaCtaId ;  /* 0x00000000000779c3 */ /* 0x000ee20000008800 */
[----:B------:R-:W4:Y:S01]  /*1800*/  S2R R7, SR_TID.Y ;  /* 0x0000000000077919 */ /* 0x000f220000002200 */
[----:B------:R-:W-:Y:S02]  /*1810*/  UMOV UR5, 0x400 ;  /* 0x0000040000057882 */ /* 0x000fe40000000000 */
[----:B------:R-:W-:Y:S01]  /*1820*/  UIADD3 UR6, UPT, UPT, UR5, 0x2000, URZ ;  /* 0x0000200005067890 */ /* 0x000fe2000fffe0ff */
[----:B-----5:R-:W0:Y:S03]  /*1830*/  S2R R5, SR_TID.X ;  /* 0x0000000000057919 */ /* 0x020e260000002100 */
[----:B------:R-:W-:Y:S01]  /*1840*/  BAR.SYNC.DEFER_BLOCKING 0x0 ;  /* 0x0000000000007b1d */ /* 0x000fe20000010000 */
[----:B---3--:R-:W-:Y:S02]  /*1850*/  ULEA UR8, UR7, UR5, 0x18 ;  /* 0x0000000507087291 */ /* 0x008fe4000f8ec0ff */
[----:B------:R-:W-:-:S03]  /*1860*/  ULEA UR6, UR7, UR6, 0x18 ;  /* 0x0000000607067291 */ /* 0x000fc6000f8ec0ff */
[----:B------:R-:W-:-:S09]  /*1870*/  UMOV UR5, URZ ;  /* 0x000000ff00057c82 */ /* 0x000fd20008000000 */
.L_x_31:
[----:B------:R-:W-:Y:S02]  /*1880*/  ULEA UR7, UR5, UR6, 0x9 ;  /* 0x0000000605077291 */ /* 0x000fe4000f8e48ff */
[----:B------:R-:W-:Y:S02]  /*1890*/  ULEA UR9, UR5, UR8, 0x9 ;  /* 0x0000000805097291 */ /* 0x000fe4000f8e48ff */
[----:B------:R-:W-:Y:S02]  /*18a0*/  UIADD3 UR5, UPT, UPT, UR5, 0x2, URZ ;  /* 0x0000000205057890 */ /* 0x000fe4000fffe0ff */
[----:B----4-:R-:W-:Y:S02]  /*18b0*/  LEA R105, R7, UR7, 0x3 ;  /* 0x0000000707697c11 */ /* 0x010fe4000f8e18ff */
[----:B0-----:R-:W-:Y:S01]  /*18c0*/  LEA R116, R5, UR9, 0x3 ;  /* 0x0000000905747c11 */ /* 0x001fe2000f8e18ff */
[----:B------:R-:W-:Y:S02]  /*18d0*/  UISETP.NE.AND UP0, UPT, UR5, 0x10, UPT ;  /* 0x000000100500788c */ /* 0x000fe4000bf05270 */
[----:B-12---:R-:W-:Y:S04]  /*18e0*/  LDS.64 R52, [R105+0x100] ;  /* 0x0001000069347984 */ /* 0x006fe80000000a00 */
[----:B------:R-:W0:Y:S04]  /*18f0*/  LDS.64 R74, [R116] ;  /* 0x00000000744a7984 */ /* 0x000e280000000a00 */
[----:B------:R-:W1:Y:S04]  /*1900*/  LDS.64 R72, [R116+0x80] ;  /* 0x0000800074487984 */ /* 0x000e680000000a00 */
[----:B------:R-:W2:Y:S04]  /*1910*/  LDS.64 R70, [R116+0x100] ;  /* 0x0001000074467984 */ /* 0x000ea80000000a00 */
[----:B------:R-:W3:Y:S04]  /*1920*/  LDS.64 R68, [R116+0x180] ;  /* 0x0001800074447984 */ /* 0x000ee80000000a00 */
[----:B------:R-:W4:Y:S04]  /*1930*/  LDS.64 R106, [R105+0xc0] ;  /* 0x0000c000696a7984 */ /* 0x000f280000000a00 */
[----:B------:R-:W5:Y:S04]  /*1940*/  LDS.64 R62, [R105+0x80] ;  /* 0x00008000693e7984 */ /* 0x000f680000000a00 */
[----:B------:R-:W5:Y:S04]  /*1950*/  LDS.64 R60, [R105+0x40] ;  /* 0x00004000693c7984 */ /* 0x000f680000000a00 */
[----:B------:R-:W5:Y:S04]  /*1960*/  LDS.64 R50, [R105+0x180] ;  /* 0x0001800069327984 */ /* 0x000f680000000a00 */
[----:B------:R-:W5:Y:S04]  /*1970*/  LDS.64 R114, [R105+0x140] ;  /* 0x0001400069727984 */ /* 0x000f680000000a00 */
[----:B------:R-:W5:Y:S04]  /*1980*/  LDS.64 R76, [R105] ;  /* 0x00000000694c7984 */ /* 0x000f680000000a00 */
[----:B------:R-:W5:Y:S01]  /*1990*/  LDS.64 R66, [R105+0x1c0] ;  /* 0x0001c00069427984 */ /* 0x000f620000000a00 */
[----:B0-----:R-:W-:-:S02]  /*19a0*/  DFMA R28, R52, R74, R28 ;  /* 0x0000004a341c722b */ /* 0x001fc4000000001c */
[C---:B-1----:R-:W-:Y:S01]  /*19b0*/  DFMA R36, R52.reuse, R72, R36 ;  /* 0x000000483424722b */ /* 0x042fe20000000024 */
[----:B------:R-:W-:Y:S01]  /*19c0*/  LDS.64 R64, [R105+0x380] ;  /* 0x0003800069407984 */ /* 0x000fe20000000a00 */
[----:B--2---:R-:W-:-:S03]  /*19d0*/  DFMA R34, R52, R70, R34 ;  /* 0x000000463422722b */ /* 0x004fc60000000022 */
[----:B------:R-:W0:Y:S01]  /*19e0*/  LDS.64 R58, [R116+0x200] ;  /* 0x00020000743a7984 */ /* 0x000e220000000a00 */
[----:B---3--:R-:W-:-:S03]  /*19f0*/  DFMA R32, R52, R68, R32 ;  /* 0x000000443420722b */ /* 0x008fc60000000020 */
[----:B------:R-:W1:Y:S01]  /*1a00*/  LDS.64 R56, [R116+0x280] ;  /* 0x0002800074387984 */ /* 0x000e620000000a00 */
[----:B----4-:R-:W-:-:S03]  /*1a10*/  DFMA R30, R106, R74, R30 ;  /* 0x0000004a6a1e722b */ /* 0x010fc6000000001e */
[----:B------:R-:W2:Y:S01]  /*1a20*/  LDS.64 R54, [R116+0x300] ;  /* 0x0003000074367984 */ /* 0x000ea20000000a00 */
[C---:B------:R-:W-:Y:S02]  /*1a30*/  DFMA R42, R106.reuse, R72, R42 ;  /* 0x000000486a2a722b */ /* 0x040fe4000000002a */
[C---:B------:R-:W-:Y:S01]  /*1a40*/  DFMA R40, R106.reuse, R70, R40 ;  /* 0x000000466a28722b */ /* 0x040fe20000000028 */
[----:B------:R-:W3:Y:S01]  /*1a50*/  LDS.64 R52, [R116+0x380] ;  /* 0x0003800074347984 */ /* 0x000ee20000000a00 */
[----:B------:R-:W-:Y:S02]  /*1a60*/  DFMA R38, R106, R68, R38 ;  /* 0x000000446a26722b */ /* 0x000fe40000000026 */
[C---:B-----5:R-:W-:Y:S01]  /*1a70*/  DFMA R92, R62.reuse, R74, R92 ;  /* 0x0000004a3e5c722b */ /* 0x060fe2000000005c */
[----:B------:R-:W4:Y:S01]  /*1a80*/  LDS.64 R112, [R105+0x340] ;  /* 0x0003400069707984 */ /* 0x000f220000000a00 */
[C---:B------:R-:W-:Y:S02]  /*1a90*/  DFMA R94, R62.reuse, R72, R94 ;  /* 0x000000483e5e722b */ /* 0x040fe4000000005e */
[C---:B------:R-:W-:Y:S01]  /*1aa0*/  DFMA R96, R62.reuse, R70, R96 ;  /* 0x000000463e60722b */ /* 0x040fe20000000060 */
[----:B------:R-:W5:Y:S01]  /*1ab0*/  LDS.64 R110, [R105+0x300] ;  /* 0x00030000696e7984 */ /* 0x000f620000000a00 */
[----:B------:R-:W-:-:S02]  /*1ac0*/  DFMA R98, R62, R68, R98 ;  /* 0x000000443e62722b */ /* 0x000fc40000000062 */
[C---:B------:R-:W-:Y:S01]  /*1ad0*/  DFMA R86, R60.reuse, R74, R86 ;  /* 0x0000004a3c56722b */ /* 0x040fe20000000056 */
[----:B------:R-:W5:Y:S01]  /*1ae0*/  LDS.64 R108, [R105+0x2c0] ;  /* 0x0002c000696c7984 */ /* 0x000f620000000a00 */
[C---:B------:R-:W-:Y:S02]  /*1af0*/  DFMA R88, R60.reuse, R72, R88 ;  /* 0x000000483c58722b */ /* 0x040fe40000000058 */
[C---:B------:R-:W-:Y:S01]  /*1b00*/  DFMA R90, R60.reuse, R70, R90 ;  /* 0x000000463c5a722b */ /* 0x040fe2000000005a */
[----:B------:R-:W5:Y:S01]  /*1b10*/  LDS.64 R106, [R105+0x280] ;  /* 0x00028000696a7984 */ /* 0x000f620000000a00 */
[----:B------:R-:W-:Y:S02]  /*1b20*/  DFMA R44, R60, R68, R44 ;  /* 0x000000443c2c722b */ /* 0x000fe4000000002c */
[C---:B------:R-:W-:Y:S01]  /*1b30*/  DFMA R22, R50.reuse, R74, R22 ;  /* 0x0000004a3216722b */ /* 0x040fe20000000016 */
[----:B------:R-:W5:Y:S01]  /*1b40*/  LDS.64 R62, [R105+0x240] ;  /* 0x00024000693e7984 */ /* 0x000f620000000a00 */
[----:B------:R-:W-:-:S02]  /*1b50*/  DFMA R20, R50, R72, R20 ;  /* 0x000000483214722b */ /* 0x000fc40000000014 */
[C---:B------:R-:W-:Y:S01]  /*1b60*/  DFMA R18, R50.reuse, R70, R18 ;  /* 0x000000463212722b */ /* 0x040fe20000000012 */
[----:B------:R-:W5:Y:S01]  /*1b70*/  LDS.64 R60, [R105+0x200] ;  /* 0x00020000693c7984 */ /* 0x000f620000000a00 */
[----:B------:R-:W-:Y:S02]  /*1b80*/  DFMA R16, R50, R68, R16 ;  /* 0x000000443210722b */ /* 0x000fe40000000010 */
[C---:B------:R-:W-:Y:S01]  /*1b90*/  DFMA R14, R114.reuse, R74, R14 ;  /* 0x0000004a720e722b */ /* 0x040fe2000000000e */
[----:B------:R-:W5:Y:S01]  /*1ba0*/  LDS.64 R50, [R105+0x3c0] ;  /* 0x0003c00069327984 */ /* 0x000f620000000a00 */
[C---:B------:R-:W-:Y:S02]  /*1bb0*/  DFMA R12, R114.reuse, R72, R12 ;  /* 0x00000048720c722b */ /* 0x040fe4000000000c */
[C---:B------:R-:W-:Y:S02]  /*1bc0*/  DFMA R10, R114.reuse, R70, R10 ;  /* 0x00000046720a722b */ /* 0x040fe4000000000a */
[----:B------:R-:W-:-:S02]  /*1bd0*/  DFMA R8, R114, R68, R8 ;  /* 0x000000447208722b */ /* 0x000fc40000000008 */
[C---:B------:R-:W-:Y:S02]  /*1be0*/  DFMA R80, R76.reuse, R74, R80 ;  /* 0x0000004a4c50722b */ /* 0x040fe40000000050 */
[C---:B------:R-:W-:Y:S02]  /*1bf0*/  DFMA R82, R76.reuse, R72, R82 ;  /* 0x000000484c52722b */ /* 0x040fe40000000052 */
[C---:B------:R-:W-:Y:S02]  /*1c00*/  DFMA R84, R76.reuse, R70, R84 ;  /* 0x000000464c54722b */ /* 0x040fe40000000054 */
[----:B------:R-:W-:Y:S02]  /*1c10*/  DFMA R78, R76, R68, R78 ;  /* 0x000000444c4e722b */ /* 0x000fe4000000004e */
[C---:B------:R-:W-:Y:S02]  /*1c20*/  DFMA R48, R66.reuse, R74, R48 ;  /* 0x0000004a4230722b */ /* 0x040fe40000000030 */
[----:B------:R-:W-:-:S02]  /*1c30*/  DFMA R46, R66, R72, R46 ;  /* 0x00000048422e722b */ /* 0x000fc4000000002e */
[C---:B------:R-:W-:Y:S02]  /*1c40*/  DFMA R26, R66.reuse, R70, R26 ;  /* 0x00000046421a722b */ /* 0x040fe4000000001a */
[----:B------:R-:W-:Y:S02]  /*1c50*/  DFMA R24, R66, R68, R24 ;  /* 0x000000444218722b */ /* 0x000fe40000000018 */
[C---:B0-----:R-:W-:Y:S02]  /*1c60*/  DFMA R22, R64.reuse, R58, R22 ;  /* 0x0000003a4016722b */ /* 0x041fe40000000016 */
[C---:B-1----:R-:W-:Y:S02]  /*1c70*/  DFMA R20, R64.reuse, R56, R20 ;  /* 0x000000384014722b */ /* 0x042fe40000000014 */
[C---:B--2---:R-:W-:Y:S02]  /*1c80*/  DFMA R18, R64.reuse, R54, R18 ;  /* 0x000000364012722b */ /* 0x044fe40000000012 */
[----:B---3--:R-:W-:-:S02]  /*1c90*/  DFMA R16, R64, R52, R16 ;  /* 0x000000344010722b */ /* 0x008fc40000000010 */
[C---:B----4-:R-:W-:Y:S02]  /*1ca0*/  DFMA R14, R112.reuse, R58, R14 ;  /* 0x0000003a700e722b */ /* 0x050fe4000000000e */
[C---:B------:R-:W-:Y:S02]  /*1cb0*/  DFMA R12, R112.reuse, R56, R12 ;  /* 0x00000038700c722b */ /* 0x040fe4000000000c */
[C---:B------:R-:W-:Y:S02]  /*1cc0*/  DFMA R10, R112.reuse, R54, R10 ;  /* 0x00000036700a722b */ /* 0x040fe4000000000a */
[----:B------:R-:W-:Y:S02]  /*1cd0*/  DFMA R8, R112, R52, R8 ;  /* 0x000000347008722b */ /* 0x000fe40000000008 */
[C---:B-----5:R-:W-:Y:S02]  /*1ce0*/  DFMA R28, R110.reuse, R58, R28 ;  /* 0x0000003a6e1c722b */ /* 0x060fe4000000001c */
[----:B------:R-:W-:-:S02]  /*1cf0*/  DFMA R36, R110, R56, R36 ;  /* 0x000000386e24722b */ /* 0x000fc40000000024 */
[C---:B------:R-:W-:Y:S02]  /*1d00*/  DFMA R34, R110.reuse, R54, R34 ;  /* 0x000000366e22722b */ /* 0x040fe40000000022 */
[----:B------:R-:W-:Y:S02]  /*1d10*/  DFMA R32, R110, R52, R32 ;  /* 0x000000346e20722b */ /* 0x000fe40000000020 */
[C---:B------:R-:W-:Y:S02]  /*1d20*/  DFMA R30, R108.reuse, R58, R30 ;  /* 0x0000003a6c1e722b */ /* 0x040fe4000000001e */
        /* <DEDUP_REMOVED lines=18> */
[----:B------:R-:W-:Y:S01]  /*1e50*/  DFMA R24, R50, R52, R24 ;  /* 0x000000343218722b */ /* 0x000fe20000000018 */
[----:B------:R-:W-:Y:S10]  /*1e60*/  BRA.U UP0, `(.L_x_31) ;  /* 0xfffffff900847547 */ /* 0x000ff4000b83ffff */
[----:B------:R-:W0:Y:S01]  /*1e70*/  LDCU UR5, c[0x0][0x3d8] ;  /* 0x00007b00ff0577ac */ /* 0x000e220008000800 */
[----:B------:R-:W-:-:S04]  /*1e80*/  UIADD3 UR4, UPT, UPT, UR4, 0x10, URZ ;  /* 0x0000001004047890 */ /* 0x000fc8000fffe0ff */
[----:B0-----:R-:W-:Y:S01]  /*1e90*/  UISETP.GE.AND UP0, UPT, UR4, UR5, UPT ;  /* 0x000000050400728c */ /* 0x001fe2000bf06270 */
[----:B------:R-:W-:Y:S08]  /*1ea0*/  BAR.SYNC.DEFER_BLOCKING 0x0 ;  /* 0x0000000000007b1d */ /* 0x000ff00000010000 */
[----:B------:R-:W-:Y:S05]  /*1eb0*/  BRA.U !UP0, `(.L_x_32) ;  /* 0xffffffe908e87547 */ /* 0x000fea000b83ffff */
.L_x_20:
[----:B------:R-:W-:-:S04]  /*1ec0*/  ISETP.GE.AND P0, PT, R7, R100, PT ;  /* 0x000000640700720c */ /* 0x000fc80003f06270 */
[----:B------:R-:W-:-:S13]  /*1ed0*/  ISETP.GE.OR P0, PT, R5, R102, P0 ;  /* 0x000000660500720c */ /* 0x000fda0000706670 */
[----:B------:R-:W-:Y:S05]  /*1ee0*/  @P0 EXIT ;  /* 0x000000000000094d */ /* 0x000fea0003800000 */
[----:B------:R-:W-:Y:S01]  /*1ef0*/  ISETP.GE.AND P4, PT, R6, 0x1, PT ;  /* 0x000000010600780c */ /* 0x000fe20003f86270 */
[----:B------:R-:W0:Y:S01]  /*1f00*/  LDCU UR4, c[0x0][0x3d4] ;  /* 0x00007a80ff0477ac */ /* 0x000e220008000800 */
        /* <DEDUP_REMOVED lines=8> */
[----:B------:R-:W1:Y:S01]  /*1f90*/  @!P5 LDC R7, c[0x0][0x3d0] ;  /* 0x0000f400ff07db82 */ /* 0x000e620000000800 */
[----:B0-----:R-:W-:-:S07]  /*1fa0*/  IADD3 R63, PT, PT, R2, UR4, RZ ;  /* 0x00000004023f7c10 */ /* 0x001fce000fffe0ff */
[----:B------:R-:W0:Y:S08]  /*1fb0*/  @P0 LDC.64 R4, c[0x0][0x380] ;  /* 0x0000e000ff040b82 */ /* 0x000e300000000a00 */
[----:B------:R-:W2:Y:S01]  /*1fc0*/  @!P5 LDC.64 R50, c[0x0][0x380] ;  /* 0x0000e000ff32db82 */ /* 0x000ea20000000a00 */
[----:B-1----:R-:W-:-:S07]  /*1fd0*/  @!P5 IADD3 R7, PT, PT, R2, R7, RZ ;  /* 0x000000070207d210 */ /* 0x002fce0007ffe0ff */
[----:B------:R-:W1:Y:S01]  /*1fe0*/  @!P1 LDC R61, c[0x0][0x3d0] ;  /* 0x0000f400ff3d9b82 */ /* 0x000e620000000800 */
[----:B0-----:R-:W-:-:S07]  /*1ff0*/  @P0 IMAD.WIDE R4, R2, 0x8, R4 ;  /* 0x0000000802040825 */ /* 0x001fce00078e0204 */
[----:B------:R-:W0:Y:S01]  /*2000*/  @!P1 LDC.64 R52, c[0x0][0x380] ;  /* 0x0000e000ff349b82 */ /* 0x000e220000000a00 */
[----:B------:R1:W-:Y:S01]  /*2010*/  @P0 STG.E.64 desc[UR10][R4.64], R80 ;  /* 0x0000005004000986 */ /* 0x0003e2000c101b0a */
[----:B------:R-:W-:Y:S01]  /*2020*/  ISETP.LT.OR P0, PT, R6, 0x2, !P2 ;  /* 0x000000020600780c */ /* 0x000fe20005701670 */
[----:B--2---:R-:W-:-:S05]  /*2030*/  @!P5 IMAD.WIDE R50, R7, 0x8, R50 ;  /* 0x000000080732d825 */ /* 0x004fca00078e0232 */
[----:B------:R-:W2:Y:S01]  /*2040*/  @!P4 LDC.64 R54, c[0x0][0x380] ;  /* 0x0000e000ff36cb82 */ /* 0x000ea20000000a00 */
[----:B------:R3:W-:Y:S01]  /*2050*/  @!P5 STG.E.64 desc[UR10][R50.64], R82 ;  /* 0x000000523200d986 */ /* 0x0007e2000c101b0a */
[----:B------:R-:W-:-:S06]  /*2060*/  ISETP.LT.OR P5, PT, R6, 0x2, !P3 ;  /* 0x000000020600780c */ /* 0x000fcc0005fa1670 */
[----:B------:R-:W3:Y:S01]  /*2070*/  @!P4 LDC R7, c[0x0][0x3d0] ;  /* 0x0000f400ff07cb82 */ /* 0x000ee20000000800 */
[----:B-1----:R-:W-:-:S07]  /*2080*/  @!P1 IMAD R5, R61, 0x2, R2 ;  /* 0x000000023d059824 */ /* 0x002fce00078e0202 */
[----:B------:R-:W1:Y:S01]  /*2090*/  @P6 LDC R62, c[0x0][0x3d0] ;  /* 0x0000f400ff3e6b82 */ /* 0x000e620000000800 */
[----:B0-----:R-:W-:-:S05]  /*20a0*/  @!P1 IMAD.WIDE R4, R5, 0x8, R52 ;  /* 0x0000000805049825 */ /* 0x001fca00078e0234 */
[----:B------:R-:W-:Y:S01]  /*20b0*/  @!P1 STG.E.64 desc[UR10][R4.64], R84 ;  /* 0x0000005404009986 */ /* 0x000fe2000c101b0a */
[C---:B------:R-:W-:Y:S01]  /*20c0*/  ISETP.GE.AND P1, PT, R3.reuse, 0x4, PT ;  /* 0x000000040300780c */ /* 0x040fe20003f26270 */
[----:B------:R-:W0:Y:S01]  /*20d0*/  @!P5 LDC R64, c[0x0][0x3d0] ;  /* 0x0000f400ff40db82 */ /* 0x000e220000000800 */
[----:B------:R-:W-:-:S07]  /*20e0*/  VIMNMX R3, PT, PT, R3, R6, PT ;  /* 0x0000000603037248 */ /* 0x000fce0003fe0100 */
[----:B------:R-:W4:Y:S01]  /*20f0*/  @!P0 LDC.64 R56, c[0x0][0x380] ;  /* 0x0000e000ff388b82 */ /* 0x000f220000000a00 */
[----:B---3--:R-:W-:-:S04]  /*2100*/  @!P4 IMAD R51, R7, 0x3, R2 ;  /* 0x000000030733c824 */ /* 0x008fc800078e0202 */
[----:B--2---:R-:W-:-:S03]  /*2110*/  @!P4 IMAD.WIDE R50, R51, 0x8, R54 ;  /* 0x000000083332c825 */ /* 0x004fc600078e0236 */
[----:B------:R-:W2:Y:S01]  /*2120*/  @P6 LDC.64 R58, c[0x0][0x380] ;  /* 0x0000e000ff3a6b82 */ /* 0x000ea20000000a00 */
[----:B-1----:R-:W-:Y:S01]  /*2130*/  @P6 IMAD.IADD R55, R63, 0x1, R62 ;  /* 0x000000013f376824 */ /* 0x002fe200078e023e */
[----:B------:R1:W-:Y:S01]  /*2140*/  @!P4 STG.E.64 desc[UR10][R50.64], R78 ;  /* 0x0000004e3200c986 */ /* 0x0003e2000c101b0a */
[----:B------:R-:W-:-:S05]  /*2150*/  ISETP.LT.OR P4, PT, R6, 0x2, !P1 ;  /* 0x000000020600780c */ /* 0x000fca0004f81670 */
[----:B------:R-:W3:Y:S01]  /*2160*/  @!P5 LDC.64 R60, c[0x0][0x380] ;  /* 0x0000e000ff3cdb82 */ /* 0x000ee20000000a00 */
[----:B0-----:R-:W-:Y:S01]  /*2170*/  @!P5 LEA R7, R64, R63, 0x1 ;  /* 0x0000003f4007d211 */ /* 0x001fe200078e08ff */
[----:B----4-:R-:W-:-:S06]  /*2180*/  @!P0 IMAD.WIDE R52, R63, 0x8, R56 ;  /* 0x000000083f348825 */ /* 0x010fcc00078e0238 */
[----:B------:R-:W0:Y:S01]  /*2190*/  @!P4 LDC R2, c[0x0][0x3d0] ;  /* 0x0000f400ff02cb82 */ /* 0x000e220000000800 */
[----:B------:R4:W-:Y:S01]  /*21a0*/  @!P0 STG.E.64 desc[UR10][R52.64], R86 ;  /* 0x0000005634008986 */ /* 0x0009e2000c101b0a */
[----:B------:R-:W-:Y:S01]  /*21b0*/  ISETP.GE.AND P0, PT, R101, 0x2, PT ;  /* 0x000000026500780c */ /* 0x000fe20003f06270 */
[----:B--2---:R-:W-:-:S05]  /*21c0*/  @P6 IMAD.WIDE R54, R55, 0x8, R58 ;  /* 0x0000000837366825 */ /* 0x004fca00078e023a */
[----:B-1----:R-:W1:Y:S01]  /*21d0*/  @!P4 LDC.64 R50, c[0x0][0x380] ;  /* 0x0000e000ff32cb82 */ /* 0x002e620000000a00 */
[----:B------:R-:W-:Y:S01]  /*21e0*/  @P6 STG.E.64 desc[UR10][R54.64], R88 ;  /* 0x0000005836006986 */ /* 0x000fe2000c101b0a */
[----:B------:R-:W-:Y:S01]  /*21f0*/  ISETP.LT.OR P6, PT, R6, 0x3, !P0 ;  /* 0x000000030600780c */ /* 0x000fe200047c1670 */
[----:B---3--:R-:W-:-:S05]  /*2200*/  @!P5 IMAD.WIDE R4, R7, 0x8, R60 ;  /* 0x000000080704d825 */ /* 0x008fca00078e023c */
[----:B------:R2:W-:Y:S01]  /*2210*/  @!P5 STG.E.64 desc[UR10][R4.64], R90 ;  /* 0x0000005a0400d986 */ /* 0x0005e2000c101b0a */
[----:B------:R-:W-:Y:S01]  /*2220*/  ISETP.LT.OR P5, PT, R6, 0x3, !P2 ;  /* 0x000000030600780c */ /* 0x000fe200057a1670 */
[----:B0-----:R-:W-:-:S05]  /*2230*/  @!P4 IMAD R7, R2, 0x3, R63 ;  /* 0x000000030207c824 */ /* 0x001fca00078e023f */
[----:B------:R-:W0:Y:S01]  /*2240*/  @!P6 LDC R58, c[0x0][0x3d0] ;  /* 0x0000f400ff3aeb82 */ /* 0x000e220000000800 */
[----:B------:R-:W-:Y:S02]  /*2250*/  VIADD R63, R63, UR4 ;  /* 0x000000043f3f7c36 */ /* 0x000fe40008000000 */
[----:B-1----:R-:W-:-:S05]  /*2260*/  @!P4 IMAD.WIDE R50, R7, 0x8, R50 ;  /* 0x000000080732c825 */ /* 0x002fca00078e0232 */
[----:B------:R-:W2:Y:S01]  /*2270*/  @!P5 LDC.64 R56, c[0x0][0x380] ;  /* 0x0000e000ff38db82 */ /* 0x000ea20000000a00 */
[----:B------:R1:W-:Y:S01]  /*2280*/  @!P4 STG.E.64 desc[UR10][R50.64], R44 ;  /* 0x0000002c3200c986 */ /* 0x0003e2000c101b0a */
[----:B------:R-:W-:-:S06]  /*2290*/  ISETP.GE.AND P4, PT, R65, 0x3, PT ;  /* 0x000000034100780c */ /* 0x000fcc0003f86270 */
[----:B----4-:R-:W3:Y:S01]  /*22a0*/  @!P6 LDC.64 R52, c[0x0][0x380] ;  /* 0x0000e000ff34eb82 */ /* 0x010ee20000000a00 */
[----:B0-----:R-:W-:-:S07]  /*22b0*/  @!P6 IADD3 R7, PT, PT, R63, R58, RZ ;  /* 0x0000003a3f07e210 */ /* 0x001fce0007ffe0ff */
[----:B------:R-:W1:Y:S01]  /*22c0*/  @P4 LDC R2, c[0x0][0x3d0] ;  /* 0x0000f400ff024b82 */ /* 0x000e620000000800 */
[----:B--2---:R-:W-:-:S07]  /*22d0*/  @!P5 IMAD.WIDE R4, R63, 0x8, R56 ;  /* 0x000000083f04d825 */ /* 0x004fce00078e0238 */
[----:B------:R-:W0:Y:S01]  /*22e0*/  @P4 LDC.64 R54, c[0x0][0x380] ;  /* 0x0000e000ff364b82 */ /* 0x000e220000000a00 */
[----:B------:R2:W-:Y:S01]  /*22f0*/  @!P5 STG.E.64 desc[UR10][R4.64], R92 ;  /* 0x0000005c0400d986 */ /* 0x0005e2000c101b0a */
[----:B------:R-:W-:Y:S01]  /*2300*/  ISETP.LT.OR P5, PT, R6, 0x3, !P1 ;  /* 0x000000030600780c */ /* 0x000fe20004fa1670 */
[----:B---3--:R-:W-:-:S05]  /*2310*/  @!P6 IMAD.WIDE R52, R7, 0x8, R52 ;  /* 0x000000080734e825 */ /* 0x008fca00078e0234 */
[----:B------:R-:W-:Y:S01]  /*2320*/  @!P6 STG.E.64 desc[UR10][R52.64], R94 ;  /* 0x0000005e3400e986 */ /* 0x000fe2000c101b0a */
[----:B------:R-:W-:Y:S01]  /*2330*/  ISETP.LT.OR P6, PT, R6, 0x4, !P2 ;  /* 0x000000040600780c */ /* 0x000fe200057c1670 */
[----:B-1----:R-:W-:-:S05]  /*2340*/  @P4 IMAD R45, R2, 0x2, R63 ;  /* 0x00000002022d4824 */ /* 0x002fca00078e023f */
[----:B------:R-:W2:Y:S01]  /*2350*/  @!P5 LDC R58, c[0x0][0x3d0] ;  /* 0x0000f400ff3adb82 */ /* 0x000ea20000000800 */
[----:B0-----:R-:W-:-:S07]  /*2360*/  @P4 IMAD.WIDE R44, R45, 0x8, R54 ;  /* 0x000000082d2c4825 */ /* 0x001fce00078e0236 */
[----:B------:R-:W0:Y:S01]  /*2370*/  @!P5 LDC.64 R50, c[0x0][0x380] ;  /* 0x0000e000ff32db82 */ /* 0x000e220000000a00 */
[----:B------:R-:W-:Y:S01]  /*2380*/  @P4 STG.E.64 desc[UR10][R44.64], R96 ;  /* 0x000000602c004986 */ /* 0x000fe2000c101b0a */
[----:B------:R-:W-:-:S06]  /*2390*/  ISETP.LT.OR P4, PT, R6, 0x4, !P0 ;  /* 0x000000040600780c */ /* 0x000fcc0004781670 */
[----:B------:R-:W1:Y:S01]  /*23a0*/  @!P6 LDC.64 R56, c[0x0][0x380] ;  /* 0x0000e000ff38eb82 */ /* 0x000e620000000a00 */
[----:B--2---:R-:W-:Y:S01]  /*23b0*/  @!P5 IMAD R5, R58, 0x3, R63 ;  /* 0x000000033a05d824 */ /* 0x004fe200078e023f */
[----:B------:R-:W-:-:S06]  /*23c0*/  IADD3 R63, PT, PT, R63, UR4, RZ ;  /* 0x000000043f3f7c10 */ /* 0x000fcc000fffe0ff */
[----:B------:R-:W2:Y:S01]  /*23d0*/  @!P4 LDC R54, c[0x0][0x3d0] ;  /* 0x0000f400ff36cb82 */ /* 0x000ea20000000800 */
[----:B0-----:R-:W-:-:S05]  /*23e0*/  @!P5 IMAD.WIDE R4, R5, 0x8, R50 ;  /* 0x000000080504d825 */ /* 0x001fca00078e0232 */
[----:B------:R2:W-:Y:S01]  /*23f0*/  @!P5 STG.E.64 desc[UR10][R4.64], R98 ;  /* 0x000000620400d986 */ /* 0x0005e2000c101b0a */
[----:B------:R-:W-:Y:S01]  /*2400*/  ISETP.LT.OR P5, PT, R6, 0x4, !P3 ;  /* 0x000000040600780c */ /* 0x000fe20005fa1670 */
[----:B-1----:R-:W-:-:S05]  /*2410*/  @!P6 IMAD.WIDE R50, R63, 0x8, R56 ;  /* 0x000000083f32e825 */ /* 0x002fca00078e0238 */
[----:B------:R0:W-:Y:S01]  /*2420*/  @!P6 STG.E.64 desc[UR10][R50.64], R30 ;  /* 0x0000001e3200e986 */ /* 0x0001e2000c101b0a */
[----:B------:R-:W-:Y:S02]  /*2430*/  ISETP.GE.AND P6, PT, R3, 0x4, PT ;  /* 0x000000040300780c */ /* 0x000fe40003fc6270 */
[----:B------:R-:W1:Y:S01]  /*2440*/  @!P4 LDC.64 R2, c[0x0][0x380] ;  /* 0x0000e000ff02cb82 */ /* 0x000e620000000a00 */
[----:B--2---:R-:W-:-:S07]  /*2450*/  @!P4 IMAD.IADD R5, R63, 0x1, R54 ;  /* 0x000000013f05c824 */ /* 0x004fce00078e0236 */
[----:B------:R-:W2:Y:S08]  /*2460*/  @!P5 LDC R56, c[0x0][0x3d0] ;  /* 0x0000f400ff38db82 */ /* 0x000eb00000000800 */
[----:B------:R-:W0:Y:S08]  /*2470*/  @P6 LDC R58, c[0x0][0x3d0] ;  /* 0x0000f400ff3a6b82 */ /* 0x000e300000000800 */
[----:B------:R-:W3:Y:S01]  /*2480*/  @!P5 LDC.64 R44, c[0x0][0x380] ;  /* 0x0000e000ff2cdb82 */ /* 0x000ee20000000a00 */
[----:B-1----:R-:W-:-:S05]  /*2490*/  @!P4 IMAD.WIDE R2, R5, 0x8, R2 ;  /* 0x000000080502c825 */ /* 0x002fca00078e0202 */
[----:B------:R1:W-:Y:S01]  /*24a0*/  @!P4 STG.E.64 desc[UR10][R2.64], R42 ;  /* 0x0000002a0200c986 */ /* 0x0003e2000c101b0a */
[----:B------:R-:W-:Y:S01]  /*24b0*/  ISETP.LT.OR P4, PT, R6, 0x5, !P2 ;  /* 0x000000050600780c */ /* 0x000fe20005781670 */
[----:B------:R-:W4:Y:S01]  /*24c0*/  @P6 LDC.64 R52, c[0x0][0x380] ;  /* 0x0000e000ff346b82 */ /* 0x000f220000000a00 */
[----:B--2---:R-:W-:Y:S01]  /*24d0*/  @!P5 LEA R5, R56, R63, 0x1 ;  /* 0x0000003f3805d211 */ /* 0x004fe200078e08ff */
[----:B0-----:R-:W-:Y:S02]  /*24e0*/  @P6 IMAD R31, R58, 0x3, R63 ;  /* 0x000000033a1f6824 */ /* 0x001fe400078e023f */
[----:B------:R-:W-:Y:S02]  /*24f0*/  VIADD R63, R63, UR4 ;  /* 0x000000043f3f7c36 */ /* 0x000fe40008000000 */
[----:B---3--:R-:W-:-:S06]  /*2500*/  @!P5 IMAD.WIDE R4, R5, 0x8, R44 ;  /* 0x000000080504d825 */ /* 0x008fcc00078e022c */
[----:B------:R-:W1:Y:S01]  /*2510*/  @!P4 LDC.64 R44, c[0x0][0x380] ;  /* 0x0000e000ff2ccb82 */ /* 0x000e620000000a00 */
[----:B------:R0:W-:Y:S01]  /*2520*/  @!P5 STG.E.64 desc[UR10][R4.64], R40 ;  /* 0x000000280400d986 */ /* 0x0001e2000c101b0a */
[----:B------:R-:W-:Y:S01]  /*2530*/  ISETP.LT.OR P5, PT, R6, 0x5, !P0 ;  /* 0x000000050600780c */ /* 0x000fe200047a1670 */
[----:B----4-:R-:W-:-:S05]  /*2540*/  @P6 IMAD.WIDE R30, R31, 0x8, R52 ;  /* 0x000000081f1e6825 */ /* 0x010fca00078e0234 */
[----:B------:R2:W-:Y:S01]  /*2550*/  @P6 STG.E.64 desc[UR10][R30.64], R38 ;  /* 0x000000261e006986 */ /* 0x0005e2000c101b0a */
[----:B------:R-:W-:-:S06]  /*2560*/  ISETP.LT.OR P6, PT, R6, 0x5, !P3 ;  /* 0x000000050600780c */ /* 0x000fcc0005fc1670 */
[----:B------:R-:W0:Y:S01]  /*2570*/  @!P5 LDC R52, c[0x0][0x3d0] ;  /* 0x0000f400ff34db82 */ /* 0x000e220000000800 */
[----:B-1----:R-:W-:-:S07]  /*2580*/  @!P4 IMAD.WIDE R2, R63, 0x8, R44 ;  /* 0x000000083f02c825 */ /* 0x002fce00078e022c */
[----:B------:R-:W2:Y:S01]  /*2590*/  @!P6 LDC R54, c[0x0][0x3d0] ;  /* 0x0000f400ff36eb82 */ /* 0x000ea20000000800 */
[----:B------:R1:W-:Y:S01]  /*25a0*/  @!P4 STG.E.64 desc[UR10][R2.64], R28 ;  /* 0x0000001c0200c986 */ /* 0x0003e2000c101b0a */
[----:B------:R-:W-:-:S06]  /*25b0*/  ISETP.LT.OR P4, PT, R6, 0x5, !P1 ;  /* 0x000000050600780c */ /* 0x000fcc0004f81670 */
[----:B------:R-:W3:Y:S08]  /*25c0*/  @!P5 LDC.64 R42, c[0x0][0x380] ;  /* 0x0000e000ff2adb82 */ /* 0x000ef00000000a00 */
[----:B------:R-:W4:Y:S01]  /*25d0*/  @!P6 LDC.64 R50, c[0x0][0x380] ;  /* 0x0000e000ff32eb82 */ /* 0x000f220000000a00 */
[----:B0-----:R-:W-:Y:S01]  /*25e0*/  @!P5 IADD3 R5, PT, PT, R63, R52, RZ ;  /* 0x000000343f05d210 */ /* 0x001fe20007ffe0ff */
[----:B--2---:R-:W-:-:S06]  /*25f0*/  @!P6 IMAD R31, R54, 0x2, R63 ;  /* 0x00000002361fe824 */ /* 0x004fcc00078e023f */
[----:B------:R-:W0:Y:S01]  /*2600*/  @!P4 LDC R40, c[0x0][0x3d0] ;  /* 0x0000f400ff28cb82 */ /* 0x000e220000000800 */
[----:B---3--:R-:W-:-:S07]  /*2610*/  @!P5 IMAD.WIDE R4, R5, 0x8, R42 ;  /* 0x000000080504d825 */ /* 0x008fce00078e022a */
[----:B-1----:R-:W1:Y:S01]  /*2620*/  @!P4 LDC.64 R2, c[0x0][0x380] ;  /* 0x0000e000ff02cb82 */ /* 0x002e620000000a00 */
[----:B------:R-:W-:Y:S01]  /*2630*/  @!P5 STG.E.64 desc[UR10][R4.64], R36 ;  /* 0x000000240400d986 */ /* 0x000fe2000c101b0a */
[----:B------:R-:W-:Y:S01]  /*2640*/  ISETP.LT.OR P5, PT, R6, 0x6, !P0 ;  /* 0x000000060600780c */ /* 0x000fe200047a1670 */
[----:B----4-:R-:W-:-:S05]  /*2650*/  @!P6 IMAD.WIDE R30, R31, 0x8, R50 ;  /* 0x000000081f1ee825 */ /* 0x010fca00078e0232 */
[----:B------:R2:W-:Y:S01]  /*2660*/  @!P6 STG.E.64 desc[UR10][R30.64], R34 ;  /* 0x000000221e00e986 */ /* 0x0005e2000c101b0a */
[----:B------:R-:W-:Y:S01]  /*2670*/  ISETP.LT.OR P6, PT, R6, 0x6, !P2 ;  /* 0x000000060600780c */ /* 0x000fe200057c1670 */
[----:B0-----:R-:W-:Y:S01]  /*2680*/  @!P4 IMAD R7, R40, 0x3, R63 ;  /* 0x000000032807c824 */ /* 0x001fe200078e023f */
[----:B------:R-:W-:-:S04]  /*2690*/  IADD3 R63, PT, PT, R63, UR4, RZ ;  /* 0x000000043f3f7c10 */ /* 0x000fc8000fffe0ff */
[----:B------:R-:W0:Y:S01]  /*26a0*/  @!P5 LDC R42, c[0x0][0x3d0] ;  /* 0x0000f400ff2adb82 */ /* 0x000e220000000800 */
[----:B-1----:R-:W-:-:S07]  /*26b0*/  @!P4 IMAD.WIDE R2, R7, 0x8, R2 ;  /* 0x000000080702c825 */ /* 0x002fce00078e0202 */
[----:B------:R-:W1:Y:S01]  /*26c0*/  @!P6 LDC.64 R28, c[0x0][0x380] ;  /* 0x0000e000ff1ceb82 */ /* 0x000e620000000a00 */
[----:B------:R3:W-:Y:S01]  /*26d0*/  @!P4 STG.E.64 desc[UR10][R2.64], R32 ;  /* 0x000000200200c986 */ /* 0x0007e2000c101b0a */
[----:B------:R-:W-:-:S06]  /*26e0*/  ISETP.LT.OR P4, PT, R6, 0x6, !P3 ;  /* 0x000000060600780c */ /* 0x000fcc0005f81670 */
[----:B------:R-:W4:Y:S01]  /*26f0*/  @!P5 LDC.64 R38, c[0x0][0x380] ;  /* 0x0000e000ff26db82 */ /* 0x000f220000000a00 */
[----:B0-----:R-:W-:-:S07]  /*2700*/  @!P5 IMAD.IADD R7, R63, 0x1, R42 ;  /* 0x000000013f07d824 */ /* 0x001fce00078e022a */
[----:B--2---:R-:W0:Y:S01]  /*2710*/  @!P4 LDC R34, c[0x0][0x3d0] ;  /* 0x0000f400ff22cb82 */ /* 0x004e220000000800 */
[----:B-1----:R-:W-:-:S07]  /*2720*/  @!P6 IMAD.WIDE R4, R63, 0x8, R28 ;  /* 0x000000083f04e825 */ /* 0x002fce00078e021c */
[----:B---3--:R-:W1:Y:S01]  /*2730*/  @!P4 LDC.64 R2, c[0x0][0x380] ;  /* 0x0000e000ff02cb82 */ /* 0x008e620000000a00 */
[----:B------:R2:W-:Y:S01]  /*2740*/  @!P6 STG.E.64 desc[UR10][R4.64], R14 ;  /* 0x0000000e0400e986 */ /* 0x0005e2000c101b0a */
[----:B------:R-:W-:Y:S01]  /*2750*/  ISETP.LT.OR P6, PT, R6, 0x6, !P1 ;  /* 0x000000060600780c */ /* 0x000fe20004fc1670 */
[----:B----4-:R-:W-:-:S05]  /*2760*/  @!P5 IMAD.WIDE R28, R7, 0x8, R38 ;  /* 0x00000008071cd825 */ /* 0x010fca00078e0226 */
[----:B------:R-:W-:Y:S01]  /*2770*/  @!P5 STG.E.64 desc[UR10][R28.64], R12 ;  /* 0x0000000c1c00d986 */ /* 0x000fe2000c101b0a */
[----:B------:R-:W-:Y:S02]  /*2780*/  ISETP.LT.OR P5, PT, R6, 0x7, !P2 ;  /* 0x000000070600780c */ /* 0x000fe400057a1670 */
[----:B------:R-:W-:Y:S02]  /*2790*/  ISETP.LT.OR P2, PT, R0, 0x8, !P2 ;  /* 0x000000080000780c */ /* 0x000fe40005741670 */
[----:B0-----:R-:W-:Y:S02]  /*27a0*/  @!P4 LEA R7, R34, R63, 0x1 ;  /* 0x0000003f2207c211 */ /* 0x001fe400078e08ff */
[----:B------:R-:W2:Y:S03]  /*27b0*/  @!P6 LDC R36, c[0x0][0x3d0] ;  /* 0x0000f400ff24eb82 */ /* 0x000ea60000000800 */
[----:B-1----:R-:W-:-:S05]  /*27c0*/  @!P4 IMAD.WIDE R2, R7, 0x8, R2 ;  /* 0x000000080702c825 */ /* 0x002fca00078e0202 */
[----:B------:R-:W0:Y:S01]  /*27d0*/  @!P6 LDC.64 R30, c[0x0][0x380] ;  /* 0x0000e000ff1eeb82 */ /* 0x000e220000000a00 */
[----:B------:R1:W-:Y:S01]  /*27e0*/  @!P4 STG.E.64 desc[UR10][R2.64], R10 ;  /* 0x0000000a0200c986 */ /* 0x0003e2000c101b0a */
[----:B------:R-:W-:Y:S02]  /*27f0*/  ISETP.LT.OR P4, PT, R6, 0x7, !P0 ;  /* 0x000000070600780c */ /* 0x000fe40004781670 */
[----:B------:R-:W-:-:S04]  /*2800*/  ISETP.LT.OR P0, PT, R0, 0x8, !P0 ;  /* 0x000000080000780c */ /* 0x000fc80004701670 */
[----:B------:R-:W3:Y:S01]  /*2810*/  @!P5 LDC.64 R32, c[0x0][0x380] ;  /* 0x0000e000ff20db82 */ /* 0x000ee20000000a00 */
[----:B--2---:R-:W-:-:S07]  /*2820*/  @!P6 IMAD R5, R36, 0x3, R63 ;  /* 0x000000032405e824 */ /* 0x004fce00078e023f */
[----:B------:R-:W2:Y:S01]  /*2830*/  @!P4 LDC R14, c[0x0][0x3d0] ;  /* 0x0000f400ff0ecb82 */ /* 0x000ea20000000800 */
[----:B------:R-:W-:Y:S02]  /*2840*/  VIADD R63, R63, UR4 ;  /* 0x000000043f3f7c36 */ /* 0x000fe40008000000 */
[----:B0-----:R-:W-:-:S05]  /*2850*/  @!P6 IMAD.WIDE R4, R5, 0x8, R30 ;  /* 0x000000080504e825 */ /* 0x001fca00078e021e */
[----:B-1----:R-:W0:Y:S01]  /*2860*/  @!P4 LDC.64 R2, c[0x0][0x380] ;  /* 0x0000e000ff02cb82 */ /* 0x002e220000000a00 */
[----:B------:R1:W-:Y:S01]  /*2870*/  @!P6 STG.E.64 desc[UR10][R4.64], R8 ;  /* 0x000000080400e986 */ /* 0x0003e2000c101b0a */
[----:B------:R-:W-:Y:S01]  /*2880*/  ISETP.LT.OR P6, PT, R6, 0x7, !P3 ;  /* 0x000000070600780c */ /* 0x000fe20005fc1670 */
[----:B---3--:R-:W-:Y:S01]  /*2890*/  @!P5 IMAD.WIDE R12, R63, 0x8, R32 ;  /* 0x000000083f0cd825 */ /* 0x008fe200078e0220 */
[----:B------:R-:W-:-:S04]  /*28a0*/  ISETP.LT.OR P3, PT, R0, 0x8, !P3 ;  /* 0x000000080000780c */ /* 0x000fc80005f61670 */
[----:B------:R-:W3:Y:S01]  /*28b0*/  @!P0 LDC R32, c[0x0][0x3d0] ;  /* 0x0000f400ff208b82 */ /* 0x000ee20000000800 */
[----:B------:R-:W-:Y:S01]  /*28c0*/  VIADD R33, R63, UR4 ;  /* 0x000000043f217c36 */ /* 0x000fe20008000000 */
[----:B------:R4:W-:Y:S01]  /*28d0*/  @!P5 STG.E.64 desc[UR10][R12.64], R22 ;  /* 0x000000160c00d986 */ /* 0x0009e2000c101b0a */
[----:B------:R-:W-:Y:S02]  /*28e0*/  ISETP.LT.OR P5, PT, R6, 0x7, !P1 ;  /* 0x000000070600780c */ /* 0x000fe40004fa1670 */
[----:B------:R-:W-:-:S03]  /*28f0*/  ISETP.LT.OR P1, PT, R0, 0x8, !P1 ;  /* 0x000000080000780c */ /* 0x000fc60004f21670 */
[----:B------:R-:W5:Y:S01]  /*2900*/  @!P0 LDC.64 R10, c[0x0][0x380] ;  /* 0x0000e000ff0a8b82 */ /* 0x000f620000000a00 */
[----:B--2---:R-:W-:-:S05]  /*2910*/  @!P4 IADD3 R15, PT, PT, R63, R14, RZ ;  /* 0x0000000e3f0fc210 */ /* 0x004fca0007ffe0ff */
[----:B0-----:R-:W-:Y:S02]  /*2920*/  @!P4 IMAD.WIDE R2, R15, 0x8, R2 ;  /* 0x000000080f02c825 */ /* 0x001fe400078e0202 */
[----:B------:R-:W0:Y:S03]  /*2930*/  @!P6 LDC R28, c[0x0][0x3d0] ;  /* 0x0000f400ff1ceb82 */ /* 0x000e260000000800 */
[----:B------:R2:W-:Y:S05]  /*2940*/  @!P4 STG.E.64 desc[UR10][R2.64], R20 ;  /* 0x000000140200c986 */ /* 0x0005ea000c101b0a */
[----:B------:R-:W4:Y:S01]  /*2950*/  @!P5 LDC R30, c[0x0][0x3d0] ;  /* 0x0000f400ff1edb82 */ /* 0x000f220000000800 */
[----:B---3--:R-:W-:-:S07]  /*2960*/  @!P0 IMAD.IADD R29, R33, 0x1, R32 ;  /* 0x00000001211d8824 */ /* 0x008fce00078e0220 */
[----:B------:R-:W3:Y:S01]  /*2970*/  @!P3 LDC R34, c[0x0][0x3d0] ;  /* 0x0000f400ff22bb82 */ /* 0x000ee20000000800 */
[----:B-----5:R-:W-:-:S07]  /*2980*/  @!P0 IMAD.WIDE R10, R29, 0x8, R10 ;  /* 0x000000081d0a8825 */ /* 0x020fce00078e020a */
[----:B-1----:R-:W1:Y:S01]  /*2990*/  @!P6 LDC.64 R4, c[0x0][0x380] ;  /* 0x0000e000ff04eb82 */ /* 0x002e620000000a00 */
[----:B0-----:R-:W-:-:S07]  /*29a0*/  @!P6 LEA R15, R28, R63, 0x1 ;  /* 0x0000003f1c0fe211 */ /* 0x001fce00078e08ff */
[----:B------:R-:W0:Y:S01]  /*29b0*/  @!P5 LDC.64 R6, c[0x0][0x380] ;  /* 0x0000e000ff06db82 */ /* 0x000e220000000a00 */
[----:B----4-:R-:W-:-:S07]  /*29c0*/  @!P5 IMAD R23, R30, 0x3, R63 ;  /* 0x000000031e17d824 */ /* 0x010fce00078e023f */
[----:B------:R-:W4:Y:S01]  /*29d0*/  @!P2 LDC.64 R8, c[0x0][0x380] ;  /* 0x0000e000ff08ab82 */ /* 0x000f220000000a00 */
[----:B---3--:R-:W-:-:S07]  /*29e0*/  @!P3 LEA R31, R34, R33, 0x1 ;  /* 0x00000021221fb211 */ /* 0x008fce00078e08ff */
[----:B------:R-:W3:Y:S01]  /*29f0*/  @!P3 LDC.64 R12, c[0x0][0x380] ;  /* 0x0000e000ff0cbb82 */ /* 0x000ee20000000a00 */
[----:B-1----:R-:W-:-:S05]  /*2a00*/  @!P6 IMAD.WIDE R4, R15, 0x8, R4 ;  /* 0x000000080f04e825 */ /* 0x002fca00078e0204 */
[----:B------:R2:W-:Y:S01]  /*2a10*/  @!P6 STG.E.64 desc[UR10][R4.64], R18 ;  /* 0x000000120400e986 */ /* 0x0005e2000c101b0a */
[----:B0-----:R-:W-:-:S05]  /*2a20*/  @!P5 IMAD.WIDE R6, R23, 0x8, R6 ;  /* 0x000000081706d825 */ /* 0x001fca00078e0206 */
[----:B------:R2:W-:Y:S01]  /*2a30*/  @!P5 STG.E.64 desc[UR10][R6.64], R16 ;  /* 0x000000100600d986 */ /* 0x0005e2000c101b0a */
[----:B----4-:R-:W-:-:S05]  /*2a40*/  @!P2 IMAD.WIDE R8, R33, 0x8, R8 ;  /* 0x000000082108a825 */ /* 0x010fca00078e0208 */
[----:B------:R2:W-:Y:S01]  /*2a50*/  @!P2 STG.E.64 desc[UR10][R8.64], R48 ;  /* 0x000000300800a986 */ /* 0x0005e2000c101b0a */
[----:B---3--:R-:W-:-:S03]  /*2a60*/  @!P3 IMAD.WIDE R12, R31, 0x8, R12 ;  /* 0x000000081f0cb825 */ /* 0x008fc600078e020c */
[----:B------:R2:W-:Y:S04]  /*2a70*/  @!P0 STG.E.64 desc[UR10][R10.64], R46 ;  /* 0x0000002e0a008986 */ /* 0x0005e8000c101b0a */
[----:B------:R2:W-:Y:S01]  /*2a80*/  @!P3 STG.E.64 desc[UR10][R12.64], R26 ;  /* 0x0000001a0c00b986 */ /* 0x0005e2000c101b0a */
[----:B------:R-:W-:Y:S05]  /*2a90*/  @P1 EXIT ;  /* 0x000000000000194d */ /* 0x000fea0003800000 */
[----:B------:R-:W0:Y:S08]  /*2aa0*/  LDC R0, c[0x0][0x3d0] ;  /* 0x0000f400ff007b82 */ /* 0x000e300000000800 */
[----:B--2---:R-:W1:Y:S01]  /*2ab0*/  LDC.64 R2, c[0x0][0x380] ;  /* 0x0000e000ff027b82 */ /* 0x004e620000000a00 */
[----:B0-----:R-:W-:-:S04]  /*2ac0*/  IMAD R5, R0, 0x3, R33 ;  /* 0x0000000300057824 */ /* 0x001fc800078e0221 */
[----:B-1----:R-:W-:-:S05]  /*2ad0*/  IMAD.WIDE R2, R5, 0x8, R2 ;  /* 0x0000000805027825 */ /* 0x002fca00078e0202 */
[----:B------:R-:W-:Y:S01]  /*2ae0*/  STG.E.64 desc[UR10][R2.64], R24 ;  /* 0x0000001802007986 */ /* 0x000fe2000c101b0a */
[----:B------:R-:W-:Y:S05]  /*2af0*/  EXIT ;  /* 0x000000000000794d */ /* 0x000fea0003800000 */
.L_x_33:
        /* <DEDUP_REMOVED lines=16> */
.L_x_101:


//--------------------- .text._Z15kernel__2_tex_1PdS_S_iiiiiiiiiiPiS0_iii --------------------------
	.section	.text._Z15kernel__2_tex_1PdS_S_iiiiiiiiiiPiS0_iii,"ax",@progbits
	.align	128
        .global         _Z15kernel__2_tex_1PdS_S_iiiiiiiiiiPiS0_iii
        .type           _Z15kernel__2_tex_1PdS_S_iiiiiiiiiiPiS0_iii,@function
        .size           _Z15kernel__2_tex_1PdS_S_iiiiiiiiiiPiS0_iii,(.L_x_102 - _Z15kernel__2_tex_1PdS_S_iiiiiiiiiiPiS0_iii)
        .other          _Z15kernel__2_tex_1PdS_S_iiiiiiiiiiPiS0_iii,@"STO_CUDA_ENTRY STV_DEFAULT"
_Z15kernel__2_tex_1PdS_S_iiiiiiiiiiPiS0_iii:
.text._Z15kernel__2_tex_1PdS_S_iiiiiiiiiiPiS0_iii:
[----:B------:R-:W-:Y:S08]  /*0000*/  LDC R1, c[0x0][0x37c] ;  /* 0x0000df00ff017b82 */ /* 0x000ff00000000800 */
[----:B------:R-:W0:Y:S01]  /*0010*/  LDC.64 R8, c[0x0][0x3b0] ;  /* 0x0000ec00ff087b82 */ /* 0x000e220000000a00 */
[----:B------:R-:W1:Y:S01]  /*0020*/  LDCU UR4, c[0x0][0x3b8] ;  /* 0x00007700ff0477ac */ /* 0x000e620008000800 */
[----:B------:R-:W-:-:S02]  /*0030*/  CS2R R14, SRZ ;  /* 0x00000000000e7805 */ /* 0x000fc4000001ff00 */
[----:B------:R-:W-:Y:S02]  /*0040*/  CS2R R72, SRZ ;  /* 0x0000000000487805 */ /* 0x000fe4000001ff00 */
[----:B------:R-:W-:Y:S01]  /*0050*/  CS2R R12, SRZ ;  /* 0x00000000000c7805 */ /* 0x000fe2000001ff00 */
[----:B------:R-:W2:Y:S01]  /*0060*/  LDCU UR6, c[0x0][0x3a0] ;  /* 0x00007400ff0677ac */ /* 0x000ea20008000800 */
[----:B------:R-:W-:Y:S02]  /*0070*/  CS2R R20, SRZ ;  /* 0x0000000000147805 */ /* 0x000fe4000001ff00 */
[----:B------:R-:W-:Y:S02]  /*0080*/  CS2R R70, SRZ ;  /* 0x0000000000467805 */ /* 0x000fe4000001ff00 */
[----:B------:R-:W-:Y:S01]  /*0090*/  CS2R R16, SRZ ;  /* 0x0000000000107805 */ /* 0x000fe2000001ff00 */
[----:B------:R-:W3:Y:S01]  /*00a0*/  LDCU UR5, c[0x0][0x3d8] ;  /* 0x00007b00ff0577ac */ /* 0x000ee20008000800 */
        /* <DEDUP_REMOVED lines=13> */
[----:B------:R-:W-:Y:S01]  /*0180*/  CS2R R48, SRZ ;  /* 0x0000000000307805 */ /* 0x000fe2000001ff00 */
[----:B0-----:R-:W-:Y:S01]  /*0190*/  IMAD R0, R9, R8, RZ ;  /* 0x0000000809007224 */ /* 0x001fe200078e02ff */
[----:B------:R-:W-:Y:S02]  /*01a0*/  CS2R R62, SRZ ;  /* 0x00000000003e7805 */ /* 0x000fe4000001ff00 */
[----:B------:R-:W-:Y:S01]  /*01b0*/  CS2R R40, SRZ ;  /* 0x0000000000287805 */ /* 0x000fe2000001ff00 */
[----:B---3--:R-:W-:Y:S01]  /*01c0*/  UISETP.GE.AND UP0, UPT, UR5, 0x1, UPT ;  /* 0x000000010500788c */ /* 0x008fe2000bf06270 */
        /* <DEDUP_REMOVED lines=8> */
[----:B------:R-:W-:Y:S02]  /*0250*/  CS2R R60, SRZ ;  /* 0x00000000003c7805 */ /* 0x000fe4000001ff00 */
[----:B------:R-:W-:Y:S02]  /*0260*/  CS2R R106, SRZ ;  /* 0x00000000006a7805 */ /* 0x000fe4000001ff00 */
[----:B------:R-:W-:Y:S02]  /*0270*/  CS2R R104, SRZ ;  /* 0x0000000000687805 */ /* 0x000fe4000001ff00 */
[----:B------:R-:W-:Y:S01]  /*0280*/  CS2R R74, SRZ ;  /* 0x00000000004a7805 */ /* 0x000fe2000001ff00 */
[----:B------:R-:W3:Y:S01]  /*0290*/  I2F.RP R6, R10 ;  /* 0x0000000a00067306 */ /* 0x000ee20000209400 */
[----:B------:R-:W-:-:S02]  /*02a0*/  CS2R R102, SRZ ;  /* 0x0000000000667805 */ /* 0x000fc4000001ff00 */
[----:B------:R-:W-:Y:S02]  /*02b0*/  CS2R R100, SRZ ;  /* 0x0000000000647805 */ /* 0x000fe4000001ff00 */
[----:B------:R-:W-:Y:S01]  /*02c0*/  CS2R R98, SRZ ;  /* 0x0000000000627805 */ /* 0x000fe2000001ff00 */
[----:B------:R-:W4:Y:S02]  /*02d0*/  LDCU.64 UR10, c[0x0][0x358] ;  /* 0x00006b00ff0a77ac */ /* 0x000f240008000a00 */
[----:B-1----:R-:W1:Y:S08]  /*02e0*/  MUFU.RCP R5, R5 ;  /* 0x0000000500057308 */ /* 0x002e700000001000 */
[----:B---3--:R-:W-:Y:S01]  /*02f0*/  MUFU.RCP R6, R6 ;  /* 0x0000000600067308 */ /* 0x008fe20000001000 */
[----:B-1----:R-:W-:-:S07]  /*0300*/  IADD3 R2, PT, PT, R5, 0xffffffe, RZ ;  /* 0x0ffffffe05027810 */ /* 0x002fce0007ffe0ff */
[----:B------:R1:W3:Y:S02]  /*0310*/  F2I.FTZ.U32.TRUNC.NTZ R3, R2 ;  /* 0x0000000200037305 */ /* 0x0002e4000021f000 */
[----:B-1----:R-:W-:Y:S02]  /*0320*/  HFMA2 R2, -RZ, RZ, 0, 0 ;  /* 0x00000000ff027431 */ /* 0x002fe400000001ff */
[----:B---3--:R-:W-:-:S04]  /*0330*/  IMAD R7, R7, R3, RZ ;  /* 0x0000000307077224 */ /* 0x008fc800078e02ff */
[----:B------:R-:W-:-:S04]  /*0340*/  IMAD.HI.U32 R3, R3, R7, R2 ;  /* 0x0000000703037227 */ /* 0x000fc800078e0002 */
[----:B------:R-:W-:Y:S01]  /*0350*/  VIADD R2, R6, 0xffffffe ;  /* 0x0ffffffe06027836 */ /* 0x000fe20000000000 */
[----:B------:R-:W-:Y:S01]  /*0360*/  IABS R6, R0 ;  /* 0x0000000000067213 */ /* 0x000fe20000000000 */
[----:B0-----:R-:W-:-:S04]  /*0370*/  IMAD.HI.U32 R5, R3, UR4, RZ ;  /* 0x0000000403057c27 */ /* 0x001fc8000f8e00ff */
[----:B------:R-:W-:Y:S02]  /*0380*/  IMAD.MOV R3, RZ, RZ, -R5 ;  /* 0x000000ffff037224 */ /* 0x000fe400078e0a05 */
[----:B------:R-:W-:Y:S02]  /*0390*/  IMAD.MOV R6, RZ, RZ, -R6 ;  /* 0x000000ffff067224 */ /* 0x000fe400078e0a06 */
[----:B------:R-:W-:-:S05]  /*03a0*/  IMAD R3, R4, R3, UR4 ;  /* 0x0000000404037e24 */ /* 0x000fca000f8e0203 */
[----:B------:R-:W-:-:S13]  /*03b0*/  ISETP.GE.U32.AND P0, PT, R3, R4, PT ;  /* 0x000000040300720c */ /* 0x000fda0003f06070 */
[----:B------:R-:W-:Y:S02]  /*03c0*/  @P0 IADD3 R3, PT, PT, -R4, R3, RZ ;  /* 0x0000000304030210 */ /* 0x000fe40007ffe1ff */
[----:B------:R-:W-:Y:S02]  /*03d0*/  @P0 IADD3 R5, PT, PT, R5, 0x1, RZ ;  /* 0x0000000105050810 */ /* 0x000fe40007ffe0ff */
[----:B------:R-:W-:Y:S02]  /*03e0*/  ISETP.GE.U32.AND P1, PT, R3, R4, PT ;  /* 0x000000040300720c */ /* 0x000fe40003f26070 */
[----:B------:R0:W1:Y:S02]  /*03f0*/  F2I.FTZ.U32.TRUNC.NTZ R3, R2 ;  /* 0x0000000200037305 */ /* 0x000064000021f000 */
[----:B0-----:R-:W-:-:S09]  /*0400*/  MOV R2, RZ ;  /* 0x000000ff00027202 */ /* 0x001fd20000000f00 */
[----:B------:R-:W-:Y:S01]  /*0410*/  @P1 VIADD R5, R5, 0x1 ;  /* 0x0000000105051836 */ /* 0x000fe20000000000 */
[----:B------:R-:W-:Y:S02]  /*0420*/  @!P2 LOP3.LUT R5, RZ, R4, RZ, 0x33, !PT ;  /* 0x00000004ff05a212 */ /* 0x000fe400078e33ff */
[----:B-1----:R-:W-:-:S03]  /*0430*/  IADD3 R9, PT, PT, RZ, -R3, RZ ;  /* 0x80000003ff097210 */ /* 0x002fc60007ffe0ff */
[----:B------:R-:W-:Y:S02]  /*0440*/  IMAD.MOV R7, RZ, RZ, -R5 ;  /* 0x000000ffff077224 */ /* 0x000fe400078e0a05 */
[----:B--2---:R-:W-:Y:S02]  /*0450*/  IMAD R5, R5, UR6, RZ ;  /* 0x0000000605057c24 */ /* 0x004fe4000f8e02ff */
[----:B------:R-:W-:Y:S01]  /*0460*/  IMAD R7, R4, R7, UR4 ;  /* 0x0000000404077e24 */ /* 0x000fe2000f8e0207 */
[----:B------:R-:W0:Y:S01]  /*0470*/  LDCU UR4, c[0x0][0x39c] ;  /* 0x00007380ff0477ac */ /* 0x000e220008000800 */
[----:B------:R-:W-:-:S03]  /*0480*/  IMAD R9, R9, R10, RZ ;  /* 0x0000000a09097224 */ /* 0x000fc600078e02ff */
[----:B------:R-:W-:Y:S01]  /*0490*/  IABS R4, R7 ;  /* 0x0000000700047213 */ /* 0x000fe20000000000 */
[----:B------:R-:W-:Y:S01]  /*04a0*/  IMAD.HI.U32 R2, R3, R9, R2 ;  /* 0x0000000903027227 */ /* 0x000fe200078e0002 */
[----:B------:R-:W-:Y:S02]  /*04b0*/  IABS R9, R8 ;  /* 0x0000000800097213 */ /* 0x000fe40000000000 */
[----:B------:R-:W-:Y:S02]  /*04c0*/  MOV R3, R4 ;  /* 0x0000000400037202 */ /* 0x000fe40000000f00 */
[----:B------:R-:W1:Y:S03]  /*04d0*/  I2F.RP R4, R9 ;  /* 0x0000000900047306 */ /* 0x000e660000209400 */
[----:B------:R-:W-:-:S04]  /*04e0*/  IMAD.HI.U32 R2, R2, R3, RZ ;  /* 0x0000000302027227 */ /* 0x000fc800078e00ff */
[----:B------:R-:W-:-:S05]  /*04f0*/  IMAD R3, R2, R6, R3 ;  /* 0x0000000602037224 */ /* 0x000fca00078e0203 */
[----:B------:R-:W-:Y:S01]  /*0500*/  ISETP.GT.U32.AND P2, PT, R10, R3, PT ;  /* 0x000000030a00720c */ /* 0x000fe20003f44070 */
[----:B-1----:R-:W1:-:S12]  /*0510*/  MUFU.RCP R4, R4 ;  /* 0x0000000400047308 */ /* 0x002e580000001000 */
[----:B------:R-:W-:Y:S02]  /*0520*/  @!P2 IMAD.IADD R3, R3, 0x1, -R10 ;  /* 0x000000010303a824 */ /* 0x000fe400078e0a0a */
[----:B------:R-:W-:Y:S01]  /*0530*/  @!P2 VIADD R2, R2, 0x1 ;  /* 0x000000010202a836 */ /* 0x000fe20000000000 */
[----:B------:R-:W-:Y:S02]  /*0540*/  ISETP.NE.AND P2, PT, R0, RZ, PT ;  /* 0x000000ff0000720c */ /* 0x000fe40003f45270 */
[----:B------:R-:W-:Y:S02]  /*0550*/  ISETP.GE.U32.AND P0, PT, R3, R10, PT ;  /* 0x0000000a0300720c */ /* 0x000fe40003f06070 */
[----:B------:R-:W-:Y:S02]  /*0560*/  LOP3.LUT R3, R7, R0, RZ, 0x3c, !PT ;  /* 0x0000000007037212 */ /* 0x000fe400078e3cff */
[----:B-1----:R-:W-:Y:S02]  /*0570*/  IADD3 R6, PT, PT, R4, 0xffffffe, RZ ;  /* 0x0ffffffe04067810 */ /* 0x002fe40007ffe0ff */
[----:B------:R-:W-:-:S02]  /*0580*/  ISETP.GE.AND P1, PT, R3, RZ, PT ;  /* 0x000000ff0300720c */ /* 0x000fc40003f26270 */
[----:B------:R-:W1:Y:S05]  /*0590*/  F2I.FTZ.U32.TRUNC.NTZ R3, R6 ;  /* 0x0000000600037305 */ /* 0x000e6a000021f000 */
[----:B------:R-:W-:-:S05]  /*05a0*/  @P0 IADD3 R2, PT, PT, R2, 0x1, RZ ;  /* 0x0000000102020810 */ /* 0x000fca0007ffe0ff */
[----:B------:R-:W-:-:S05]  /*05b0*/  IMAD.MOV.U32 R45, RZ, RZ, R2 ;  /* 0x000000ffff2d7224 */ /* 0x000fca00078e0002 */
[----:B------:R-:W-:Y:S02]  /*05c0*/  @!P1 IADD3 R45, PT, PT, -R45, RZ, RZ ;  /* 0x000000ff2d2d9210 */ /* 0x000fe40007ffe1ff */
[----:B------:R-:W-:Y:S02]  /*05d0*/  @!P2 LOP3.LUT R45, RZ, R0, RZ, 0x33, !PT ;  /* 0x00000000ff2da212 */ /* 0x000fe400078e33ff */
[----:B-1----:R-:W-:-:S03]  /*05e0*/  IADD3 R4, PT, PT, RZ, -R3, RZ ;  /* 0x80000003ff047210 */ /* 0x002fc60007ffe0ff */
[----:B------:R-:W-:-:S04]  /*05f0*/  IMAD.MOV R2, RZ, RZ, -R45 ;  /* 0x000000ffff027224 */ /* 0x000fc800078e0a2d */
[----:B------:R-:W-:Y:S02]  /*0600*/  IMAD R11, R0, R2, R7 ;  /* 0x00000002000b7224 */ /* 0x000fe400078e0207 */
[----:B------:R-:W-:Y:S02]  /*0610*/  HFMA2 R2, -RZ, RZ, 0, 0 ;  /* 0x00000000ff027431 */ /* 0x000fe400000001ff */
[----:B------:R-:W-:Y:S02]  /*0620*/  IMAD R7, R4, R9, RZ ;  /* 0x0000000904077224 */ /* 0x000fe400078e02ff */
[----:B------:R-:W1:Y:S01]  /*0630*/  S2R R4, SR_TID.X ;  /* 0x0000000000047919 */ /* 0x000e620000002100 */
[----:B------:R-:W-:Y:S01]  /*0640*/  IABS R0, R11 ;  /* 0x0000000b00007213 */ /* 0x000fe20000000000 */
[----:B------:R-:W-:-:S06]  /*0650*/  IMAD.HI.U32 R2, R3, R7, R2 ;  /* 0x0000000703027227 */ /* 0x000fcc00078e0002 */
[----:B------:R-:W-:-:S05]  /*0660*/  IMAD.HI.U32 R2, R2, R0, RZ ;  /* 0x0000000002027227 */ /* 0x000fca00078e00ff */
[----:B------:R-:W-:-:S05]  /*0670*/  IADD3 R3, PT, PT, -R2, RZ, RZ ;  /* 0x000000ff02037210 */ /* 0x000fca0007ffe1ff */
[----:B------:R-:W-:-:S05]  /*0680*/  IMAD R0, R9, R3, R0 ;  /* 0x0000000309007224 */ /* 0x000fca00078e0200 */
[----:B------:R-:W-:-:S13]  /*0690*/  ISETP.GT.U32.AND P2, PT, R9, R0, PT ;  /* 0x000000000900720c */ /* 0x000fda0003f44070 */
[----:B------:R-:W-:Y:S01]  /*06a0*/  @!P2 IMAD.IADD R0, R0, 0x1, -R9 ;  /* 0x000000010000a824 */ /* 0x000fe200078e0a09 */
[----:B------:R-:W-:Y:S02]  /*06b0*/  @!P2 IADD3 R2, PT, PT, R2, 0x1, RZ ;  /* 0x000000010202a810 */ /* 0x000fe40007ffe0ff */
[----:B------:R-:W-:Y:S02]  /*06c0*/  ISETP.NE.AND P2, PT, R8, RZ, PT ;  /* 0x000000ff0800720c */ /* 0x000fe40003f45270 */
[----:B------:R-:W-:Y:S02]  /*06d0*/  ISETP.GE.U32.AND P0, PT, R0, R9, PT ;  /* 0x000000090000720c */ /* 0x000fe40003f06070 */
[----:B------:R-:W-:-:S04]  /*06e0*/  LOP3.LUT R0, R11, R8, RZ, 0x3c, !PT ;  /* 0x000000080b007212 */ /* 0x000fc800078e3cff */
[----:B------:R-:W-:Y:S02]  /*06f0*/  ISETP.GE.AND P1, PT, R0, RZ, PT ;  /* 0x000000ff0000720c */ /* 0x000fe40003f26270 */
[----:B------:R-:W2:Y:S05]  /*0700*/  S2R R0, SR_TID.Y ;  /* 0x0000000000007919 */ /* 0x000eaa0000002200 */
[----:B------:R-:W-:-:S06]  /*0710*/  @P0 IADD3 R2, PT, PT, R2, 0x1, RZ ;  /* 0x0000000102020810 */ /* 0x000fcc0007ffe0ff */
[----:B------:R-:W-:Y:S01]  /*0720*/  @!P1 IMAD.MOV R2, RZ, RZ, -R2 ;  /* 0x000000ffff029224 */ /* 0x000fe200078e0a02 */
[----:B------:R-:W-:-:S04]  /*0730*/  @!P2 LOP3.LUT R2, RZ, R8, RZ, 0x33, !PT ;  /* 0x00000008ff02a212 */ /* 0x000fc800078e33ff */
[C---:B------:R-:W-:Y:S02]  /*0740*/  IADD3 R3, PT, PT, -R2.reuse, RZ, RZ ;  /* 0x000000ff02037210 */ /* 0x040fe40007ffe1ff */
[----:B------:R-:W-:-:S03]  /*0750*/  SHF.L.U32 R6, R2, 0x2, RZ ;  /* 0x0000000202067819 */ /* 0x000fc600000006ff */
[----:B------:R-:W-:Y:S01]  /*0760*/  IMAD R3, R8, R3, R11 ;  /* 0x0000000308037224 */ /* 0x000fe200078e020b */
[----:B------:R-:W-:-:S04]  /*0770*/  CS2R R10, SRZ ;  /* 0x00000000000a7805 */ /* 0x000fc8000001ff00 */
[----:B-1----:R-:W-:Y:S02]  /*0780*/  LEA R3, R3, R4, 0x4 ;  /* 0x0000000403037211 */ /* 0x002fe400078e20ff */
[----:B--2---:R-:W-:-:S05]  /*0790*/  LEA R0, R5, R0, 0x3 ;  /* 0x0000000005007211 */ /* 0x004fca00078e18ff */
[----:B------:R-:W-:-:S04]  /*07a0*/  IMAD R0, R45, 0x8, R0 ;  /* 0x000000082d007824 */ /* 0x000fc800078e0200 */
[----:B0-----:R-:W-:Y:S01]  /*07b0*/  IMAD R0, R0, UR4, R6 ;  /* 0x0000000400007c24 */ /* 0x001fe2000f8e0206 */
[----:B----4-:R-:W-:Y:S06]  /*07c0*/  BRA.U !UP0, `(.L_x_34) ;  /* 0x0000002108347547 */ /* 0x010fec000b800000 */
[----:B------:R-:W-:Y:S01]  /*07d0*/  IMAD R2, R45, 0x8, R4 ;  /* 0x000000082d027824 */ /* 0x000fe200078e0204 */
[----:B------:R-:W0:Y:S01]  /*07e0*/  LDCU UR7, c[0x0][0x398] ;  /* 0x00007300ff0777ac */ /* 0x000e220008000800 */
[----:B------:R-:W-:-:S03]  /*07f0*/  CS2R R14, SRZ ;  /* 0x00000000000e7805 */ /* 0x000fc6000001ff00 */
[----:B------:R-:W-:Y:S01]  /*0800*/  LEA R5, R5, R2, 0x3 ;  /* 0x0000000205057211 */ /* 0x000fe200078e18ff */
[----:B------:R-:W1:Y:S03]  /*0810*/  LDCU.64 UR4, c[0x0][0x3a8] ;  /* 0x00007500ff0477ac */ /* 0x000e660008000a00 */
[----:B------:R-:W-:-:S05]  /*0820*/  IADD3 R7, PT, PT, R5, UR6, RZ ;  /* 0x0000000605077c10 */ /* 0x000fca000fffe0ff */
[----:B------:R-:W-:-:S05]  /*0830*/  VIADD R8, R7, UR6 ;  /* 0x0000000607087c36 */ /* 0x000fca0008000000 */
[----:B------:R-:W-:Y:S01]  /*0840*/  IADD3 R108, PT, PT, R8, UR6, RZ ;  /* 0x00000006086c7c10 */ /* 0x000fe2000fffe0ff */
[----:B0-----:R-:W-:-:S03]  /*0850*/  IMAD R2, R6, UR7, R3 ;  /* 0x0000000706027c24 */ /* 0x001fc6000f8e0203 */
[----:B------:R-:W-:Y:S01]  /*0860*/  IADD3 R109, PT, PT, R108, UR6, RZ ;  /* 0x000000066c6d7c10 */ /* 0x000fe2000fffe0ff */
[----:B------:R-:W-:Y:S01]  /*0870*/  VIADD R4, R2, UR7 ;  /* 0x0000000702047c36 */ /* 0x000fe20008000000 */
[----:B-1----:R-:W-:Y:S02]  /*0880*/  UIMAD UR4, UR5, UR4, URZ ;  /* 0x00000004050472a4 */ /* 0x002fe4000f8e02ff */
[----:B------:R-:W-:Y:S01]  /*0890*/  IADD3 R110, PT, PT, R109, UR6, RZ ;  /* 0x000000066d6e7c10 */ /* 0x000fe2000fffe0ff */
[----:B------:R-:W-:Y:S01]  /*08a0*/  UMOV UR5, URZ ;  /* 0x000000ff00057c82 */ /* 0x000fe20008000000 */
[----:B------:R-:W-:Y:S02]  /*08b0*/  IADD3 R6, PT, PT, R4, UR7, RZ ;  /* 0x0000000704067c10 */ /* 0x000fe4000fffe0ff */
[----:B------:R-:W-:Y:S02]  /*08c0*/  IMAD R5, R5, UR4, RZ ;  /* 0x0000000405057c24 */ /* 0x000fe4000f8e02ff */
[----:B------:R-:W-:Y:S01]  /*08d0*/  VIADD R111, R110, UR6 ;  /* 0x000000066e6f7c36 */ /* 0x000fe20008000000 */
[----:B------:R-:W-:Y:S01]  /*08e0*/  IADD3 R9, PT, PT, R6, UR7, RZ ;  /* 0x0000000706097c10 */ /* 0x000fe2000fffe0ff */
[----:B------:R-:W-:-:S02]  /*08f0*/  IMAD R7, R7, UR4, RZ ;  /* 0x0000000407077c24 */ /* 0x000fc4000f8e02ff */
[----:B------:R-:W-:Y:S01]  /*0900*/  IMAD R8, R8, UR4, RZ ;  /* 0x0000000408087c24 */ /* 0x000fe2000f8e02ff */
[----:B------:R-:W-:Y:S01]  /*0910*/  IADD3 R112, PT, PT, R111, UR6, RZ ;  /* 0x000000066f707c10 */ /* 0x000fe2000fffe0ff */
[----:B------:R-:W-:Y:S02]  /*0920*/  IMAD R108, R108, UR4, RZ ;  /* 0x000000046c6c7c24 */ /* 0x000fe4000f8e02ff */
[----:B------:R-:W-:Y:S02]  /*0930*/  IMAD R109, R109, UR4, RZ ;  /* 0x000000046d6d7c24 */ /* 0x000fe4000f8e02ff */
[----:B------:R-:W-:Y:S02]  /*0940*/  IMAD R110, R110, UR4, RZ ;  /* 0x000000046e6e7c24 */ /* 0x000fe4000f8e02ff */
[----:B------:R-:W-:Y:S02]  /*0950*/  IMAD R111, R111, UR4, RZ ;  /* 0x000000046f6f7c24 */ /* 0x000fe4000f8e02ff */
[----:B------:R-:W-:Y:S01]  /*0960*/  IMAD R112, R112, UR4, RZ ;  /* 0x0000000470707c24 */ /* 0x000fe2000f8e02ff */
[----:B------:R-:W-:-:S06]  /*0970*/  UMOV UR4, URZ ;  /* 0x000000ff00047c82 */ /* 0x000fcc0008000000 */
.L_x_42:
[----:B0-----:R-:W0:Y:S01]  /*0980*/  LDCU UR9, c[0x0][0x3d8] ;  /* 0x00007b00ff0977ac */ /* 0x001e220008000800 */
[----:B-1----:R-:W1:Y:S01]  /*0990*/  S2R R96, SR_TID.Y ;  /* 0x0000000000607919 */ /* 0x002e620000002200 */
[----:B------:R-:W-:Y:S01]  /*09a0*/  BSSY.RECONVERGENT B0, `(.L_x_35) ;  /* 0x000008c000007945 */ /* 0x000fe20003800200 */
[----:B------:R-:W-:-:S04]  /*09b0*/  UIADD3 UR7, UPT, UPT, UR4, 0x10, URZ ;  /* 0x0000001004077890 */ /* 0x000fc8000fffe0ff */
[----:B0-----:R-:W-:-:S04]  /*09c0*/  UIADD3 UR6, UPT, UPT, UR7, -UR9, URZ ;  /* 0x8000000907067290 */ /* 0x001fc8000fffe0ff */
[----:B------:R-:W-:-:S04]  /*09d0*/  UISETP.GT.AND UP0, UPT, UR6, URZ, UPT ;  /* 0x000000ff0600728c */ /* 0x000fc8000bf04270 */
[----:B------:R-:W-:-:S04]  /*09e0*/  USEL UR5, UR6, UR5, UP0 ;  /* 0x0000000506057287 */ /* 0x000fc80008000000 */
[----:B------:R-:W-:-:S06]  /*09f0*/  UIADD3 UR6, UPT, UPT, -UR5, 0x10, URZ ;  /* 0x0000001005067890 */ /* 0x000fcc000fffe1ff */
[----:B-1----:R-:W-:-:S13]  /*0a00*/  ISETP.GE.U32.AND P0, PT, R96, UR6, PT ;  /* 0x0000000660007c0c */ /* 0x002fda000bf06070 */
[----:B------:R-:W-:Y:S05]  /*0a10*/  @P0 BRA `(.L_x_36) ;  /* 0x0000000800100947 */ /* 0x000fea0003800000 */
[----:B------:R-:W0:Y:S01]  /*0a20*/  LDC.64 R44, c[0x0][0x3c0] ;  /* 0x0000f000ff2c7b82 */ /* 0x000e220000000a00 */
[----:B------:R-:W-:Y:S01]  /*0a30*/  VIADD R78, R96, UR4 ;  /* 0x00000004604e7c36 */ /* 0x000fe20008000000 */
[----:B------:R-:W1:Y:S04]  /*0a40*/  LDCU UR6, c[0x0][0x3a8] ;  /* 0x00007500ff0677ac */ /* 0x000e680008000800 */
[----:B------:R-:W-:Y:S02]  /*0a50*/  IADD3 R46, PT, PT, R78, 0x8, RZ ;  /* 0x000000084e2e7810 */ /* 0x000fe40007ffe0ff */
[----:B------:R-:W2:Y:S02]  /*0a60*/  LDC.64 R54, c[0x0][0x388] ;  /* 0x0000e200ff367b82 */ /* 0x000ea40000000a00 */
[----:B------:R-:W-:Y:S01]  /*0a70*/  ISETP.GE.U32.AND P0, PT, R46, UR9, PT ;  /* 0x000000092e007c0c */ /* 0x000fe2000bf06070 */
[----:B0-----:R-:W-:-:S12]  /*0a80*/  IMAD.WIDE.U32 R44, R78, 0x4, R44 ;  /* 0x000000044e2c7825 */ /* 0x001fd800078e002c */
[----:B------:R-:W1:Y:S04]  /*0a90*/  @!P0 LDG.E R47, desc[UR10][R44.64+0x20] ;  /* 0x0000200a2c2f8981 */ /* 0x000e68000c1e1900 */
[----:B------:R-:W3:Y:S04]  /*0aa0*/  @!P0 LDG.E R51, desc[UR10][R44.64+0x20] ;  /* 0x0000200a2c338981 */ /* 0x000ee8000c1e1900 */
[----:B------:R-:W4:Y:S04]  /*0ab0*/  LDG.E R79, desc[UR10][R44.64] ;  /* 0x0000000a2c4f7981 */ /* 0x000f28000c1e1900 */
[----:B------:R-:W5:Y:S04]  /*0ac0*/  @!P0 LDG.E R53, desc[UR10][R44.64+0x20] ;  /* 0x0000200a2c358981 */ /* 0x000f68000c1e1900 */
[----:B------:R2:W5:Y:S01]  /*0ad0*/  @!P0 LDG.E R46, desc[UR10][R44.64+0x20] ;  /* 0x0000200a2c2e8981 */ /* 0x000562000c1e1900 */
[----:B------:R-:W0:Y:S01]  /*0ae0*/  S2R R114, SR_CgaCtaId ;  /* 0x0000000000727919 */ /* 0x000e220000008800 */
[----:B-1----:R-:W-:-:S02]  /*0af0*/  @!P0 IMAD R47, R2, UR6, R47 ;  /* 0x00000006022f8c24 */ /* 0x002fc4000f8e022f */
[----:B---3--:R-:W-:Y:S02]  /*0b00*/  @!P0 IMAD R51, R4, UR6, R51 ;  /* 0x0000000604338c24 */ /* 0x008fe4000f8e0233 */
[----:B--2---:R-:W-:-:S04]  /*0b10*/  @!P0 IMAD.WIDE R44, R47, 0x8, R54 ;  /* 0x000000082f2c8825 */ /* 0x004fc800078e0236 */
[--C-:B----4-:R-:W-:Y:S02]  /*0b20*/  IMAD R57, R2, UR6, R79.reuse ;  /* 0x0000000602397c24 */ /* 0x110fe4000f8e024f */
[--C-:B------:R-:W-:Y:S01]  /*0b30*/  IMAD R59, R4, UR6, R79.reuse ;  /* 0x00000006043b7c24 */ /* 0x100fe2000f8e024f */
[----:B------:R-:W2:Y:S01]  /*0b40*/  @!P0 LDG.E.64 R44, desc[UR10][R44.64] ;  /* 0x0000000a2c2c8981 */ /* 0x000ea2000c1e1b00 */
[C---:B------:R-:W-:Y:S02]  /*0b50*/  IMAD R81, R6.reuse, UR6, R79 ;  /* 0x0000000606517c24 */ /* 0x040fe4000f8e024f */
[----:B-----5:R-:W-:Y:S02]  /*0b60*/  @!P0 IMAD R53, R6, UR6, R53 ;  /* 0x0000000606358c24 */ /* 0x020fe4000f8e0235 */
[C---:B------:R-:W-:Y:S02]  /*0b70*/  IMAD R79, R9.reuse, UR6, R79 ;  /* 0x00000006094f7c24 */ /* 0x040fe4000f8e024f */
[----:B------:R-:W-:-:S02]  /*0b80*/  @!P0 IMAD R83, R9, UR6, R46 ;  /* 0x0000000609538c24 */ /* 0x000fc4000f8e022e */
[----:B------:R-:W-:-:S04]  /*0b90*/  @!P0 IMAD.WIDE R46, R51, 0x8, R54 ;  /* 0x00000008332e8825 */ /* 0x000fc800078e0236 */
[--C-:B------:R-:W-:Y:S02]  /*0ba0*/  @!P0 IMAD.WIDE R50, R53, 0x8, R54.reuse ;  /* 0x0000000835328825 */ /* 0x100fe400078e0236 */
[----:B------:R-:W3:Y:S02]  /*0bb0*/  @!P0 LDG.E.64 R46, desc[UR10][R46.64] ;  /* 0x0000000a2e2e8981 */ /* 0x000ee4000c1e1b00 */
[--C-:B------:R-:W-:Y:S02]  /*0bc0*/  IMAD.WIDE R56, R57, 0x8, R54.reuse ;  /* 0x0000000839387825 */ /* 0x100fe400078e0236 */
[----:B------:R-:W4:Y:S02]  /*0bd0*/  @!P0 LDG.E.64 R50, desc[UR10][R50.64] ;  /* 0x0000000a32328981 */ /* 0x000f24000c1e1b00 */
[--C-:B------:R-:W-:Y:S02]  /*0be0*/  IMAD.WIDE R58, R59, 0x8, R54.reuse ;  /* 0x000000083b3a7825 */ /* 0x100fe400078e0236 */
[----:B------:R-:W5:Y:S02]  /*0bf0*/  LDG.E.64 R56, desc[UR10][R56.64] ;  /* 0x0000000a38387981 */ /* 0x000f64000c1e1b00 */
[----:B------:R-:W-:-:S02]  /*0c00*/  IMAD.WIDE R80, R81, 0x8, R54 ;  /* 0x0000000851507825 */ /* 0x000fc400078e0236 */
[----:B------:R-:W5:Y:S02]  /*0c10*/  LDG.E.64 R58, desc[UR10][R58.64] ;  /* 0x0000000a3a3a7981 */ /* 0x000f64000c1e1b00 */
[--C-:B------:R-:W-:Y:S02]  /*0c20*/  IMAD.WIDE R52, R79, 0x8, R54.reuse ;  /* 0x000000084f347825 */ /* 0x100fe400078e0236 */
[----:B------:R-:W5:Y:S02]  /*0c30*/  LDG.E.64 R80, desc[UR10][R80.64] ;  /* 0x0000000a50507981 */ /* 0x000f64000c1e1b00 */
[----:B------:R-:W-:Y:S02]  /*0c40*/  @!P0 IMAD.WIDE R54, R83, 0x8, R54 ;  /* 0x0000000853368825 */ /* 0x000fe400078e0236 */
[----:B------:R-:W5:Y:S04]  /*0c50*/  LDG.E.64 R52, desc[UR10][R52.64] ;  /* 0x0000000a34347981 */ /* 0x000f68000c1e1b00 */
[----:B------:R-:W5:Y:S01]  /*0c60*/  @!P0 LDG.E.64 R54, desc[UR10][R54.64] ;  /* 0x0000000a36368981 */ /* 0x000f62000c1e1b00 */
[----:B------:R-:W1:Y:S01]  /*0c70*/  S2R R113, SR_TID.X ;  /* 0x0000000000717919 */ /* 0x000e620000002100 */
[----:B------:R-:W-:-:S04]  /*0c80*/  MOV R97, 0x400 ;  /* 0x0000040000617802 */ /* 0x000fc80000000f00 */
[----:B0-----:R-:W-:-:S04]  /*0c90*/  LEA R79, R114, R97, 0x18 ;  /* 0x00000061724f7211 */ /* 0x001fc800078ec0ff */
[----:B------:R-:W-:-:S05]  /*0ca0*/  LEA R82, R96, R79, 0x9 ;  /* 0x0000004f60527211 */ /* 0x000fca00078e48ff */
[C---:B-1----:R-:W-:Y:S01]  /*0cb0*/  IMAD R79, R113.reuse, 0x8, R82 ;  /* 0x00000008714f7824 */ /* 0x042fe200078e0252 */
[----:B------:R-:W-:-:S04]  /*0cc0*/  ISETP.GT.U32.AND P1, PT, R113, 0x7, PT ;  /* 0x000000077100780c */ /* 0x000fc80003f24070 */
[----:B--2---:R0:W-:Y:S04]  /*0cd0*/  @!P0 STS.64 [R79+0x1000], R44 ;  /* 0x0010002c4f008388 */ /* 0x0041e80000000a00 */
[----:B---3--:R0:W-:Y:S04]  /*0ce0*/  @!P0 STS.64 [R79+0x1080], R46 ;  /* 0x0010802e4f008388 */ /* 0x0081e80000000a00 */
[----:B----4-:R0:W-:Y:S04]  /*0cf0*/  @!P0 STS.64 [R79+0x1100], R50 ;  /* 0x001100324f008388 */ /* 0x0101e80000000a00 */
[----:B-----5:R0:W-:Y:S04]  /*0d00*/  STS.64 [R79], R56 ;  /* 0x000000384f007388 */ /* 0x0201e80000000a00 */
[----:B------:R0:W-:Y:S04]  /*0d10*/  STS.64 [R79+0x80], R58 ;  /* 0x0000803a4f007388 */ /* 0x0001e80000000a00 */
[----:B------:R0:W-:Y:S04]  /*0d20*/  STS.64 [R79+0x100], R80 ;  /* 0x000100504f007388 */ /* 0x0001e80000000a00 */
[----:B------:R0:W-:Y:S04]  /*0d30*/  STS.64 [R79+0x180], R52 ;  /* 0x000180344f007388 */ /* 0x0001e80000000a00 */
[----:B------:R0:W-:Y:S01]  /*0d40*/  @!P0 STS.64 [R79+0x1180], R54 ;  /* 0x001180364f008388 */ /* 0x0001e20000000a00 */
[----:B------:R-:W-:Y:S05]  /*0d50*/  @P1 BRA `(.L_x_36) ;  /* 0x0000000400401947 */ /* 0x000fea0003800000 */
[----:B0-----:R-:W0:Y:S08]  /*0d60*/  LDC.64 R44, c[0x0][0x3c8] ;  /* 0x0000f200ff2c7b82 */ /* 0x001e300000000a00 */
[----:B------:R-:W1:Y:S01]  /*0d70*/  LDC.64 R46, c[0x0][0x390] ;  /* 0x0000e400ff2e7b82 */ /* 0x000e620000000a00 */
[----:B0-----:R-:W-:-:S05]  /*0d80*/  IMAD.WIDE.U32 R78, R78, 0x4, R44 ;  /* 0x000000044e4e7825 */ /* 0x001fca00078e002c */
[----:B------:R-:W2:Y:S04]  /*0d90*/  @!P0 LDG.E R44, desc[UR10][R78.64+0x20] ;  /* 0x0000200a4e2c8981 */ /* 0x000ea8000c1e1900 */
[----:B------:R-:W3:Y:S04]  /*0da0*/  @!P0 LDG.E R50, desc[UR10][R78.64+0x20] ;  /* 0x0000200a4e328981 */ /* 0x000ee8000c1e1900 */
[----:B------:R-:W4:Y:S04]  /*0db0*/  @!P0 LDG.E R91, desc[UR10][R78.64+0x20] ;  /* 0x0000200a4e5b8981 */ /* 0x000f28000c1e1900 */
[----:B------:R-:W5:Y:S04]  /*0dc0*/  @!P0 LDG.E R52, desc[UR10][R78.64+0x20] ;  /* 0x0000200a4e348981 */ /* 0x000f68000c1e1900 */
[----:B------:R-:W5:Y:S04]  /*0dd0*/  @!P0 LDG.E R54, desc[UR10][R78.64+0x20] ;  /* 0x0000200a4e368981 */ /* 0x000f68000c1e1900 */
[----:B------:R-:W5:Y:S04]  /*0de0*/  LDG.E R51, desc[UR10][R78.64] ;  /* 0x0000000a4e337981 */ /* 0x000f68000c1e1900 */
[----:B------:R-:W5:Y:S04]  /*0df0*/  @!P0 LDG.E R93, desc[UR10][R78.64+0x20] ;  /* 0x0000200a4e5d8981 */ /* 0x000f68000c1e1900 */
[----:B------:R-:W5:Y:S04]  /*0e00*/  @!P0 LDG.E R87, desc[UR10][R78.64+0x20] ;  /* 0x0000200a4e578981 */ /* 0x000f68000c1e1900 */
[----:B------:R0:W5:Y:S01]  /*0e10*/  @!P0 LDG.E R115, desc[UR10][R78.64+0x20] ;  /* 0x0000200a4e738981 */ /* 0x000162000c1e1900 */
[----:B--2---:R-:W-:-:S02]  /*0e20*/  @!P0 IADD3 R45, PT, PT, R5, R44, RZ ;  /* 0x0000002c052d8210 */ /* 0x004fc40007ffe0ff */
[----:B---3--:R-:W-:Y:S02]  /*0e30*/  @!P0 IADD3 R95, PT, PT, R7, R50, RZ ;  /* 0x00000032075f8210 */ /* 0x008fe40007ffe0ff */
[----:B----4-:R-:W-:Y:S02]  /*0e40*/  @!P0 IADD3 R91, PT, PT, R108, R91, RZ ;  /* 0x0000005b6c5b8210 */ /* 0x010fe40007ffe0ff */
[----:B-----5:R-:W-:Y:S02]  /*0e50*/  @!P0 IADD3 R89, PT, PT, R109, R52, RZ ;  /* 0x000000346d598210 */ /* 0x020fe40007ffe0ff */
[----:B------:R-:W-:Y:S02]  /*0e60*/  @!P0 IADD3 R85, PT, PT, R111, R54, RZ ;  /* 0x000000366f558210 */ /* 0x000fe40007ffe0ff */
[-C--:B------:R-:W-:Y:S01]  /*0e70*/  IADD3 R83, PT, PT, R5, R51.reuse, RZ ;  /* 0x0000003305537210 */ /* 0x080fe20007ffe0ff */
[--C-:B------:R-:W-:Y:S01]  /*0e80*/  IMAD.IADD R81, R7, 0x1, R51.reuse ;  /* 0x0000000107517824 */ /* 0x100fe200078e0233 */
[-C--:B0-----:R-:W-:Y:S01]  /*0e90*/  IADD3 R79, PT, PT, R8, R51.reuse, RZ ;  /* 0x00000033084f7210 */ /* 0x081fe20007ffe0ff */
[----:B------:R-:W-:Y:S01]  /*0ea0*/  IMAD.IADD R57, R109, 0x1, R51 ;  /* 0x000000016d397824 */ /* 0x000fe200078e0233 */
[-C--:B------:R-:W-:Y:S01]  /*0eb0*/  IADD3 R59, PT, PT, R108, R51.reuse, RZ ;  /* 0x000000336c3b7210 */ /* 0x080fe20007ffe0ff */
[----:B------:R-:W-:Y:S01]  /*0ec0*/  @!P0 IMAD.IADD R93, R8, 0x1, R93 ;  /* 0x00000001085d8824 */ /* 0x000fe200078e025d */
[----:B------:R-:W-:-:S02]  /*0ed0*/  IADD3 R55, PT, PT, R110, R51, RZ ;  /* 0x000000336e377210 */ /* 0x000fc40007ffe0ff */
[----:B------:R-:W-:Y:S01]  /*0ee0*/  IADD3 R53, PT, PT, R111, R51, RZ ;  /* 0x000000336f357210 */ /* 0x000fe20007ffe0ff */
[----:B------:R-:W-:Y:S02]  /*0ef0*/  @!P0 IMAD.IADD R87, R110, 0x1, R87 ;  /* 0x000000016e578824 */ /* 0x000fe400078e0257 */
[C---:B------:R-:W-:Y:S01]  /*0f00*/  IMAD.IADD R51, R112.reuse, 0x1, R51 ;  /* 0x0000000170337824 */ /* 0x040fe200078e0233 */
[----:B------:R-:W-:Y:S01]  /*0f10*/  @!P0 IADD3 R115, PT, PT, R112, R115, RZ ;  /* 0x0000007370738210 */ /* 0x000fe20007ffe0ff */
[----:B-1----:R-:W-:-:S04]  /*0f20*/  @!P0 IMAD.WIDE R44, R45, 0x8, R46 ;  /* 0x000000082d2c8825 */ /* 0x002fc800078e022e */
[--C-:B------:R-:W-:Y:S02]  /*0f30*/  @!P0 IMAD.WIDE R94, R95, 0x8, R46.reuse ;  /* 0x000000085f5e8825 */ /* 0x100fe400078e022e */
[----:B------:R-:W2:Y:S02]  /*0f40*/  @!P0 LDG.E.64 R44, desc[UR10][R44.64] ;  /* 0x0000000a2c2c8981 */ /* 0x000ea4000c1e1b00 */
[--C-:B------:R-:W-:Y:S02]  /*0f50*/  @!P0 IMAD.WIDE R92, R93, 0x8, R46.reuse ;  /* 0x000000085d5c8825 */ /* 0x100fe400078e022e */
[----:B------:R-:W3:Y:S02]  /*0f60*/  @!P0 LDG.E.64 R94, desc[UR10][R94.64] ;  /* 0x0000000a5e5e8981 */ /* 0x000ee4000c1e1b00 */
[--C-:B------:R-:W-:Y:S02]  /*0f70*/  @!P0 IMAD.WIDE R90, R91, 0x8, R46.reuse ;  /* 0x000000085b5a8825 */ /* 0x100fe400078e022e */
[----:B------:R-:W4:Y:S02]  /*0f80*/  @!P0 LDG.E.64 R92, desc[UR10][R92.64] ;  /* 0x0000000a5c5c8981 */ /* 0x000f24000c1e1b00 */
[----:B------:R-:W-:-:S02]  /*0f90*/  @!P0 IMAD.WIDE R88, R89, 0x8, R46 ;  /* 0x0000000859588825 */ /* 0x000fc400078e022e */
[----:B------:R-:W5:Y:S02]  /*0fa0*/  @!P0 LDG.E.64 R90, desc[UR10][R90.64] ;  /* 0x0000000a5a5a8981 */ /* 0x000f64000c1e1b00 */
[--C-:B------:R-:W-:Y:S02]  /*0fb0*/  @!P0 IMAD.WIDE R86, R87, 0x8, R46.reuse ;  /* 0x0000000857568825 */ /* 0x100fe400078e022e */
[----:B------:R-:W5:Y:S02]  /*0fc0*/  @!P0 LDG.E.64 R88, desc[UR10][R88.64] ;  /* 0x0000000a58588981 */ /* 0x000f64000c1e1b00 */
[--C-:B------:R-:W-:Y:S02]  /*0fd0*/  @!P0 IMAD.WIDE R84, R85, 0x8, R46.reuse ;  /* 0x0000000855548825 */ /* 0x100fe400078e022e */
[----:B------:R-:W5:Y:S02]  /*0fe0*/  @!P0 LDG.E.64 R86, desc[UR10][R86.64] ;  /* 0x0000000a56568981 */ /* 0x000f64000c1e1b00 */
[----:B------:R-:W-:-:S02]  /*0ff0*/  IMAD.WIDE R82, R83, 0x8, R46 ;  /* 0x0000000853527825 */ /* 0x000fc400078e022e */
[----:B------:R-:W5:Y:S02]  /*1000*/  @!P0 LDG.E.64 R84, desc[UR10][R84.64] ;  /* 0x0000000a54548981 */ /* 0x000f64000c1e1b00 */
[--C-:B------:R-:W-:Y:S02]  /*1010*/  IMAD.WIDE R80, R81, 0x8, R46.reuse ;  /* 0x0000000851507825 */ /* 0x100fe400078e022e */
[----:B------:R-:W5:Y:S02]  /*1020*/  LDG.E.64 R82, desc[UR10][R82.64] ;  /* 0x0000000a52527981 */ /* 0x000f64000c1e1b00 */
[--C-:B------:R-:W-:Y:S02]  /*1030*/  IMAD.WIDE R78, R79, 0x8, R46.reuse ;  /* 0x000000084f4e7825 */ /* 0x100fe400078e022e */
[----:B------:R-:W5:Y:S02]  /*1040*/  LDG.E.64 R80, desc[UR10][R80.64] ;  /* 0x0000000a50507981 */ /* 0x000f64000c1e1b00 */
[----:B------:R-:W-:-:S02]  /*1050*/  IMAD.WIDE R58, R59, 0x8, R46 ;  /* 0x000000083b3a7825 */ /* 0x000fc400078e022e */
[----:B------:R-:W5:Y:S02]  /*1060*/  LDG.E.64 R78, desc[UR10][R78.64] ;  /* 0x0000000a4e4e7981 */ /* 0x000f64000c1e1b00 */
        /* <DEDUP_REMOVED lines=11> */
[----:B------:R-:W-:-:S04]  /*1120*/  IADD3 R97, PT, PT, R97, 0x2000, RZ ;  /* 0x0000200061617810 */ /* 0x000fc80007ffe0ff */
[----:B------:R-:W-:-:S05]  /*1130*/  LEA R97, R114, R97, 0x18 ;  /* 0x0000006172617211 */ /* 0x000fca00078ec0ff */
[----:B------:R-:W-:-:S05]  /*1140*/  IMAD R114, R96, 0x200, R97 ;  /* 0x0000020060727824 */ /* 0x000fca00078e0261 */
[----:B------:R-:W-:-:S05]  /*1150*/  LEA R113, R113, R114, 0x3 ;  /* 0x0000007271717211 */ /* 0x000fca00078e18ff */
[----:B--2---:R1:W-:Y:S04]  /*1160*/  @!P0 STS.64 [R113+0x1000], R44 ;  /* 0x0010002c71008388 */ /* 0x0043e80000000a00 */
[----:B---3--:R1:W-:Y:S04]  /*1170*/  @!P0 STS.64 [R113+0x1040], R94 ;  /* 0x0010405e71008388 */ /* 0x0083e80000000a00 */
[----:B----4-:R1:W-:Y:S04]  /*1180*/  @!P0 STS.64 [R113+0x1080], R92 ;  /* 0x0010805c71008388 */ /* 0x0103e80000000a00 */
[----:B-----5:R1:W-:Y:S04]  /*1190*/  @!P0 STS.64 [R113+0x10c0], R90 ;  /* 0x0010c05a71008388 */ /* 0x0203e80000000a00 */
[----:B------:R1:W-:Y:S04]  /*11a0*/  @!P0 STS.64 [R113+0x1100], R88 ;  /* 0x0011005871008388 */ /* 0x0003e80000000a00 */
[----:B------:R1:W-:Y:S04]  /*11b0*/  @!P0 STS.64 [R113+0x1140], R86 ;  /* 0x0011405671008388 */ /* 0x0003e80000000a00 */
[----:B------:R1:W-:Y:S04]  /*11c0*/  @!P0 STS.64 [R113+0x1180], R84 ;  /* 0x0011805471008388 */ /* 0x0003e80000000a00 */
[----:B------:R1:W-:Y:S04]  /*11d0*/  STS.64 [R113], R82 ;  /* 0x0000005271007388 */ /* 0x0003e80000000a00 */
[----:B------:R1:W-:Y:S04]  /*11e0*/  STS.64 [R113+0x40], R80 ;  /* 0x0000405071007388 */ /* 0x0003e80000000a00 */
[----:B------:R1:W-:Y:S04]  /*11f0*/  STS.64 [R113+0x80], R78 ;  /* 0x0000804e71007388 */ /* 0x0003e80000000a00 */
[----:B------:R1:W-:Y:S04]  /*1200*/  STS.64 [R113+0xc0], R58 ;  /* 0x0000c03a71007388 */ /* 0x0003e80000000a00 */
[----:B------:R1:W-:Y:S04]  /*1210*/  STS.64 [R113+0x100], R56 ;  /* 0x0001003871007388 */ /* 0x0003e80000000a00 */
[----:B------:R1:W-:Y:S04]  /*1220*/  STS.64 [R113+0x140], R54 ;  /* 0x0001403671007388 */ /* 0x0003e80000000a00 */
[----:B------:R1:W-:Y:S04]  /*1230*/  STS.64 [R113+0x180], R52 ;  /* 0x0001803471007388 */ /* 0x0003e80000000a00 */
[----:B------:R1:W-:Y:S04]  /*1240*/  STS.64 [R113+0x1c0], R50 ;  /* 0x0001c03271007388 */ /* 0x0003e80000000a00 */
[----:B------:R1:W-:Y:S02]  /*1250*/  @!P0 STS.64 [R113+0x11c0], R46 ;  /* 0x0011c02e71008388 */ /* 0x0003e40000000a00 */
.L_x_36:
[----:B------:R-:W-:Y:S05]  /*1260*/  BSYNC.RECONVERGENT B0 ;  /* 0x0000000000007941 */ /* 0x000fea0003800200 */
.L_x_35:
[----:B------:R-:W-:Y:S01]  /*1270*/  BAR.SYNC.DEFER_BLOCKING 0x0 ;  /* 0x0000000000007b1d */ /* 0x000fe20000010000 */
[----:B------:R-:W-:-:S09]  /*1280*/  UISETP.GT.AND UP0, UPT, UR5, 0xf, UPT ;  /* 0x0000000f0500788c */ /* 0x000fd2000bf04270 */
[----:B------:R-:W-:Y:S05]  /*1290*/  BRA.U UP0, `(.L_x_37) ;  /* 0x0000001500707547 */ /* 0x000fea000b800000 */
[----:B------:R-:W2:Y:S01]  /*12a0*/  S2R R114, SR_TID.X ;  /* 0x0000000000727919 */ /* 0x000ea20000002100 */
[----:B------:R-:W3:Y:S01]  /*12b0*/  S2UR UR8, SR_CgaCtaId ;  /* 0x00000000000879c3 */ /* 0x000ee20000008800 */
[----:B01----:R-:W-:Y:S01]  /*12c0*/  IMAD.MOV.U32 R44, RZ, RZ, 0x10 ;  /* 0x00000010ff2c7424 */ /* 0x003fe200078e00ff */
[----:B------:R-:W-:Y:S01]  /*12d0*/  IADD3 R113, PT, PT, RZ, -UR5, RZ ;  /* 0x80000005ff717c10 */ /* 0x000fe2000fffe0ff */
[----:B------:R-:W-:Y:S02]  /*12e0*/  UMOV UR4, 0x400 ;  /* 0x0000040000047882 */ /* 0x000fe40000000000 */
[----:B------:R-:W-:Y:S01]  /*12f0*/  UIADD3 UR6, UPT, UPT, UR4, 0x2000, URZ ;  /* 0x0000200004067890 */ /* 0x000fe2000fffe0ff */
[----:B------:R-:W-:-:S04]  /*1300*/  VIADDMNMX R113, R113, R44, 0x1, !PT ;  /* 0x0000000171717446 */ /* 0x000fc8000780012c */
[----:B------:R-:W-:-:S04]  /*1310*/  IADD3 R113, PT, PT, -R113, RZ, RZ ;  /* 0x000000ff71717210 */ /* 0x000fc80007ffe1ff */
[----:B------:R-:W-:Y:S01]  /*1320*/  ISETP.GE.AND P0, PT, R113, RZ, PT ;  /* 0x000000ff7100720c */ /* 0x000fe20003f06270 */
[----:B---3--:R-:W-:Y:S02]  /*1330*/  ULEA UR6, UR8, UR6, 0x18 ;  /* 0x0000000608067291 */ /* 0x008fe4000f8ec0ff */
[----:B------:R-:W-:-:S04]  /*1340*/  ULEA UR4, UR8, UR4, 0x18 ;  /* 0x0000000408047291 */ /* 0x000fc8000f8ec0ff */
[----:B------:R-:W-:Y:S02]  /*1350*/  LEA R96, R96, UR6, 0x3 ;  /* 0x0000000660607c11 */ /* 0x000fe4000f8e18ff */
[----:B--2---:R-:W-:-:S03]  /*1360*/  LEA R114, R114, UR4, 0x3 ;  /* 0x0000000472727c11 */ /* 0x004fc6000f8e18ff */
[----:B------:R-:W-:Y:S01]  /*1370*/  VIADD R115, R96, 0x100 ;  /* 0x0000010060737836 */ /* 0x000fe20000000000 */
[----:B------:R-:W-:Y:S01]  /*1380*/  IADD3 R114, PT, PT, R114, 0x100, RZ ;  /* 0x0000010072727810 */ /* 0x000fe20007ffe0ff */
[----:B------:R-:W-:Y:S06]  /*1390*/  @P0 BRA `(.L_x_38) ;  /* 0x00000010006c0947 */ /* 0x000fec0003800000 */
[----:B------:R-:W-:Y:S02]  /*13a0*/  IADD3 R44, PT, PT, -R113, RZ, RZ ;  /* 0x000000ff712c7210 */ /* 0x000fe40007ffe1ff */
[----:B------:R-:W-:Y:S02]  /*13b0*/  PLOP3.LUT P0, PT, PT, PT, PT, 0x80, 0x8 ;  /* 0x000000000008781c */ /* 0x000fe40003f0f070 */
[----:B------:R-:W-:-:S13]  /*13c0*/  ISETP.GT.AND P1, PT, R44, 0x3, PT ;  /* 0x000000032c00780c */ /* 0x000fda0003f24270 */
[----:B------:R-:W-:Y:S05]  /*13d0*/  @!P1 BRA `(.L_x_39) ;  /* 0x0000000800d89947 */ /* 0x000fea0003800000 */
[----:B------:R-:W-:-:S13]  /*13e0*/  PLOP3.LUT P0, PT, PT, PT, PT, 0x8, 0x80 ;  /* 0x000000000080781c */ /* 0x000fda0003f0e170 */
.L_x_40:
[----:B------:R-:W-:Y:S01]  /*13f0*/  LDS.64 R84, [R114+-0x100] ;  /* 0xffff000072547984 */ /* 0x000fe20000000a00 */
[----:B------:R-:W-:-:S03]  /*1400*/  IADD3 R113, PT, PT, R113, 0x4, RZ ;  /* 0x0000000471717810 */ /* 0x000fc60007ffe0ff */
[----:B------:R-:W0:Y:S01]  /*1410*/  LDS.64 R96, [R115+-0xc0] ;  /* 0xffff400073607984 */ /* 0x000e220000000a00 */
[----:B------:R-:W-:-:S03]  /*1420*/  ISETP.GE.AND P1, PT, R113, -0x3, PT ;  /* 0xfffffffd7100780c */ /* 0x000fc60003f26270 */
[----:B------:R-:W1:Y:S04]  /*1430*/  LDS.64 R82, [R114+-0x80] ;  /* 0xffff800072527984 */ /* 0x000e680000000a00 */
[----:B------:R-:W2:Y:S04]  /*1440*/  LDS.64 R80, [R114] ;  /* 0x0000000072507984 */ /* 0x000ea80000000a00 */
[----:B------:R-:W3:Y:S04]  /*1450*/  LDS.64 R78, [R115+-0x100] ;  /* 0xffff0000734e7984 */ /* 0x000ee80000000a00 */
[----:B------:R-:W4:Y:S04]  /*1460*/  LDS.64 R58, [R115+-0x80] ;  /* 0xffff8000733a7984 */ /* 0x000f280000000a00 */
[----:B------:R-:W5:Y:S04]  /*1470*/  LDS.64 R46, [R115+-0x40] ;  /* 0xffffc000732e7984 */ /* 0x000f680000000a00 */
[----:B------:R-:W5:Y:S04]  /*1480*/  LDS.64 R50, [R115] ;  /* 0x0000000073327984 */ /* 0x000f680000000a00 */
[----:B------:R-:W5:Y:S04]  /*1490*/  LDS.64 R52, [R115+0x40] ;  /* 0x0000400073347984 */ /* 0x000f680000000a00 */
[----:B------:R-:W5:Y:S04]  /*14a0*/  LDS.64 R54, [R115+0x80] ;  /* 0x0000800073367984 */ /* 0x000f680000000a00 */
[----:B------:R-:W5:Y:S04]  /*14b0*/  LDS.64 R44, [R115+0xc0] ;  /* 0x0000c000732c7984 */ /* 0x000f680000000a00 */
        /* <DEDUP_REMOVED lines=8> */
[----:B------:R-:W-:Y:S02]  /*1540*/  DFMA R100, R78, R82, R100 ;  /* 0x000000524e64722b */ /* 0x000fe40000000064 */
[C---:B----4-:R-:W-:Y:S01]  /*1550*/  DFMA R42, R58.reuse, R84, R42 ;  /* 0x000000543a2a722b */ /* 0x050fe2000000002a */
[----:B------:R-:W2:Y:S01]  /*1560*/  LDS.64 R94, [R115+0x2c0] ;  /* 0x0002c000735e7984 */ /* 0x000ea20000000a00 */
[----:B------:R-:W-:Y:S02]  /*1570*/  DFMA R40, R58, R82, R40 ;  /* 0x000000523a28722b */ /* 0x000fe40000000028 */
[C---:B-----5:R-:W-:Y:S01]  /*1580*/  DFMA R36, R46.reuse, R84, R36 ;  /* 0x000000542e24722b */ /* 0x060fe20000000024 */
[----:B------:R-:W3:Y:S01]  /*1590*/  LDS.64 R116, [R114+0x180] ;  /* 0x0001800072747984 */ /* 0x000ee20000000a00 */
[----:B------:R-:W-:Y:S02]  /*15a0*/  DFMA R34, R46, R82, R34 ;  /* 0x000000522e22722b */ /* 0x000fe40000000022 */
[C---:B------:R-:W-:Y:S01]  /*15b0*/  DFMA R30, R50.reuse, R84, R30 ;  /* 0x00000054321e722b */ /* 0x040fe2000000001e */
[----:B------:R-:W-:Y:S01]  /*15c0*/  LDS.64 R86, [R114+0x200] ;  /* 0x0002000072567984 */ /* 0x000fe20000000a00 */
[----:B------:R-:W-:-:S02]  /*15d0*/  DFMA R28, R50, R82, R28 ;  /* 0x00000052321c722b */ /* 0x000fc4000000001c */
[C---:B------:R-:W-:Y:S01]  /*15e0*/  DFMA R24, R52.reuse, R84, R24 ;  /* 0x000000543418722b */ /* 0x040fe20000000018 */
[----:B------:R-:W-:Y:S01]  /*15f0*/  LDS.64 R88, [R114+0x280] ;  /* 0x0002800072587984 */ /* 0x000fe20000000a00 */
[----:B------:R-:W-:Y:S02]  /*1600*/  DFMA R22, R52, R82, R22 ;  /* 0x000000523416722b */ /* 0x000fe40000000016 */
[C---:B------:R-:W-:Y:S02]  /*1610*/  DFMA R18, R54.reuse, R84, R18 ;  /* 0x000000543612722b */ /* 0x040fe40000000012 */
[----:B------:R-:W-:Y:S02]  /*1620*/  DFMA R16, R54, R82, R16 ;  /* 0x000000523610722b */ /* 0x000fe40000000010 */
[C---:B------:R-:W-:Y:S02]  /*1630*/  DFMA R12, R44.reuse, R84, R12 ;  /* 0x000000542c0c722b */ /* 0x040fe4000000000c */
[----:B------:R-:W-:Y:S01]  /*1640*/  DFMA R10, R44, R82, R10 ;  /* 0x000000522c0a722b */ /* 0x000fe2000000000a */
[----:B------:R-:W4:Y:S01]  /*1650*/  LDS.64 R84, [R115+0x100] ;  /* 0x0001000073547984 */ /* 0x000f220000000a00 */
[----:B------:R-:W-:-:S02]  /*1660*/  DFMA R102, R78, R80, R102 ;  /* 0x000000504e66722b */ /* 0x000fc40000000066 */
[-C--:B------:R-:W-:Y:S01]  /*1670*/  DFMA R62, R58, R80.reuse, R62 ;  /* 0x000000503a3e722b */ /* 0x080fe2000000003e */
[----:B------:R-:W5:Y:S01]  /*1680*/  LDS.64 R82, [R115+0x140] ;  /* 0x0001400073527984 */ /* 0x000f620000000a00 */
[-C--:B------:R-:W-:Y:S02]  /*1690*/  DFMA R64, R46, R80.reuse, R64 ;  /* 0x000000502e40722b */ /* 0x080fe40000000040 */
[-C--:B------:R-:W-:Y:S02]  /*16a0*/  DFMA R66, R50, R80.reuse, R66 ;  /* 0x000000503242722b */ /* 0x080fe40000000042 */
[-C--:B------:R-:W-:Y:S02]  /*16b0*/  DFMA R68, R52, R80.reuse, R68 ;  /* 0x000000503444722b */ /* 0x080fe40000000044 */
[-C--:B------:R-:W-:Y:S02]  /*16c0*/  DFMA R70, R54, R80.reuse, R70 ;  /* 0x000000503646722b */ /* 0x080fe40000000046 */
[----:B------:R-:W-:-:S02]  /*16d0*/  DFMA R72, R44, R80, R72 ;  /* 0x000000502c48722b */ /* 0x000fc40000000048 */
[-C--:B------:R-:W-:Y:S01]  /*16e0*/  DFMA R74, R78, R56.reuse, R74 ;  /* 0x000000384e4a722b */ /* 0x080fe2000000004a */
[----:B------:R-:W5:Y:S01]  /*16f0*/  LDS.64 R80, [R115+0x180] ;  /* 0x0001800073507984 */ /* 0x000f620000000a00 */
[-C--:B------:R-:W-:Y:S02]  /*1700*/  DFMA R96, R96, R56.reuse, R76 ;  /* 0x000000386060722b */ /* 0x080fe4000000004c */
[-C--:B------:R-:W-:Y:S01]  /*1710*/  DFMA R38, R46, R56.reuse, R38 ;  /* 0x000000382e26722b */ /* 0x080fe20000000026 */
[----:B------:R-:W5:Y:S01]  /*1720*/  LDS.64 R76, [R115+0x1c0] ;  /* 0x0001c000734c7984 */ /* 0x000f620000000a00 */
[-C--:B------:R-:W-:Y:S02]  /*1730*/  DFMA R32, R50, R56.reuse, R32 ;  /* 0x000000383220722b */ /* 0x080fe40000000020 */
[-C--:B------:R-:W-:Y:S01]  /*1740*/  DFMA R26, R52, R56.reuse, R26 ;  /* 0x00000038341a722b */ /* 0x080fe2000000001a */
[----:B------:R-:W5:Y:S01]  /*1750*/  LDS.64 R78, [R115+0x200] ;  /* 0x00020000734e7984 */ /* 0x000f620000000a00 */
[----:B------:R-:W-:-:S02]  /*1760*/  DFMA R20, R54, R56, R20 ;  /* 0x000000383614722b */ /* 0x000fc40000000014 */
[----:B------:R-:W-:Y:S01]  /*1770*/  DFMA R14, R44, R56, R14 ;  /* 0x000000382c0e722b */ /* 0x000fe2000000000e */
[----:B------:R-:W-:Y:S01]  /*1780*/  LDS.64 R54, [R115+0x300] ;  /* 0x0003000073367984 */ /* 0x000fe20000000a00 */
[-C--:B0-----:R-:W-:Y:S02]  /*1790*/  DFMA R24, R90, R118.reuse, R24 ;  /* 0x000000765a18722b */ /* 0x081fe40000000018 */
[-C--:B-1----:R-:W-:Y:S01]  /*17a0*/  DFMA R18, R92, R118.reuse, R18 ;  /* 0x000000765c12722b */ /* 0x082fe20000000012 */
[----:B------:R-:W-:Y:S01]  /*17b0*/  LDS.64 R52, [R115+0x340] ;  /* 0x0003400073347984 */ /* 0x000fe20000000a00 */
[----:B--2---:R-:W-:Y:S02]  /*17c0*/  DFMA R12, R94, R118, R12 ;  /* 0x000000765e0c722b */ /* 0x004fe4000000000c */
[-C--:B---3--:R-:W-:Y:S01]  /*17d0*/  DFMA R22, R90, R116.reuse, R22 ;  /* 0x000000745a16722b */ /* 0x088fe20000000016 */
[----:B------:R-:W-:Y:S01]  /*17e0*/  LDS.64 R50, [R115+0x380] ;  /* 0x0003800073327984 */ /* 0x000fe20000000a00 */
[----:B------:R-:W-:-:S02]  /*17f0*/  DFMA R16, R92, R116, R16 ;  /* 0x000000745c10722b */ /* 0x000fc40000000010 */
[----:B------:R-:W-:Y:S01]  /*1800*/  DFMA R10, R94, R116, R10 ;  /* 0x000000745e0a722b */ /* 0x000fe2000000000a */
[----:B------:R-:W-:Y:S01]  /*1810*/  LDS.64 R44, [R115+0x3c0] ;  /* 0x0003c000732c7984 */ /* 0x000fe20000000a00 */
[C---:B----4-:R-:W-:Y:S02]  /*1820*/  DFMA R98, R84.reuse, R118, R98 ;  /* 0x000000765462722b */ /* 0x050fe40000000062 */
[----:B------:R-:W-:Y:S01]  /*1830*/  DFMA R100, R84, R116, R100 ;  /* 0x000000745464722b */ /* 0x000fe20000000064 */
[----:B------:R-:W-:Y:S01]  /*1840*/  LDS.64 R46, [R115+0x400] ;  /* 0x00040000732e7984 */ /* 0x000fe20000000a00 */
[C---:B-----5:R-:W-:Y:S02]  /*1850*/  DFMA R104, R82.reuse, R118, R104 ;  /* 0x000000765268722b */ /* 0x060fe40000000068 */
[----:B------:R-:W-:Y:S02]  /*1860*/  DFMA R106, R82, R116, R106 ;  /* 0x00000074526a722b */ /* 0x000fe4000000006a */
[----:B------:R-:W-:-:S02]  /*1870*/  DFMA R102, R84, R86, R102 ;  /* 0x000000565466722b */ /* 0x000fc40000000066 */
[-C--:B------:R-:W-:Y:S02]  /*1880*/  DFMA R60, R82, R86.reuse, R60 ;  /* 0x00000056523c722b */ /* 0x080fe4000000003c */
[-C--:B------:R-:W-:Y:S02]  /*1890*/  DFMA R68, R90, R86.reuse, R68 ;  /* 0x000000565a44722b */ /* 0x080fe40000000044 */
[----:B------:R-:W-:Y:S02]  /*18a0*/  DFMA R70, R92, R86, R70 ;  /* 0x000000565c46722b */ /* 0x000fe40000000046 */
[C---:B------:R-:W-:Y:S02]  /*18b0*/  DFMA R42, R80.reuse, R118, R42 ;  /* 0x00000076502a722b */ /* 0x040fe4000000002a */
[----:B------:R-:W-:Y:S02]  /*18c0*/  DFMA R40, R80, R116, R40 ;  /* 0x000000745028722b */ /* 0x000fe40000000028 */
[----:B------:R-:W-:-:S02]  /*18d0*/  DFMA R36, R76, R118, R36 ;  /* 0x000000764c24722b */ /* 0x000fc40000000024 */
[----:B------:R-:W-:Y:S02]  /*18e0*/  DFMA R34, R76, R116, R34 ;  /* 0x000000744c22722b */ /* 0x000fe40000000022 */
[C---:B------:R-:W-:Y:S02]  /*18f0*/  DFMA R30, R78.reuse, R118, R30 ;  /* 0x000000764e1e722b */ /* 0x040fe4000000001e */
[----:B------:R-:W-:Y:S01]  /*1900*/  DFMA R28, R78, R116, R28 ;  /* 0x000000744e1c722b */ /* 0x000fe2000000001c */
[----:B------:R-:W0:Y:S01]  /*1910*/  LDS.64 R118, [R114+0x300] ;  /* 0x0003000072767984 */ /* 0x000e220000000a00 */
[-C--:B------:R-:W-:Y:S02]  /*1920*/  DFMA R62, R80, R86.reuse, R62 ;  /* 0x00000056503e722b */ /* 0x080fe4000000003e */
[-C--:B------:R-:W-:Y:S01]  /*1930*/  DFMA R64, R76, R86.reuse, R64 ;  /* 0x000000564c40722b */ /* 0x080fe20000000040 */
[----:B------:R-:W-:Y:S01]  /*1940*/  LDS.64 R116, [R114+0x380] ;  /* 0x0003800072747984 */ /* 0x000fe20000000a00 */
[----:B------:R-:W-:-:S02]  /*1950*/  DFMA R66, R78, R86, R66 ;  /* 0x000000564e42722b */ /* 0x000fc40000000042 */
[----:B------:R-:W-:Y:S02]  /*1960*/  DFMA R72, R94, R86, R72 ;  /* 0x000000565e48722b */ /* 0x000fe40000000048 */
[-C--:B------:R-:W-:Y:S01]  /*1970*/  DFMA R74, R84, R88.reuse, R74 ;  /* 0x00000058544a722b */ /* 0x080fe2000000004a */
[----:B------:R-:W1:Y:S01]  /*1980*/  LDS.64 R86, [R115+0x4c0] ;  /* 0x0004c00073567984 */ /* 0x000e620000000a00 */
[----:B------:R-:W-:Y:S02]  /*1990*/  DFMA R96, R82, R88, R96 ;  /* 0x000000585260722b */ /* 0x000fe40000000060 */
[----:B------:R-:W-:Y:S01]  /*19a0*/  DFMA R48, R58, R56, R48 ;  /* 0x000000383a30722b */ /* 0x000fe20000000030 */
[----:B------:R-:W2:Y:S01]  /*19b0*/  LDS.64 R82, [R115+0x440] ;  /* 0x0004400073527984 */ /* 0x000ea20000000a00 */
[-C--:B------:R-:W-:Y:S02]  /*19c0*/  DFMA R38, R76, R88.reuse, R38 ;  /* 0x000000584c26722b */ /* 0x080fe40000000026 */
[-C--:B------:R-:W-:Y:S01]  /*19d0*/  DFMA R32, R78, R88.reuse, R32 ;  /* 0x000000584e20722b */ /* 0x080fe20000000020 */
[----:B------:R-:W3:Y:S01]  /*19e0*/  LDS.64 R84, [R115+0x480] ;  /* 0x0004800073547984 */ /* 0x000ee20000000a00 */
[----:B------:R-:W-:-:S02]  /*19f0*/  DFMA R26, R90, R88, R26 ;  /* 0x000000585a1a722b */ /* 0x000fc4000000001a */
[-C--:B------:R-:W-:Y:S01]  /*1a00*/  DFMA R48, R80, R88.reuse, R48 ;  /* 0x000000585030722b */ /* 0x080fe20000000030 */
[----:B------:R-:W4:Y:S01]  /*1a10*/  LDS.64 R56, [R114+0x400] ;  /* 0x0004000072387984 */ /* 0x000f220000000a00 */
[-C--:B------:R-:W-:Y:S02]  /*1a20*/  DFMA R20, R92, R88.reuse, R20 ;  /* 0x000000585c14722b */ /* 0x080fe40000000014 */
[----:B------:R-:W-:Y:S01]  /*1a30*/  DFMA R88, R94, R88, R14 ;  /* 0x000000585e58722b */ /* 0x000fe2000000000e */
[----:B------:R-:W5:Y:S04]  /*1a40*/  LDS.64 R58, [R114+0x480] ;  /* 0x00048000723a7984 */ /* 0x000f680000000a00 */
[----:B------:R-:W-:Y:S04]  /*1a50*/  LDS.64 R76, [R115+0x540] ;  /* 0x00054000734c7984 */ /* 0x000fe80000000a00 */
[----:B------:R-:W-:Y:S04]  /*1a60*/  LDS.64 R14, [R115+0x6c0] ;  /* 0x0006c000730e7984 */ /* 0x000fe80000000a00 */
[----:B------:R-:W-:Y:S01]  /*1a70*/  LDS.64 R94, [R114+0x600] ;  /* 0x00060000725e7984 */ /* 0x000fe20000000a00 */
[----:B0-----:R-:W-:-:S02]  /*1a80*/  DFMA R98, R54, R118, R98 ;  /* 0x000000763662722b */ /* 0x001fc40000000062 */
[-C--:B------:R-:W-:Y:S01]  /*1a90*/  DFMA R104, R52, R118.reuse, R104 ;  /* 0x000000763468722b */ /* 0x080fe20000000068 */
[----:B------:R-:W-:Y:S01]  /*1aa0*/  LDS.64 R92, [R115+0x500] ;  /* 0x00050000735c7984 */ /* 0x000fe20000000a00 */
[-C--:B------:R-:W-:Y:S02]  /*1ab0*/  DFMA R42, R50, R118.reuse, R42 ;  /* 0x00000076322a722b */ /* 0x080fe4000000002a */
[-C--:B------:R-:W-:Y:S01]  /*1ac0*/  DFMA R36, R44, R118.reuse, R36 ;  /* 0x000000762c24722b */ /* 0x080fe20000000024 */
[----:B------:R-:W-:Y:S01]  /*1ad0*/  LDS.64 R90, [R115+0x580] ;  /* 0x00058000735a7984 */ /* 0x000fe20000000a00 */
[-C--:B------:R-:W-:Y:S02]  /*1ae0*/  DFMA R30, R46, R118.reuse, R30 ;  /* 0x000000762e1e722b */ /* 0x080fe4000000001e */
[----:B-1----:R-:W-:Y:S01]  /*1af0*/  DFMA R12, R86, R118, R12 ;  /* 0x00000076560c722b */ /* 0x002fe2000000000c */
[----:B------:R-:W-:Y:S01]  /*1b00*/  LDS.64 R80, [R115+0x5c0] ;  /* 0x0005c00073507984 */ /* 0x000fe20000000a00 */
[----:B------:R-:W-:-:S02]  /*1b10*/  DFMA R100, R54, R116, R100 ;  /* 0x000000743664722b */ /* 0x000fc40000000064 */
[----:B--2---:R-:W-:Y:S01]  /*1b20*/  DFMA R24, R82, R118, R24 ;  /* 0x000000765218722b */ /* 0x004fe20000000018 */
[----:B------:R-:W-:Y:S01]  /*1b30*/  LDS.64 R78, [R115+0x600] ;  /* 0x00060000734e7984 */ /* 0x000fe20000000a00 */
[----:B------:R-:W-:Y:S02]  /*1b40*/  DFMA R106, R52, R116, R106 ;  /* 0x00000074346a722b */ /* 0x000fe4000000006a */
[----:B---3--:R-:W-:Y:S02]  /*1b50*/  DFMA R18, R84, R118, R18 ;  /* 0x000000765412722b */ /* 0x008fe40000000012 */
[-C--:B------:R-:W-:Y:S01]  /*1b60*/  DFMA R40, R50, R116.reuse, R40 ;  /* 0x000000743228722b */ /* 0x080fe20000000028 */
[----:B------:R-:W0:Y:S01]  /*1b70*/  LDS.64 R118, [R114+0x500] ;  /* 0x0005000072767984 */ /* 0x000e220000000a00 */
[-C--:B------:R-:W-:Y:S02]  /*1b80*/  DFMA R34, R44, R116.reuse, R34 ;  /* 0x000000742c22722b */ /* 0x080fe40000000022 */
[----:B------:R-:W-:-:S02]  /*1b90*/  DFMA R28, R46, R116, R28 ;  /* 0x000000742e1c722b */ /* 0x000fc4000000001c */
[-C--:B------:R-:W-:Y:S02]  /*1ba0*/  DFMA R22, R82, R116.reuse, R22 ;  /* 0x000000745216722b */ /* 0x080fe40000000016 */
[-C--:B------:R-:W-:Y:S02]  /*1bb0*/  DFMA R16, R84, R116.reuse, R16 ;  /* 0x000000745410722b */ /* 0x080fe40000000010 */
[----:B------:R-:W-:Y:S02]  /*1bc0*/  DFMA R10, R86, R116, R10 ;  /* 0x00000074560a722b */ /* 0x000fe4000000000a */
[-C--:B----4-:R-:W-:Y:S01]  /*1bd0*/  DFMA R102, R54, R56.reuse, R102 ;  /* 0x000000383666722b */ /* 0x090fe20000000066 */
[----:B------:R-:W1:Y:S01]  /*1be0*/  LDS.64 R116, [R114+0x580] ;  /* 0x0005800072747984 */ /* 0x000e620000000a00 */
[-C--:B------:R-:W-:Y:S02]  /*1bf0*/  DFMA R60, R52, R56.reuse, R60 ;  /* 0x00000038343c722b */ /* 0x080fe4000000003c */
[----:B------:R-:W-:-:S02]  /*1c00*/  DFMA R62, R50, R56, R62 ;  /* 0x00000038323e722b */ /* 0x000fc4000000003e */
[-C--:B------:R-:W-:Y:S02]  /*1c10*/  DFMA R64, R44, R56.reuse, R64 ;  /* 0x000000382c40722b */ /* 0x080fe40000000040 */
[-C--:B------:R-:W-:Y:S02]  /*1c20*/  DFMA R66, R46, R56.reuse, R66 ;  /* 0x000000382e42722b */ /* 0x080fe40000000042 */
[-C--:B------:R-:W-:Y:S02]  /*1c30*/  DFMA R68, R82, R56.reuse, R68 ;  /* 0x000000385244722b */ /* 0x080fe40000000044 */
[-C--:B------:R-:W-:Y:S02]  /*1c40*/  DFMA R70, R84, R56.reuse, R70 ;  /* 0x000000385446722b */ /* 0x080fe40000000046 */
[----:B------:R-:W-:Y:S02]  /*1c50*/  DFMA R72, R86, R56, R72 ;  /* 0x000000385648722b */ /* 0x000fe40000000048 */
[-C--:B-----5:R-:W-:Y:S01]  /*1c60*/  DFMA R74, R54, R58.reuse, R74 ;  /* 0x0000003a364a722b */ /* 0x0a0fe2000000004a */
[----:B------:R-:W2:Y:S01]  /*1c70*/  LDS.64 R56, [R115+0x640] ;  /* 0x0006400073387984 */ /* 0x000ea20000000a00 */
[----:B------:R-:W-:-:S02]  /*1c80*/  DFMA R96, R52, R58, R96 ;  /* 0x0000003a3460722b */ /* 0x000fc40000000060 */
[-C--:B------:R-:W-:Y:S01]  /*1c90*/  DFMA R48, R50, R58.reuse, R48 ;  /* 0x0000003a3230722b */ /* 0x080fe20000000030 */
[----:B------:R3:W4:Y:S01]  /*1ca0*/  LDS.64 R54, [R115+0x680] ;  /* 0x0006800073367984 */ /* 0x0007220000000a00 */
[-C--:B------:R-:W-:Y:S02]  /*1cb0*/  DFMA R38, R44, R58.reuse, R38 ;  /* 0x0000003a2c26722b */ /* 0x080fe40000000026 */
[-C--:B------:R-:W-:Y:S01]  /*1cc0*/  DFMA R32, R46, R58.reuse, R32 ;  /* 0x0000003a2e20722b */ /* 0x080fe20000000020 */
[----:B------:R5:W4:Y:S01]  /*1cd0*/  LDS.64 R52, [R114+0x680] ;  /* 0x0006800072347984 */ /* 0x000b220000000a00 */
[-C--:B------:R-:W-:Y:S02]  /*1ce0*/  DFMA R26, R82, R58.reuse, R26 ;  /* 0x0000003a521a722b */ /* 0x080fe4000000001a */
[-C--:B------:R-:W-:Y:S01]  /*1cf0*/  DFMA R20, R84, R58.reuse, R20 ;  /* 0x0000003a5414722b */ /* 0x080fe20000000014 */
[----:B---3--:R-:W-:Y:S01]  /*1d00*/  VIADD R115, R115, 0x800 ;  /* 0x0000080073737836 */ /* 0x008fe20000000000 */
[----:B------:R-:W-:-:S02]  /*1d10*/  DFMA R88, R86, R58, R88 ;  /* 0x0000003a5658722b */ /* 0x000fc40000000058 */
[-C--:B0-----:R-:W-:Y:S01]  /*1d20*/  DFMA R104, R76, R118.reuse, R104 ;  /* 0x000000764c68722b */ /* 0x081fe20000000068 */
[----:B-----5:R-:W-:Y:S01]  /*1d30*/  IADD3 R114, PT, PT, R114, 0x800, RZ ;  /* 0x0000080072727810 */ /* 0x020fe20007ffe0ff */
[----:B------:R-:W-:Y:S02]  /*1d40*/  DFMA R12, R14, R118, R12 ;  /* 0x000000760e0c722b */ /* 0x000fe4000000000c */
[-C--:B------:R-:W-:Y:S02]  /*1d50*/  DFMA R60, R76, R94.reuse, R60 ;  /* 0x0000005e4c3c722b */ /* 0x080fe4000000003c */
[----:B------:R-:W-:Y:S02]  /*1d60*/  DFMA R72, R14, R94, R72 ;  /* 0x0000005e0e48722b */ /* 0x000fe40000000048 */
[----:B------:R-:W-:Y:S02]  /*1d70*/  DFMA R98, R92, R118, R98 ;  /* 0x000000765c62722b */ /* 0x000fe40000000062 */
[----:B-1----:R-:W-:-:S02]  /*1d80*/  DFMA R106, R76, R116, R106 ;  /* 0x000000744c6a722b */ /* 0x002fc4000000006a */
[----:B------:R-:W-:Y:S02]  /*1d90*/  DFMA R10, R14, R116, R10 ;  /* 0x000000740e0a722b */ /* 0x000fe4000000000a */
[-C--:B------:R-:W-:Y:S02]  /*1da0*/  DFMA R42, R90, R118.reuse, R42 ;  /* 0x000000765a2a722b */ /* 0x080fe4000000002a */
[-C--:B------:R-:W-:Y:S02]  /*1db0*/  DFMA R36, R80, R118.reuse, R36 ;  /* 0x000000765024722b */ /* 0x080fe40000000024 */
[----:B------:R-:W-:Y:S02]  /*1dc0*/  DFMA R30, R78, R118, R30 ;  /* 0x000000764e1e722b */ /* 0x000fe4000000001e */
[-C--:B------:R-:W-:Y:S02]  /*1dd0*/  DFMA R100, R92, R116.reuse, R100 ;  /* 0x000000745c64722b */ /* 0x080fe40000000064 */
[----:B------:R-:W-:-:S02]  /*1de0*/  DFMA R40, R90, R116, R40 ;  /* 0x000000745a28722b */ /* 0x000fc40000000028 */
[----:B------:R-:W-:Y:S02]  /*1df0*/  DFMA R34, R80, R116, R34 ;  /* 0x000000745022722b */ /* 0x000fe40000000022 */
[----:B--2---:R-:W-:Y:S02]  /*1e00*/  DFMA R24, R56, R118, R24 ;  /* 0x000000763818722b */ /* 0x004fe40000000018 */
[----:B------:R-:W-:Y:S02]  /*1e10*/  DFMA R28, R78, R116, R28 ;  /* 0x000000744e1c722b */ /* 0x000fe4000000001c */
[----:B----4-:R-:W-:Y:S02]  /*1e20*/  DFMA R18, R54, R118, R18 ;  /* 0x000000763612722b */ /* 0x010fe40000000012 */
[-C--:B------:R-:W-:Y:S02]  /*1e30*/  DFMA R22, R56, R116.reuse, R22 ;  /* 0x000000743816722b */ /* 0x080fe40000000016 */
[----:B------:R-:W-:-:S02]  /*1e40*/  DFMA R16, R54, R116, R16 ;  /* 0x000000743610722b */ /* 0x000fc40000000010 */
[-C--:B------:R-:W-:Y:S02]  /*1e50*/  DFMA R102, R92, R94.reuse, R102 ;  /* 0x0000005e5c66722b */ /* 0x080fe40000000066 */
[-C--:B------:R-:W-:Y:S02]  /*1e60*/  DFMA R62, R90, R94.reuse, R62 ;  /* 0x0000005e5a3e722b */ /* 0x080fe4000000003e */
[-C--:B------:R-:W-:Y:S02]  /*1e70*/  DFMA R64, R80, R94.reuse, R64 ;  /* 0x0000005e5040722b */ /* 0x080fe40000000040 */
[-C--:B------:R-:W-:Y:S02]  /*1e80*/  DFMA R66, R78, R94.reuse, R66 ;  /* 0x0000005e4e42722b */ /* 0x080fe40000000042 */
        /* <DEDUP_REMOVED lines=9> */
[----:B------:R-:W-:Y:S01]  /*1f20*/  DFMA R14, R14, R52, R88 ;  /* 0x000000340e0e722b */ /* 0x000fe20000000058 */
[----:B------:R-:W-:Y:S10]  /*1f30*/  @!P1 BRA `(.L_x_40) ;  /* 0xfffffff4002c9947 */ /* 0x000ff4000383ffff */
.L_x_39:
[----:B------:R-:W-:-:S04]  /*1f40*/  IADD3 R44, PT, PT, -R113, RZ, RZ ;  /* 0x000000ff712c7210 */ /* 0x000fc80007ffe1ff */
[----:B------:R-:W-:-:S13]  /*1f50*/  ISETP.GT.AND P1, PT, R44, 0x1, PT ;  /* 0x000000012c00780c */ /* 0x000fda0003f24270 */
[----:B------:R-:W-:Y:S05]  /*1f60*/  @!P1 BRA `(.L_x_41) ;  /* 0x0000000400709947 */ /* 0x000fea0003800000 */
[----:B------:R-:W-:Y:S01]  /*1f70*/  LDS.64 R80, [R115+-0x100] ;  /* 0xffff000073507984 */ /* 0x000fe20000000a00 */
[----:B------:R-:W-:Y:S01]  /*1f80*/  PLOP3.LUT P0, PT, PT, PT, PT, 0x8, 0x80 ;  /* 0x000000000080781c */ /* 0x000fe20003f0e170 */
[----:B------:R-:W-:Y:S02]  /*1f90*/  VIADD R113, R113, 0x2 ;  /* 0x0000000271717836 */ /* 0x000fe40000000000 */
[----:B------:R-:W0:Y:S04]  /*1fa0*/  LDS.64 R86, [R114+-0x100] ;  /* 0xffff000072567984 */ /* 0x000e280000000a00 */
[----:B------:R-:W1:Y:S04]  /*1fb0*/  LDS.64 R78, [R115+-0xc0] ;  /* 0xffff4000734e7984 */ /* 0x000e680000000a00 */
[----:B------:R-:W2:Y:S04]  /*1fc0*/  LDS.64 R58, [R115+-0x80] ;  /* 0xffff8000733a7984 */ /* 0x000ea80000000a00 */
[----:B------:R-:W3:Y:S04]  /*1fd0*/  LDS.64 R44, [R115+-0x40] ;  /* 0xffffc000732c7984 */ /* 0x000ee80000000a00 */
[----:B------:R-:W4:Y:S04]  /*1fe0*/  LDS.64 R46, [R115] ;  /* 0x00000000732e7984 */ /* 0x000f280000000a00 */
[----:B------:R-:W5:Y:S04]  /*1ff0*/  LDS.64 R50, [R115+0x40] ;  /* 0x0000400073327984 */ /* 0x000f680000000a00 */
[----:B------:R-:W5:Y:S04]  /*2000*/  LDS.64 R52, [R115+0x80] ;  /* 0x0000800073347984 */ /* 0x000f680000000a00 */
[----:B------:R-:W5:Y:S04]  /*2010*/  LDS.64 R56, [R115+0xc0] ;  /* 0x0000c00073387984 */ /* 0x000f680000000a00 */
[----:B------:R-:W5:Y:S04]  /*2020*/  LDS.64 R84, [R114+-0x80] ;  /* 0xffff800072547984 */ /* 0x000f680000000a00 */
[----:B------:R-:W5:Y:S04]  /*2030*/  LDS.64 R82, [R114] ;  /* 0x0000000072527984 */ /* 0x000f680000000a00 */
[----:B------:R-:W5:Y:S01]  /*2040*/  LDS.64 R54, [R114+0x80] ;  /* 0x0000800072367984 */ /* 0x000f620000000a00 */
[----:B0-----:R-:W-:-:S02]  /*2050*/  DFMA R98, R80, R86, R98 ;  /* 0x000000565062722b */ /* 0x001fc40000000062 */
[-C--:B-1----:R-:W-:Y:S01]  /*2060*/  DFMA R104, R78, R86.reuse, R104 ;  /* 0x000000564e68722b */ /* 0x082fe20000000068 */
[----:B------:R-:W-:Y:S01]  /*2070*/  LDS.64 R118, [R114+0x100] ;  /* 0x0001000072767984 */ /* 0x000fe20000000a00 */
[----:B--2---:R-:W-:-:S03]  /*2080*/  DFMA R42, R58, R86, R42 ;  /* 0x000000563a2a722b */ /* 0x004fc6000000002a */
[----:B------:R-:W-:Y:S01]  /*2090*/  LDS.64 R88, [R115+0x240] ;  /* 0x0002400073587984 */ /* 0x000fe20000000a00 */
[----:B---3--:R-:W-:-:S03]  /*20a0*/  DFMA R36, R44, R86, R36 ;  /* 0x000000562c24722b */ /* 0x008fc60000000024 */
[----:B------:R-:W-:Y:S01]  /*20b0*/  LDS.64 R90, [R115+0x280] ;  /* 0x00028000735a7984 */ /* 0x000fe20000000a00 */
[----:B----4-:R-:W-:-:S03]  /*20c0*/  DFMA R30, R46, R86, R30 ;  /* 0x000000562e1e722b */ /* 0x010fc6000000001e */
[----:B------:R-:W-:Y:S01]  /*20d0*/  LDS.64 R92, [R115+0x2c0] ;  /* 0x0002c000735c7984 */ /* 0x000fe20000000a00 */
[----:B-----5:R-:W-:-:S03]  /*20e0*/  DFMA R24, R50, R86, R24 ;  /* 0x000000563218722b */ /* 0x020fc60000000018 */
[----:B------:R-:W-:Y:S01]  /*20f0*/  LDS.64 R116, [R114+0x180] ;  /* 0x0001800072747984 */ /* 0x000fe20000000a00 */
[----:B------:R-:W-:-:S03]  /*2100*/  DFMA R18, R52, R86, R18 ;  /* 0x000000563412722b */ /* 0x000fc60000000012 */
[----:B------:R-:W-:Y:S01]  /*2110*/  LDS.64 R94, [R114+0x200] ;  /* 0x00020000725e7984 */ /* 0x000fe20000000a00 */
[----:B------:R-:W-:-:S03]  /*2120*/  DFMA R12, R56, R86, R12 ;  /* 0x00000056380c722b */ /* 0x000fc6000000000c */
[----:B------:R0:W-:Y:S01]  /*2130*/  LDS.64 R96, [R114+0x280] ;  /* 0x0002800072607984 */ /* 0x0001e20000000a00 */
[----:B------:R-:W-:-:S03]  /*2140*/  DFMA R100, R80, R84, R100 ;  /* 0x000000545064722b */ /* 0x000fc60000000064 */
[----:B------:R-:W1:Y:S01]  /*2150*/  LDS.64 R86, [R115+0x200] ;  /* 0x0002000073567984 */ /* 0x000e620000000a00 */
[-C--:B------:R-:W-:Y:S02]  /*2160*/  DFMA R106, R78, R84.reuse, R106 ;  /* 0x000000544e6a722b */ /* 0x080fe4000000006a */
[-C--:B------:R-:W-:Y:S01]  /*2170*/  DFMA R40, R58, R84.reuse, R40 ;  /* 0x000000543a28722b */ /* 0x080fe20000000028 */
[----:B0-----:R-:W-:Y:S01]  /*2180*/  IADD3 R114, PT, PT, R114, 0x400, RZ ;  /* 0x0000040072727810 */ /* 0x001fe20007ffe0ff */
[-C--:B------:R-:W-:Y:S02]  /*2190*/  DFMA R34, R44, R84.reuse, R34 ;  /* 0x000000542c22722b */ /* 0x080fe40000000022 */
[-C--:B------:R-:W-:Y:S02]  /*21a0*/  DFMA R28, R46, R84.reuse, R28 ;  /* 0x000000542e1c722b */ /* 0x080fe4000000001c */
[-C--:B------:R-:W-:Y:S02]  /*21b0*/  DFMA R22, R50, R84.reuse, R22 ;  /* 0x000000543216722b */ /* 0x080fe40000000016 */
[----:B------:R-:W-:-:S02]  /*21c0*/  DFMA R16, R52, R84, R16 ;  /* 0x000000543410722b */ /* 0x000fc40000000010 */
[----:B------:R-:W-:Y:S02]  /*21d0*/  DFMA R10, R56, R84, R10 ;  /* 0x00000054380a722b */ /* 0x000fe4000000000a */
[-C--:B------:R-:W-:Y:S01]  /*21e0*/  DFMA R102, R80, R82.reuse, R102 ;  /* 0x000000525066722b */ /* 0x080fe20000000066 */
[----:B------:R-:W0:Y:S01]  /*21f0*/  LDS.64 R84, [R115+0x1c0] ;  /* 0x0001c00073547984 */ /* 0x000e220000000a00 */
[-C--:B------:R-:W-:Y:S02]  /*2200*/  DFMA R60, R78, R82.reuse, R60 ;  /* 0x000000524e3c722b */ /* 0x080fe4000000003c */
[-C--:B------:R-:W-:Y:S02]  /*2210*/  DFMA R62, R58, R82.reuse, R62 ;  /* 0x000000523a3e722b */ /* 0x080fe4000000003e */
[-C--:B------:R-:W-:Y:S02]  /*2220*/  DFMA R64, R44, R82.reuse, R64 ;  /* 0x000000522c40722b */ /* 0x080fe40000000040 */
[----:B------:R-:W-:-:S02]  /*2230*/  DFMA R66, R46, R82, R66 ;  /* 0x000000522e42722b */ /* 0x000fc40000000042 */
[-C--:B------:R-:W-:Y:S02]  /*2240*/  DFMA R68, R50, R82.reuse, R68 ;  /* 0x000000523244722b */ /* 0x080fe40000000044 */
[-C--:B------:R-:W-:Y:S02]  /*2250*/  DFMA R70, R52, R82.reuse, R70 ;  /* 0x000000523446722b */ /* 0x080fe40000000046 */
[----:B------:R-:W-:Y:S02]  /*2260*/  DFMA R72, R56, R82, R72 ;  /* 0x000000523848722b */ /* 0x000fe40000000048 */
[-C--:B------:R-:W-:Y:S01]  /*2270*/  DFMA R74, R80, R54.reuse, R74 ;  /* 0x00000036504a722b */ /* 0x080fe2000000004a */
[----:B------:R-:W2:Y:S01]  /*2280*/  LDS.64 R82, [R115+0x180] ;  /* 0x0001800073527984 */ /* 0x000ea20000000a00 */
[-C--:B------:R-:W-:Y:S02]  /*2290*/  DFMA R76, R78, R54.reuse, R76 ;  /* 0x000000364e4c722b */ /* 0x080fe4000000004c */
[-C--:B------:R-:W-:Y:S01]  /*22a0*/  DFMA R48, R58, R54.reuse, R48 ;  /* 0x000000363a30722b */ /* 0x080fe20000000030 */
[----:B------:R-:W3:Y:S01]  /*22b0*/  LDS.64 R78, [R115+0x100] ;  /* 0x00010000734e7984 */ /* 0x000ee20000000a00 */
[----:B------:R-:W-:-:S02]  /*22c0*/  DFMA R38, R44, R54, R38 ;  /* 0x000000362c26722b */ /* 0x000fc40000000026 */
[-C--:B------:R-:W-:Y:S01]  /*22d0*/  DFMA R32, R46, R54.reuse, R32 ;  /* 0x000000362e20722b */ /* 0x080fe20000000020 */
[----:B------:R4:W5:Y:S01]  /*22e0*/  LDS.64 R80, [R115+0x140] ;  /* 0x0001400073507984 */ /* 0x0009620000000a00 */
[-C--:B------:R-:W-:Y:S02]  /*22f0*/  DFMA R26, R50, R54.reuse, R26 ;  /* 0x00000036321a722b */ /* 0x080fe4000000001a */
[-C--:B------:R-:W-:Y:S02]  /*2300*/  DFMA R20, R52, R54.reuse, R20 ;  /* 0x000000363414722b */ /* 0x080fe40000000014 */
[----:B------:R-:W-:Y:S02]  /*2310*/  DFMA R14, R56, R54, R14 ;  /* 0x00000036380e722b */ /* 0x000fe4000000000e */
[-C--:B-1----:R-:W-:Y:S01]  /*2320*/  DFMA R30, R86, R118.reuse, R30 ;  /* 0x00000076561e722b */ /* 0x082fe2000000001e */
[----:B----4-:R-:W-:Y:S01]  /*2330*/  IADD3 R115, PT, PT, R115, 0x400, RZ ;  /* 0x0000040073737810 */ /* 0x010fe20007ffe0ff */
[----:B------:R-:W-:-:S02]  /*2340*/  DFMA R24, R88, R118, R24 ;  /* 0x000000765818722b */ /* 0x000fc40000000018 */
[-C--:B------:R-:W-:Y:S02]  /*2350*/  DFMA R18, R90, R118.reuse, R18 ;  /* 0x000000765a12722b */ /* 0x080fe40000000012 */
[----:B------:R-:W-:Y:S02]  /*2360*/  DFMA R12, R92, R118, R12 ;  /* 0x000000765c0c722b */ /* 0x000fe4000000000c */
[----:B------:R-:W-:Y:S02]  /*2370*/  DFMA R28, R86, R116, R28 ;  /* 0x00000074561c722b */ /* 0x000fe4000000001c */
[C---:B0-----:R-:W-:Y:S02]  /*2380*/  DFMA R36, R84.reuse, R118, R36 ;  /* 0x000000765424722b */ /* 0x041fe40000000024 */
[-C--:B------:R-:W-:Y:S02]  /*2390*/  DFMA R34, R84, R116.reuse, R34 ;  /* 0x000000745422722b */ /* 0x080fe40000000022 */
[----:B------:R-:W-:-:S02]  /*23a0*/  DFMA R22, R88, R116, R22 ;  /* 0x000000745816722b */ /* 0x000fc40000000016 */
[-C--:B------:R-:W-:Y:S02]  /*23b0*/  DFMA R16, R90, R116.reuse, R16 ;  /* 0x000000745a10722b */ /* 0x080fe40000000010 */
[----:B------:R-:W-:Y:S02]  /*23c0*/  DFMA R10, R92, R116, R10 ;  /* 0x000000745c0a722b */ /* 0x000fe4000000000a */
[-C--:B------:R-:W-:Y:S02]  /*23d0*/  DFMA R64, R84, R94.reuse, R64 ;  /* 0x0000005e5440722b */ /* 0x080fe40000000040 */
[-C--:B------:R-:W-:Y:S02]  /*23e0*/  DFMA R66, R86, R94.reuse, R66 ;  /* 0x0000005e5642722b */ /* 0x080fe40000000042 */
[----:B------:R-:W-:Y:S02]  /*23f0*/  DFMA R68, R88, R94, R68 ;  /* 0x0000005e5844722b */ /* 0x000fe40000000044 */
[----:B--2---:R-:W-:-:S02]  /*2400*/  DFMA R42, R82, R118, R42 ;  /* 0x00000076522a722b */ /* 0x004fc4000000002a */
[----:B------:R-:W-:Y:S02]  /*2410*/  DFMA R40, R82, R116, R40 ;  /* 0x000000745228722b */ /* 0x000fe40000000028 */
[C---:B---3--:R-:W-:Y:S02]  /*2420*/  DFMA R98, R78.reuse, R118, R98 ;  /* 0x000000764e62722b */ /* 0x048fe40000000062 */
[----:B------:R-:W-:Y:S02]  /*2430*/  DFMA R100, R78, R116, R100 ;  /* 0x000000744e64722b */ /* 0x000fe40000000064 */
[C---:B-----5:R-:W-:Y:S02]  /*2440*/  DFMA R104, R80.reuse, R118, R104 ;  /* 0x000000765068722b */ /* 0x060fe40000000068 */
[----:B------:R-:W-:Y:S02]  /*2450*/  DFMA R106, R80, R116, R106 ;  /* 0x00000074506a722b */ /* 0x000fe4000000006a */
[----:B------:R-:W-:-:S02]  /*2460*/  DFMA R102, R78, R94, R102 ;  /* 0x0000005e4e66722b */ /* 0x000fc40000000066 */
[-C--:B------:R-:W-:Y:S02]  /*2470*/  DFMA R60, R80, R94.reuse, R60 ;  /* 0x0000005e503c722b */ /* 0x080fe4000000003c */
[-C--:B------:R-:W-:Y:S02]  /*2480*/  DFMA R62, R82, R94.reuse, R62 ;  /* 0x0000005e523e722b */ /* 0x080fe4000000003e */
[-C--:B------:R-:W-:Y:S02]  /*2490*/  DFMA R70, R90, R94.reuse, R70 ;  /* 0x0000005e5a46722b */ /* 0x080fe40000000046 */
[----:B------:R-:W-:Y:S02]  /*24a0*/  DFMA R72, R92, R94, R72 ;  /* 0x0000005e5c48722b */ /* 0x000fe40000000048 */
[-C--:B------:R-:W-:Y:S02]  /*24b0*/  DFMA R74, R78, R96.reuse, R74 ;  /* 0x000000604e4a722b */ /* 0x080fe4000000004a */
[----:B------:R-:W-:-:S02]  /*24c0*/  DFMA R76, R80, R96, R76 ;  /* 0x00000060504c722b */ /* 0x000fc4000000004c */
[-C--:B------:R-:W-:Y:S02]  /*24d0*/  DFMA R48, R82, R96.reuse, R48 ;  /* 0x000000605230722b */ /* 0x080fe40000000030 */
[-C--:B------:R-:W-:Y:S02]  /*24e0*/  DFMA R38, R84, R96.reuse, R38 ;  /* 0x000000605426722b */ /* 0x080fe40000000026 */
[-C--:B------:R-:W-:Y:S02]  /*24f0*/  DFMA R32, R86, R96.reuse, R32 ;  /* 0x000000605620722b */ /* 0x080fe40000000020 */
[-C--:B------:R-:W-:Y:S02]  /*2500*/  DFMA R26, R88, R96.reuse, R26 ;  /* 0x00000060581a722b */ /* 0x080fe4000000001a */
[-C--:B------:R-:W-:Y:S02]  /*2510*/  DFMA R20, R90, R96.reuse, R20 ;  /* 0x000000605a14722b */ /* 0x080fe40000000014 */
[----:B------:R-:W-:-:S11]  /*2520*/  DFMA R14, R92, R96, R14 ;  /* 0x000000605c0e722b */ /* 0x000fd6000000000e */
.L_x_41:
[----:B------:R-:W-:-:S13]  /*2530*/  ISETP.NE.OR P0, PT, R113, RZ, P0 ;  /* 0x000000ff7100720c */ /* 0x000fda0000705670 */
[----:B------:R-:W-:Y:S05]  /*2540*/  @!P0 BRA `(.L_x_37) ;  /* 0x0000000000c48947 */ /* 0x000fea0003800000 */
.L_x_38:
[----:B------:R-:W-:Y:S01]  /*2550*/  LDS.64 R78, [R115+-0x100] ;  /* 0xffff0000734e7984 */ /* 0x000fe20000000a00 */
[----:B------:R-:W-:-:S03]  /*2560*/  VIADD R113, R113, 0x1 ;  /* 0x0000000171717836 */ /* 0x000fc60000000000 */
[----:B------:R-:W0:Y:S02]  /*2570*/  LDS.64 R80, [R114+-0x100] ;  /* 0xffff000072507984 */ /* 0x000e240000000a00 */
[----:B------:R-:W-:Y:S02]  /*2580*/  ISETP.NE.AND P0, PT, R113, RZ, PT ;  /* 0x000000ff7100720c */ /* 0x000fe40003f05270 */
[----:B------:R-:W1:Y:S04]  /*2590*/  LDS.64 R58, [R115+-0xc0] ;  /* 0xffff4000733a7984 */ /* 0x000e680000000a00 */
[----:B------:R-:W2:Y:S04]  /*25a0*/  LDS.64 R56, [R115+-0x80] ;  /* 0xffff800073387984 */ /* 0x000ea80000000a00 */
[----:B------:R-:W3:Y:S04]  /*25b0*/  LDS.64 R54, [R115+-0x40] ;  /* 0xffffc00073367984 */ /* 0x000ee80000000a00 */
[----:B------:R-:W4:Y:S04]  /*25c0*/  LDS.64 R52, [R115] ;  /* 0x0000000073347984 */ /* 0x000f280000000a00 */
[----:B------:R-:W5:Y:S04]  /*25d0*/  LDS.64 R50, [R115+0x40] ;  /* 0x0000400073327984 */ /* 0x000f680000000a00 */
[----:B------:R-:W5:Y:S04]  /*25e0*/  LDS.64 R46, [R115+0x80] ;  /* 0x00008000732e7984 */ /* 0x000f680000000a00 */
[----:B------:R0:W5:Y:S04]  /*25f0*/  LDS.64 R44, [R115+0xc0] ;  /* 0x0000c000732c7984 */ /* 0x0001680000000a00 */
[----:B------:R-:W5:Y:S04]  /*2600*/  LDS.64 R82, [R114+-0x80] ;  /* 0xffff800072527984 */ /* 0x000f680000000a00 */
[----:B------:R-:W5:Y:S01]  /*2610*/  LDS.64 R84, [R114] ;  /* 0x0000000072547984 */ /* 0x000f620000000a00 */
[----:B0-----:R-:W-:-:S03]  /*2620*/  IADD3 R115, PT, PT, R115, 0x200, RZ ;  /* 0x0000020073737810 */ /* 0x001fc60007ffe0ff */
[----:B------:R0:W5:Y:S01]  /*2630*/  LDS.64 R86, [R114+0x80] ;  /* 0x0000800072567984 */ /* 0x0001620000000a00 */
[-C--:B------:R-:W-:Y:S02]  /*2640*/  DFMA R98, R78, R80.reuse, R98 ;  /* 0x000000504e62722b */ /* 0x080fe40000000062 */
[-C--:B-1----:R-:W-:Y:S02]  /*2650*/  DFMA R104, R58, R80.reuse, R104 ;  /* 0x000000503a68722b */ /* 0x082fe40000000068 */
[-C--:B--2---:R-:W-:Y:S01]  /*2660*/  DFMA R42, R56, R80.reuse, R42 ;  /* 0x00000050382a722b */ /* 0x084fe2000000002a */
[----:B0-----:R-:W-:Y:S01]  /*2670*/  IADD3 R114, PT, PT, R114, 0x200, RZ ;  /* 0x0000020072727810 */ /* 0x001fe20007ffe0ff */
[-C--:B---3--:R-:W-:Y:S02]  /*2680*/  DFMA R36, R54, R80.reuse, R36 ;  /* 0x000000503624722b */ /* 0x088fe40000000024 */
[-C--:B----4-:R-:W-:Y:S02]  /*2690*/  DFMA R30, R52, R80.reuse, R30 ;  /* 0x00000050341e722b */ /* 0x090fe4000000001e */
[----:B-----5:R-:W-:-:S02]  /*26a0*/  DFMA R24, R50, R80, R24 ;  /* 0x000000503218722b */ /* 0x020fc40000000018 */
[-C--:B------:R-:W-:Y:S02]  /*26b0*/  DFMA R18, R46, R80.reuse, R18 ;  /* 0x000000502e12722b */ /* 0x080fe40000000012 */
[----:B------:R-:W-:Y:S02]  /*26c0*/  DFMA R12, R44, R80, R12 ;  /* 0x000000502c0c722b */ /* 0x000fe4000000000c */
[-C--:B------:R-:W-:Y:S02]  /*26d0*/  DFMA R100, R78, R82.reuse, R100 ;  /* 0x000000524e64722b */ /* 0x080fe40000000064 */
[-C--:B------:R-:W-:Y:S02]  /*26e0*/  DFMA R106, R58, R82.reuse, R106 ;  /* 0x000000523a6a722b */ /* 0x080fe4000000006a */
[-C--:B------:R-:W-:Y:S02]  /*26f0*/  DFMA R40, R56, R82.reuse, R40 ;  /* 0x000000523828722b */ /* 0x080fe40000000028 */
        /* <DEDUP_REMOVED lines=21> */
[----:B------:R-:W-:Y:S10]  /*2850*/  @P0 BRA `(.L_x_38) ;  /* 0xfffffffc003c0947 */ /* 0x000ff4000383ffff */
.L_x_37:
[----:B------:R-:W-:Y:S01]  /*2860*/  BAR.SYNC.DEFER_BLOCKING 0x0 ;  /* 0x0000000000007b1d */ /* 0x000fe20000010000 */
[----:B------:R-:W-:-:S05]  /*2870*/  UISETP.GE.AND UP0, UPT, UR7, UR9, UPT ;  /* 0x000000090700728c */ /* 0x000fca000bf06270 */
[----:B------:R-:W-:-:S04]  /*2880*/  UMOV UR4, UR7 ;  /* 0x0000000700047c82 */ /* 0x000fc80008000000 */
[----:B------:R-:W-:Y:S05]  /*2890*/  BRA.U !UP0, `(.L_x_42) ;  /* 0xffffffe108387547 */ /* 0x000fea000b83ffff */
.L_x_34:
[----:B------:R-:W2:Y:S01]  /*28a0*/  LDC.64 R6, c[0x0][0x380] ;  /* 0x0000e000ff067b82 */ /* 0x000ea20000000a00 */
[----:B------:R-:W3:Y:S07]  /*28b0*/  LDCU UR6, c[0x0][0x398] ;  /* 0x00007300ff0677ac */ /* 0x000eee0008000800 */
[----:B------:R-:W0:Y:S01]  /*28c0*/  LDC.64 R4, c[0x0][0x3d0] ;  /* 0x0000f400ff047b82 */ /* 0x000e220000000a00 */
[----:B---3--:R-:W-:-:S04]  /*28d0*/  IMAD R3, R0, UR6, R3 ;  /* 0x0000000600037c24 */ /* 0x008fc8000f8e0203 */
[----:B--2---:R-:W-:-:S05]  /*28e0*/  IMAD.WIDE R2, R3, 0x8, R6 ;  /* 0x0000000803027825 */ /* 0x004fca00078e0206 */
[----:B------:R-:W-:Y:S01]  /*28f0*/  STG.E.64 desc[UR10][R2.64], R98 ;  /* 0x0000006202007986 */ /* 0x000fe2000c101b0a */
[----:B01----:R-:W-:-:S04]  /*2900*/  IMAD.WIDE R46, R5, 0x8, R2 ;  /* 0x00000008052e7825 */ /* 0x003fc800078e0202 */
[----:B------:R-:W-:-:S04]  /*2910*/  IMAD.WIDE R6, R4, 0x8, R2 ;  /* 0x0000000804067825 */ /* 0x000fc800078e0202 */
[----:B------:R-:W-:Y:S01]  /*2920*/  IMAD.WIDE R56, R5, 0x8, R46 ;  /* 0x0000000805387825 */ /* 0x000fe200078e022e */
[----:B------:R-:W-:Y:S03]  /*2930*/  STG.E.64 desc[UR10][R6.64], R100 ;  /* 0x0000006406007986 */ /* 0x000fe6000c101b0a */
[----:B------:R-:W-:-:S04]  /*2940*/  IMAD.WIDE R8, R4, 0x8, R6 ;  /* 0x0000000804087825 */ /* 0x000fc800078e0206 */
[----:B------:R-:W-:Y:S01]  /*2950*/  IMAD.WIDE R78, R5, 0x8, R56 ;  /* 0x00000008054e7825 */ /* 0x000fe200078e0238 */
[----:B------:R-:W-:Y:S03]  /*2960*/  STG.E.64 desc[UR10][R8.64], R102 ;  /* 0x0000006608007986 */ /* 0x000fe6000c101b0a */
[----:B------:R-:W-:-:S04]  /*2970*/  IMAD.WIDE R50, R4, 0x8, R46 ;  /* 0x0000000804327825 */ /* 0x000fc800078e022e */
[----:B------:R-:W-:-:S04]  /*2980*/  IMAD.WIDE R44, R4, 0x8, R8 ;  /* 0x00000008042c7825 */ /* 0x000fc800078e0208 */
[C---:B------:R-:W-:Y:S01]  /*2990*/  IMAD.WIDE R80, R5.reuse, 0x8, R78 ;  /* 0x0000000805507825 */ /* 0x040fe200078e024e */
[----:B------:R0:W-:Y:S03]  /*29a0*/  STG.E.64 desc[UR10][R44.64], R74 ;  /* 0x0000004a2c007986 */ /* 0x0001e6000c101b0a */
[C---:B------:R-:W-:Y:S01]  /*29b0*/  IMAD.WIDE R52, R4.reuse, 0x8, R50 ;  /* 0x0000000804347825 */ /* 0x040fe200078e0232 */
[----:B------:R-:W-:Y:S03]  /*29c0*/  STG.E.64 desc[UR10][R46.64], R104 ;  /* 0x000000682e007986 */ /* 0x000fe6000c101b0a */
[C---:B------:R-:W-:Y:S01]  /*29d0*/  IMAD.WIDE R58, R4.reuse, 0x8, R56 ;  /* 0x00000008043a7825 */ /* 0x040fe200078e0238 */
[----:B------:R1:W-:Y:S03]  /*29e0*/  STG.E.64 desc[UR10][R50.64], R106 ;  /* 0x0000006a32007986 */ /* 0x0003e6000c101b0a */
[C---:B------:R-:W-:Y:S01]  /*29f0*/  IMAD.WIDE R54, R4.reuse, 0x8, R52 ;  /* 0x0000000804367825 */ /* 0x040fe200078e0234 */
[----:B------:R2:W-:Y:S03]  /*2a00*/  STG.E.64 desc[UR10][R52.64], R60 ;  /* 0x0000003c34007986 */ /* 0x0005e6000c101b0a */
[C---:B0-----:R-:W-:Y:S01]  /*2a10*/  IMAD.WIDE R74, R5.reuse, 0x8, R80 ;  /* 0x00000008054a7825 */ /* 0x041fe200078e0250 */
[----:B------:R-:W-:Y:S03]  /*2a20*/  STG.E.64 desc[UR10][R54.64], R76 ;  /* 0x0000004c36007986 */ /* 0x000fe6000c101b0a */
[C---:B------:R-:W-:Y:S01]  /*2a30*/  IMAD.WIDE R2, R4.reuse, 0x8, R58 ;  /* 0x0000000804027825 */ /* 0x040fe200078e023a */
[----:B------:R-:W-:Y:S03]  /*2a40*/  STG.E.64 desc[UR10][R56.64], R42 ;  /* 0x0000002a38007986 */ /* 0x000fe6000c101b0a */
[C---:B------:R-:W-:Y:S01]  /*2a50*/  IMAD.WIDE R8, R4.reuse, 0x8, R78 ;  /* 0x0000000804087825 */ /* 0x040fe200078e024e */
[----:B------:R0:W-:Y:S03]  /*2a60*/  STG.E.64 desc[UR10][R58.64], R40 ;  /* 0x000000283a007986 */ /* 0x0001e6000c101b0a */
[----:B-1----:R-:W-:Y:S01]  /*2a70*/  IMAD.WIDE R50, R4, 0x8, R80 ;  /* 0x0000000804327825 */ /* 0x002fe200078e0250 */
[----:B------:R-:W-:Y:S03]  /*2a80*/  STG.E.64 desc[UR10][R2.64], R62 ;  /* 0x0000003e02007986 */ /* 0x000fe6000c101b0a */
[----:B--2---:R-:W-:-:S04]  /*2a90*/  IMAD.WIDE R52, R5, 0x8, R74 ;  /* 0x0000000805347825 */ /* 0x004fc800078e024a */
[----:B------:R-:W-:-:S04]  /*2aa0*/  IMAD.WIDE R6, R4, 0x8, R2 ;  /* 0x0000000804067825 */ /* 0x000fc800078e0202 */
[C---:B------:R-:W-:Y:S01]  /*2ab0*/  IMAD.WIDE R44, R4.reuse, 0x8, R8 ;  /* 0x00000008042c7825 */ /* 0x040fe200078e0208 */
[----:B------:R1:W-:Y:S03]  /*2ac0*/  STG.E.64 desc[UR10][R6.64], R48 ;  /* 0x0000003006007986 */ /* 0x0003e6000c101b0a */
[C---:B0-----:R-:W-:Y:S01]  /*2ad0*/  IMAD.WIDE R40, R4.reuse, 0x8, R74 ;  /* 0x0000000804287825 */ /* 0x041fe200078e024a */
[----:B------:R0:W-:Y:S03]  /*2ae0*/  STG.E.64 desc[UR10][R78.64], R36 ;  /* 0x000000244e007986 */ /* 0x0001e6000c101b0a */
[C---:B------:R-:W-:Y:S01]  /*2af0*/  IMAD.WIDE R42, R4.reuse, 0x8, R50 ;  /* 0x00000008042a7825 */ /* 0x040fe200078e0232 */
[----:B------:R2:W-:Y:S03]  /*2b00*/  STG.E.64 desc[UR10][R8.64], R34 ;  /* 0x0000002208007986 */ /* 0x0005e6000c101b0a */
[----:B------:R-:W-:Y:S01]  /*2b10*/  IMAD.WIDE R54, R5, 0x8, R52 ;  /* 0x0000000805367825 */ /* 0x000fe200078e0234 */
[----:B------:R-:W-:Y:S03]  /*2b20*/  STG.E.64 desc[UR10][R44.64], R64 ;  /* 0x000000402c007986 */ /* 0x000fe6000c101b0a */
[----:B------:R-:W-:-:S04]  /*2b30*/  IMAD.WIDE R46, R4, 0x8, R44 ;  /* 0x00000008042e7825 */ /* 0x000fc800078e022c */
[C---:B-1----:R-:W-:Y:S01]  /*2b40*/  IMAD.WIDE R48, R4.reuse, 0x8, R52 ;  /* 0x0000000804307825 */ /* 0x042fe200078e0234 */
[----:B------:R1:W-:Y:S03]  /*2b50*/  STG.E.64 desc[UR10][R46.64], R38 ;  /* 0x000000262e007986 */ /* 0x0003e6000c101b0a */
[C---:B------:R-:W-:Y:S01]  /*2b60*/  IMAD.WIDE R6, R4.reuse, 0x8, R40 ;  /* 0x0000000804067825 */ /* 0x040fe200078e0228 */
[----:B------:R3:W-:Y:S03]  /*2b70*/  STG.E.64 desc[UR10][R80.64], R30 ;  /* 0x0000001e50007986 */ /* 0x0007e6000c101b0a */
[C---:B------:R-:W-:Y:S01]  /*2b80*/  IMAD.WIDE R2, R4.reuse, 0x8, R42 ;  /* 0x0000000804027825 */ /* 0x040fe200078e022a */
[----:B------:R-:W-:Y:S03]  /*2b90*/  STG.E.64 desc[UR10][R50.64], R28 ;  /* 0x0000001c32007986 */ /* 0x000fe6000c101b0a */
[C---:B0-----:R-:W-:Y:S01]  /*2ba0*/  IMAD.WIDE R36, R4.reuse, 0x8, R54 ;  /* 0x0000000804247825 */ /* 0x041fe200078e0236 */
[----:B------:R-:W-:Y:S03]  /*2bb0*/  STG.E.64 desc[UR10][R42.64], R66 ;  /* 0x000000422a007986 */ /* 0x000fe6000c101b0a */
[C---:B--2---:R-:W-:Y:S01]  /*2bc0*/  IMAD.WIDE R34, R4.reuse, 0x8, R48 ;  /* 0x0000000804227825 */ /* 0x044fe200078e0230 */
[----:B------:R-:W-:Y:S03]  /*2bd0*/  STG.E.64 desc[UR10][R2.64], R32 ;  /* 0x0000002002007986 */ /* 0x000fe6000c101b0a */
[C---:B------:R-:W-:Y:S01]  /*2be0*/  IMAD.WIDE R8, R4.reuse, 0x8, R6 ;  /* 0x0000000804087825 */ /* 0x040fe200078e0206 */
[----:B------:R-:W-:Y:S03]  /*2bf0*/  STG.E.64 desc[UR10][R74.64], R24 ;  /* 0x000000184a007986 */ /* 0x000fe6000c101b0a */
[C---:B-1----:R-:W-:Y:S01]  /*2c00*/  IMAD.WIDE R38, R4.reuse, 0x8, R36 ;  /* 0x0000000804267825 */ /* 0x042fe200078e0224 */
[----:B------:R-:W-:Y:S03]  /*2c10*/  STG.E.64 desc[UR10][R40.64], R22 ;  /* 0x0000001628007986 */ /* 0x000fe6000c101b0a */
[C---:B---3--:R-:W-:Y:S01]  /*2c20*/  IMAD.WIDE R30, R4.reuse, 0x8, R34 ;  /* 0x00000008041e7825 */ /* 0x048fe200078e0222 */
[----:B------:R-:W-:Y:S03]  /*2c30*/  STG.E.64 desc[UR10][R6.64], R68 ;  /* 0x0000004406007986 */ /* 0x000fe6000c101b0a */
[----:B------:R-:W-:Y:S01]  /*2c40*/  IMAD.WIDE R4, R4, 0x8, R38 ;  /* 0x0000000804047825 */ /* 0x000fe200078e0226 */
[----:B------:R-:W-:Y:S04]  /*2c50*/  STG.E.64 desc[UR10][R8.64], R26 ;  /* 0x0000001a08007986 */ /* 0x000fe8000c101b0a */
[----:B------:R-:W-:Y:S04]  /*2c60*/  STG.E.64 desc[UR10][R52.64], R18 ;  /* 0x0000001234007986 */ /* 0x000fe8000c101b0a */
[----:B------:R-:W-:Y:S04]  /*2c70*/  STG.E.64 desc[UR10][R48.64], R16 ;  /* 0x0000001030007986 */ /* 0x000fe8000c101b0a */
[----:B------:R-:W-:Y:S04]  /*2c80*/  STG.E.64 desc[UR10][R34.64], R70 ;  /* 0x0000004622007986 */ /* 0x000fe8000c101b0a */
[----:B------:R-:W-:Y:S04]  /*2c90*/  STG.E.64 desc[UR10][R30.64], R20 ;  /* 0x000000141e007986 */ /* 0x000fe8000c101b0a */
[----:B------:R-:W-:Y:S04]  /*2ca0*/  STG.E.64 desc[UR10][R54.64], R12 ;  /* 0x0000000c36007986 */ /* 0x000fe8000c101b0a */
[----:B------:R-:W-:Y:S04]  /*2cb0*/  STG.E.64 desc[UR10][R36.64], R10 ;  /* 0x0000000a24007986 */ /* 0x000fe8000c101b0a */
[----:B------:R-:W-:Y:S04]  /*2cc0*/  STG.E.64 desc[UR10][R38.64], R72 ;  /* 0x0000004826007986 */ /* 0x000fe8000c101b0a */
[----:B------:R-:W-:Y:S01]  /*2cd0*/  STG.E.64 desc[UR10][R4.64], R14 ;  /* 0x0000000e04007986 */ /* 0x000fe2000c101b0a */
[----:B------:R-:W-:Y:S05]  /*2ce0*/  EXIT ;  /* 0x000000000000794d */ /* 0x000fea0003800000 */
.L_x_43:
        /* <DEDUP_REMOVED lines=9> */
.L_x_102:


//--------------------- .text._Z15kernel__1_tex_1PdS_S_iiiiiiiiiiPiS0_iii --------------------------
	.section	.text._Z15kernel__1_tex_1PdS_S_iiiiiiiiiiPiS0_iii,"ax",@progbits
	.align	128
        .global         _Z15kernel__1_tex_1PdS_S_iiiiiiiiiiPiS0_iii
        .type           _Z15kernel__1_tex_1PdS_S_iiiiiiiiiiPiS0_iii,@function
        .size           _Z15kernel__1_tex_1PdS_S_iiiiiiiiiiPiS0_iii,(.L_x_103 - _Z15kernel__1_tex_1PdS_S_iiiiiiiiiiPiS0_iii)
        .other          _Z15kernel__1_tex_1PdS_S_iiiiiiiiiiPiS0_iii,@"STO_CUDA_ENTRY STV_DEFAULT"
_Z15kernel__1_tex_1PdS_S_iiiiiiiiiiPiS0_iii:
.text._Z15kernel__1_tex_1PdS_S_iiiiiiiiiiPiS0_iii:
        /* <DEDUP_REMOVED lines=34> */
[----:B------:R-:W-:-:S02]  /*0220*/  IADD3 R7, PT, PT, RZ, -R4, RZ ;  /* 0x80000004ff077210 */ /* 0x000fc40007ffe0ff */
[----:B------:R-:W-:Y:S02]  /*0230*/  CS2R R92, SRZ ;  /* 0x00000000005c7805 */ /* 0x000fe4000001ff00 */
[----:B------:R-:W-:Y:S02]  /*0240*/  ISETP.NE.U32.AND P2, PT, R4, RZ, PT ;  /* 0x000000ff0400720c */ /* 0x000fe40003f45070 */
        /* <DEDUP_REMOVED lines=15> */
[----:B------:R-:W-:Y:S01]  /*0340*/  IMAD.HI.U32 R3, R3, R7, R2 ;  /* 0x0000000703037227 */ /* 0x000fe200078e0002 */
[----:B------:R-:W-:Y:S02]  /*0350*/  IADD3 R2, PT, PT, R6, 0xffffffe, RZ ;  /* 0x0ffffffe06027810 */ /* 0x000fe40007ffe0ff */
[----:B------:R-:W-:-:S03]  /*0360*/  IABS R6, R0 ;  /* 0x0000000000067213 */ /* 0x000fc60000000000 */
        /* <DEDUP_REMOVED lines=12> */
[----:B-1----:R-:W-:Y:S02]  /*0430*/  IADD3 R9, PT, PT, RZ, -R3, RZ ;  /* 0x80000003ff097210 */ /* 0x002fe40007ffe0ff */
[C---:B------:R-:W-:Y:S01]  /*0440*/  IADD3 R7, PT, PT, -R5.reuse, RZ, RZ ;  /* 0x000000ff05077210 */ /* 0x040fe20007ffe1ff */
[----:B--2---:R-:W-:Y:S02]  /*0450*/  IMAD R5, R5, UR6, RZ ;  /* 0x0000000605057c24 */ /* 0x004fe4000f8e02ff */
[----:B------:R-:W-:Y:S02]  /*0460*/  IMAD R9, R9, R10, RZ ;  /* 0x0000000a09097224 */ /* 0x000fe400078e02ff */
[----:B------:R-:W-:Y:S01]  /*0470*/  IMAD R7, R4, R7, UR4 ;  /* 0x0000000404077e24 */ /* 0x000fe2000f8e0207 */
[----:B------:R-:W0:Y:S01]  /*0480*/  LDCU UR4, c[0x0][0x39c] ;  /* 0x00007380ff0477ac */ /* 0x000e220008000800 */
[----:B------:R-:W-:Y:S01]  /*0490*/  IMAD.HI.U32 R2, R3, R9, R2 ;  /* 0x0000000903027227 */ /* 0x000fe200078e0002 */
[----:B------:R-:W-:-:S02]  /*04a0*/  IABS R9, R8 ;  /* 0x0000000800097213 */ /* 0x000fc40000000000 */
[----:B------:R-:W-:-:S04]  /*04b0*/  IABS R4, R7 ;  /* 0x0000000700047213 */ /* 0x000fc80000000000 */
[----:B------:R-:W-:Y:S02]  /*04c0*/  MOV R3, R4 ;  /* 0x0000000400037202 */ /* 0x000fe40000000f00 */
[----:B------:R-:W1:Y:S03]  /*04d0*/  I2F.RP R4, R9 ;  /* 0x0000000900047306 */ /* 0x000e660000209400 */
[----:B------:R-:W-:-:S04]  /*04e0*/  IMAD.HI.U32 R2, R2, R3, RZ ;  /* 0x0000000302027227 */ /* 0x000fc800078e00ff */
[----:B------:R-:W-:-:S05]  /*04f0*/  IMAD R3, R2, R6, R3 ;  /* 0x0000000602037224 */ /* 0x000fca00078e0203 */
[----:B------:R-:W-:Y:S01]  /*0500*/  ISETP.GT.U32.AND P2, PT, R10, R3, PT ;  /* 0x000000030a00720c */ /* 0x000fe20003f44070 */
[----:B-1----:R-:W1:-:S12]  /*0510*/  MUFU.RCP R4, R4 ;  /* 0x0000000400047308 */ /* 0x002e580000001000 */
[-C--:B------:R-:W-:Y:S01]  /*0520*/  @!P2 IADD3 R3, PT, PT, R3, -R10.reuse, RZ ;  /* 0x8000000a0303a210 */ /* 0x080fe20007ffe0ff */
[----:B------:R-:W-:Y:S01]  /*0530*/  @!P2 VIADD R2, R2, 0x1 ;  /* 0x000000010202a836 */ /* 0x000fe20000000000 */
[----:B------:R-:W-:Y:S02]  /*0540*/  ISETP.NE.AND P2, PT, R0, RZ, PT ;  /* 0x000000ff0000720c */ /* 0x000fe40003f45270 */
[----:B------:R-:W-:Y:S02]  /*0550*/  ISETP.GE.U32.AND P0, PT, R3, R10, PT ;  /* 0x0000000a0300720c */ /* 0x000fe40003f06070 */
[----:B------:R-:W-:Y:S02]  /*0560*/  LOP3.LUT R3, R7, R0, RZ, 0x3c, !PT ;  /* 0x0000000007037212 */ /* 0x000fe400078e3cff */
[----:B-1----:R-:W-:Y:S02]  /*0570*/  IADD3 R6, PT, PT, R4, 0xffffffe, RZ ;  /* 0x0ffffffe04067810 */ /* 0x002fe40007ffe0ff */
[----:B------:R-:W-:-:S02]  /*0580*/  ISETP.GE.AND P1, PT, R3, RZ, PT ;  /* 0x000000ff0300720c */ /* 0x000fc40003f26270 */
[----:B------:R-:W1:Y:S05]  /*0590*/  F2I.FTZ.U32.TRUNC.NTZ R3, R6 ;  /* 0x0000000600037305 */ /* 0x000e6a000021f000 */
[----:B------:R-:W-:-:S04]  /*05a0*/  @P0 IADD3 R2, PT, PT, R2, 0x1, RZ ;  /* 0x0000000102020810 */ /* 0x000fc80007ffe0ff */
[----:B------:R-:W-:-:S04]  /*05b0*/  MOV R11, R2 ;  /* 0x00000002000b7202 */ /* 0x000fc80000000f00 */
[----:B------:R-:W-:Y:S02]  /*05c0*/  @!P1 IADD3 R11, PT, PT, -R11, RZ, RZ ;  /* 0x000000ff0b0b9210 */ /* 0x000fe40007ffe1ff */
[----:B------:R-:W-:Y:S01]  /*05d0*/  @!P2 LOP3.LUT R11, RZ, R0, RZ, 0x33, !PT ;  /* 0x00000000ff0ba212 */ /* 0x000fe200078e33ff */
[----:B-1----:R-:W-:-:S03]  /*05e0*/  IMAD.MOV R4, RZ, RZ, -R3 ;  /* 0x000000ffff047224 */ /* 0x002fc600078e0a03 */
[----:B------:R-:W-:-:S05]  /*05f0*/  IADD3 R2, PT, PT, -R11, RZ, RZ ;  /* 0x000000ff0b027210 */ /* 0x000fca0007ffe1ff */
        /* <DEDUP_REMOVED lines=18> */
[----:B------:R-:W-:Y:S02]  /*0720*/  @!P1 IADD3 R2, PT, PT, -R2, RZ, RZ ;  /* 0x000000ff02029210 */ /* 0x000fe40007ffe1ff */
[----:B------:R-:W-:-:S04]  /*0730*/  @!P2 LOP3.LUT R2, RZ, R8, RZ, 0x33, !PT ;  /* 0x00000008ff02a212 */ /* 0x000fc800078e33ff */
[----:B------:R-:W-:Y:S01]  /*0740*/  SHF.L.U32 R6, R2, 0x2, RZ ;  /* 0x0000000202067819 */ /* 0x000fe200000006ff */
[----:B------:R-:W-:-:S04]  /*0750*/  IMAD.MOV R3, RZ, RZ, -R2 ;  /* 0x000000ffff037224 */ /* 0x000fc800078e0a02 */
[----:B------:R-:W-:Y:S01]  /*0760*/  IMAD R3, R8, R3, R13 ;  /* 0x0000000308037224 */ /* 0x000fe200078e020d */
[----:B------:R-:W-:-:S03]  /*0770*/  CS2R R12, SRZ ;  /* 0x00000000000c7805 */ /* 0x000fc6000001ff00 */
[----:B-1----:R-:W-:Y:S01]  /*0780*/  IMAD R3, R3, 0x10, R4 ;  /* 0x0000001003037824 */ /* 0x002fe200078e0204 */
[----:B--2---:R-:W-:-:S04]  /*0790*/  LEA R0, R5, R0, 0x3 ;  /* 0x0000000005007211 */ /* 0x004fc800078e18ff */
[----:B------:R-:W-:-:S05]  /*07a0*/  LEA R0, R11, R0, 0x3 ;  /* 0x000000000b007211 */ /* 0x000fca00078e18ff */
[----:B0-----:R-:W-:Y:S01]  /*07b0*/  IMAD R0, R0, UR4, R6 ;  /* 0x0000000400007c24 */ /* 0x001fe2000f8e0206 */
[----:B----4-:R-:W-:Y:S06]  /*07c0*/  BRA.U !UP0, `(.L_x_44) ;  /* 0x0000000d08f47547 */ /* 0x010fec000b800000 */
[----:B------:R-:W-:Y:S01]  /*07d0*/  LEA R2, R11, R4, 0x3 ;  /* 0x000000040b027211 */ /* 0x000fe200078e18ff */
[----:B------:R-:W0:Y:S01]  /*07e0*/  LDCU UR7, c[0x0][0x398] ;  /* 0x00007300ff0777ac */ /* 0x000e220008000800 */
[----:B------:R-:W-:Y:S02]  /*07f0*/  CS2R R16, SRZ ;  /* 0x0000000000107805 */ /* 0x000fe4000001ff00 */
[----:B------:R-:W-:Y:S01]  /*0800*/  LEA R5, R5, R2, 0x3 ;  /* 0x0000000205057211 */ /* 0x000fe200078e18ff */
[----:B------:R-:W1:Y:S03]  /*0810*/  LDCU.64 UR4, c[0x0][0x3a8] ;  /* 0x00007500ff0477ac */ /* 0x000e660008000a00 */
[----:B------:R-:W-:-:S05]  /*0820*/  IADD3 R7, PT, PT, R5, UR6, RZ ;  /* 0x0000000605077c10 */ /* 0x000fca000fffe0ff */
[----:B------:R-:W-:-:S05]  /*0830*/  VIADD R8, R7, UR6 ;  /* 0x0000000607087c36 */ /* 0x000fca0008000000 */
[----:B------:R-:W-:Y:S01]  /*0840*/  IADD3 R108, PT, PT, R8, UR6, RZ ;  /* 0x00000006086c7c10 */ /* 0x000fe2000fffe0ff */
[----:B0-----:R-:W-:-:S03]  /*0850*/  IMAD R2, R6, UR7, R3 ;  /* 0x0000000706027c24 */ /* 0x001fc6000f8e0203 */
[----:B------:R-:W-:Y:S01]  /*0860*/  IADD3 R109, PT, PT, R108, UR6, RZ ;  /* 0x000000066c6d7c10 */ /* 0x000fe2000fffe0ff */
[----:B-1----:R-:W-:Y:S01]  /*0870*/  UIMAD UR4, UR5, UR4, URZ ;  /* 0x00000004050472a4 */ /* 0x002fe2000f8e02ff */
[----:B------:R-:W-:Y:S02]  /*0880*/  IADD3 R4, PT, PT, R2, UR7, RZ ;  /* 0x0000000702047c10 */ /* 0x000fe4000fffe0ff */
[----:B------:R-:W-:-:S03]  /*0890*/  IADD3 R110, PT, PT, R109, UR6, RZ ;  /* 0x000000066d6e7c10 */ /* 0x000fc6000fffe0ff */
[----:B------:R-:W-:Y:S01]  /*08a0*/  VIADD R6, R4, UR7 ;  /* 0x0000000704067c36 */ /* 0x000fe20008000000 */
[----:B------:R-:W-:Y:S01]  /*08b0*/  IADD3 R111, PT, PT, R110, UR6, RZ ;  /* 0x000000066e6f7c10 */ /* 0x000fe2000fffe0ff */
[----:B------:R-:W-:Y:S02]  /*08c0*/  IMAD R5, R5, UR4, RZ ;  /* 0x0000000405057c24 */ /* 0x000fe4000f8e02ff */
[----:B------:R-:W-:Y:S01]  /*08d0*/  IMAD R7, R7, UR4, RZ ;  /* 0x0000000407077c24 */ /* 0x000fe2000f8e02ff */
[----:B------:R-:W-:Y:S01]  /*08e0*/  IADD3 R112, PT, PT, R111, UR6, RZ ;  /* 0x000000066f707c10 */ /* 0x000fe2000fffe0ff */
[----:B------:R-:W-:Y:S01]  /*08f0*/  IMAD R8, R8, UR4, RZ ;  /* 0x0000000408087c24 */ /* 0x000fe2000f8e02ff */
[----:B------:R-:W-:Y:S01]  /*0900*/  IADD3 R9, PT, PT, R6, UR7, RZ ;  /* 0x0000000706097c10 */ /* 0x000fe2000fffe0ff */
[----:B------:R-:W-:Y:S02]  /*0910*/  IMAD R108, R108, UR4, RZ ;  /* 0x000000046c6c7c24 */ /* 0x000fe4000f8e02ff */
[----:B------:R-:W-:-:S02]  /*0920*/  IMAD R109, R109, UR4, RZ ;  /* 0x000000046d6d7c24 */ /* 0x000fc4000f8e02ff */
[----:B------:R-:W-:Y:S02]  /*0930*/  IMAD R110, R110, UR4, RZ ;  /* 0x000000046e6e7c24 */ /* 0x000fe4000f8e02ff */
[----:B------:R-:W-:Y:S02]  /*0940*/  IMAD R111, R111, UR4, RZ ;  /* 0x000000046f6f7c24 */ /* 0x000fe4000f8e02ff */
[----:B------:R-:W-:Y:S01]  /*0950*/  IMAD R112, R112, UR4, RZ ;  /* 0x0000000470707c24 */ /* 0x000fe2000f8e02ff */
[----:B------:R-:W-:-:S06]  /*0960*/  UMOV UR4, URZ ;  /* 0x000000ff00047c82 */ /* 0x000fcc0008000000 */
.L_x_48:
[----:B------:R-:W0:Y:S01]  /*0970*/  S2R R96, SR_TID.Y ;  /* 0x0000000000607919 */ /* 0x000e220000002200 */
[----:B------:R-:W1:Y:S01]  /*0980*/  LDC.64 R10, c[0x0][0x3c0] ;  /* 0x0000f000ff0a7b82 */ /* 0x000e620000000a00 */
[----:B------:R-:W2:Y:S07]  /*0990*/  LDCU UR5, c[0x0][0x3a8] ;  /* 0x00007500ff0577ac */ /* 0x000eae0008000800 */
[----:B------:R-:W3:Y:S01]  /*09a0*/  LDC.64 R50, c[0x0][0x388] ;  /* 0x0000e200ff327b82 */ /* 0x000ee20000000a00 */
[----:B0-----:R-:W-:-:S05]  /*09b0*/  IADD3 R56, PT, PT, R96, UR4, RZ ;  /* 0x0000000460387c10 */ /* 0x001fca000fffe0ff */
[----:B-1----:R-:W-:-:S05]  /*09c0*/  IMAD.WIDE.U32 R10, R56, 0x4, R10 ;  /* 0x00000004380a7825 */ /* 0x002fca00078e000a */
[----:B------:R-:W2:Y:S04]  /*09d0*/  LDG.E R47, desc[UR10][R10.64+0x20] ;  /* 0x0000200a0a2f7981 */ /* 0x000ea8000c1e1900 */
[----:B------:R-:W4:Y:S01]  /*09e0*/  LDG.E R53, desc[UR10][R10.64] ;  /* 0x0000000a0a357981 */ /* 0x000f22000c1e1900 */
[----:B------:R-:W0:Y:S01]  /*09f0*/  S2UR UR7, SR_CgaCtaId ;  /* 0x00000000000779c3 */ /* 0x000e220000008800 */
[----:B------:R-:W1:Y:S01]  /*0a00*/  S2R R113, SR_TID.X ;  /* 0x0000000000717919 */ /* 0x000e620000002100 */
[--C-:B--2---:R-:W-:Y:S02]  /*0a10*/  IMAD R55, R2, UR5, R47.reuse ;  /* 0x0000000502377c24 */ /* 0x104fe4000f8e022f */
[--C-:B------:R-:W-:Y:S02]  /*0a20*/  IMAD R59, R4, UR5, R47.reuse ;  /* 0x00000005043b7c24 */ /* 0x100fe4000f8e022f */
[----:B------:R-:W-:-:S02]  /*0a30*/  IMAD R79, R6, UR5, R47 ;  /* 0x00000005064f7c24 */ /* 0x000fc4000f8e022f */
[C---:B------:R-:W-:Y:S02]  /*0a40*/  IMAD R83, R9.reuse, UR5, R47 ;  /* 0x0000000509537c24 */ /* 0x040fe4000f8e022f */
[--C-:B----4-:R-:W-:Y:S02]  /*0a50*/  IMAD R47, R2, UR5, R53.reuse ;  /* 0x00000005022f7c24 */ /* 0x110fe4000f8e0235 */
[--C-:B------:R-:W-:Y:S02]  /*0a60*/  IMAD R57, R4, UR5, R53.reuse ;  /* 0x0000000504397c24 */ /* 0x100fe4000f8e0235 */
[--C-:B------:R-:W-:Y:S02]  /*0a70*/  IMAD R77, R6, UR5, R53.reuse ;  /* 0x00000005064d7c24 */ /* 0x100fe4000f8e0235 */
[----:B------:R-:W-:Y:S02]  /*0a80*/  IMAD R81, R9, UR5, R53 ;  /* 0x0000000509517c24 */ /* 0x000fe4000f8e0235 */
[----:B---3--:R-:W-:-:S04]  /*0a90*/  IMAD.WIDE R52, R55, 0x8, R50 ;  /* 0x0000000837347825 */ /* 0x008fc800078e0232 */
[--C-:B------:R-:W-:Y:S02]  /*0aa0*/  IMAD.WIDE R46, R47, 0x8, R50.reuse ;  /* 0x000000082f2e7825 */ /* 0x100fe400078e0232 */
[----:B------:R-:W2:Y:S02]  /*0ab0*/  LDG.E.64 R52, desc[UR10][R52.64] ;  /* 0x0000000a34347981 */ /* 0x000ea4000c1e1b00 */
[--C-:B------:R-:W-:Y:S02]  /*0ac0*/  IMAD.WIDE R54, R57, 0x8, R50.reuse ;  /* 0x0000000839367825 */ /* 0x100fe400078e0232 */
[----:B------:R-:W3:Y:S02]  /*0ad0*/  LDG.E.64 R46, desc[UR10][R46.64] ;  /* 0x0000000a2e2e7981 */ /* 0x000ee4000c1e1b00 */
[--C-:B------:R-:W-:Y:S02]  /*0ae0*/  IMAD.WIDE R58, R59, 0x8, R50.reuse ;  /* 0x000000083b3a7825 */ /* 0x100fe400078e0232 */
[----:B------:R-:W4:Y:S02]  /*0af0*/  LDG.E.64 R54, desc[UR10][R54.64] ;  /* 0x0000000a36367981 */ /* 0x000f24000c1e1b00 */
[----:B------:R-:W-:-:S02]  /*0b00*/  IMAD.WIDE R76, R77, 0x8, R50 ;  /* 0x000000084d4c7825 */ /* 0x000fc400078e0232 */
        /* <DEDUP_REMOVED lines=8> */
[----:B------:R-:W-:Y:S02]  /*0b90*/  UMOV UR5, 0x400 ;  /* 0x0000040000057882 */ /* 0x000fe40000000000 */
[----:B0-----:R-:W-:-:S06]  /*0ba0*/  ULEA UR8, UR7, UR5, 0x18 ;  /* 0x0000000507087291 */ /* 0x001fcc000f8ec0ff */
[----:B------:R-:W-:-:S05]  /*0bb0*/  LEA R80, R96, UR8, 0x9 ;  /* 0x0000000860507c11 */ /* 0x000fca000f8e48ff */
[C---:B-1----:R-:W-:Y:S01]  /*0bc0*/  IMAD R57, R113.reuse, 0x8, R80 ;  /* 0x0000000871397824 */ /* 0x042fe200078e0250 */
[----:B------:R-:W-:Y:S01]  /*0bd0*/  ISETP.GT.U32.AND P0, PT, R113, 0x7, PT ;  /* 0x000000077100780c */ /* 0x000fe20003f04070 */
[----:B------:R-:W-:Y:S03]  /*0be0*/  BSSY.RECONVERGENT B0, `(.L_x_45) ;  /* 0x0000053000007945 */ /* 0x000fe60003800200 */
[----:B--2---:R0:W-:Y:S04]  /*0bf0*/  STS.64 [R57+0x1000], R52 ;  /* 0x0010003439007388 */ /* 0x0041e80000000a00 */
[----:B---3--:R0:W-:Y:S04]  /*0c00*/  STS.64 [R57], R46 ;  /* 0x0000002e39007388 */ /* 0x0081e80000000a00 */
[----:B----4-:R0:W-:Y:S04]  /*0c10*/  STS.64 [R57+0x80], R54 ;  /* 0x0000803639007388 */ /* 0x0101e80000000a00 */
[----:B-----5:R0:W-:Y:S04]  /*0c20*/  STS.64 [R57+0x1080], R58 ;  /* 0x0010803a39007388 */ /* 0x0201e80000000a00 */
[----:B------:R0:W-:Y:S04]  /*0c30*/  STS.64 [R57+0x100], R76 ;  /* 0x0001004c39007388 */ /* 0x0001e80000000a00 */
[----:B------:R0:W-:Y:S04]  /*0c40*/  STS.64 [R57+0x1100], R78 ;  /* 0x0011004e39007388 */ /* 0x0001e80000000a00 */
[----:B------:R0:W-:Y:S04]  /*0c50*/  STS.64 [R57+0x180], R10 ;  /* 0x0001800a39007388 */ /* 0x0001e80000000a00 */
[----:B------:R0:W-:Y:S01]  /*0c60*/  STS.64 [R57+0x1180], R50 ;  /* 0x0011803239007388 */ /* 0x0001e20000000a00 */
[----:B------:R-:W-:Y:S05]  /*0c70*/  @P0 BRA `(.L_x_46) ;  /* 0x0000000400240947 */ /* 0x000fea0003800000 */
[----:B0-----:R-:W0:Y:S08]  /*0c80*/  LDC.64 R10, c[0x0][0x3c8] ;  /* 0x0000f200ff0a7b82 */ /* 0x001e300000000a00 */
[----:B------:R-:W1:Y:S01]  /*0c90*/  LDC.64 R88, c[0x0][0x390] ;  /* 0x0000e400ff587b82 */ /* 0x000e620000000a00 */
[----:B0-----:R-:W-:-:S05]  /*0ca0*/  IMAD.WIDE.U32 R56, R56, 0x4, R10 ;  /* 0x0000000438387825 */ /* 0x001fca00078e000a */
[----:B------:R-:W2:Y:S04]  /*0cb0*/  LDG.E R97, desc[UR10][R56.64+0x20] ;  /* 0x0000200a38617981 */ /* 0x000ea8000c1e1900 */
[----:B------:R-:W3:Y:S01]  /*0cc0*/  LDG.E R87, desc[UR10][R56.64] ;  /* 0x0000000a38577981 */ /* 0x000ee2000c1e1900 */
[-C--:B--2---:R-:W-:Y:S01]  /*0cd0*/  IADD3 R59, PT, PT, R108, R97.reuse, RZ ;  /* 0x000000616c3b7210 */ /* 0x084fe20007ffe0ff */
[C---:B------:R-:W-:Y:S01]  /*0ce0*/  IMAD.IADD R79, R109.reuse, 0x1, R97 ;  /* 0x000000016d4f7824 */ /* 0x040fe200078e0261 */
[C---:B------:R-:W-:Y:S02]  /*0cf0*/  IADD3 R83, PT, PT, R110.reuse, R97, RZ ;  /* 0x000000616e537210 */ /* 0x040fe40007ffe0ff */
[-C--:B---3--:R-:W-:Y:S01]  /*0d00*/  IADD3 R77, PT, PT, R109, R87.reuse, RZ ;  /* 0x000000576d4d7210 */ /* 0x088fe20007ffe0ff */
[--C-:B------:R-:W-:Y:S01]  /*0d10*/  IMAD.IADD R11, R7, 0x1, R87.reuse ;  /* 0x00000001070b7824 */ /* 0x100fe200078e0257 */
[-C--:B------:R-:W-:Y:S01]  /*0d20*/  IADD3 R81, PT, PT, R110, R87.reuse, RZ ;  /* 0x000000576e517210 */ /* 0x080fe20007ffe0ff */
[----:B------:R-:W-:Y:S01]  /*0d30*/  IMAD.IADD R115, R111, 0x1, R87 ;  /* 0x000000016f737824 */ /* 0x000fe200078e0257 */
[-C--:B------:R-:W-:Y:S01]  /*0d40*/  IADD3 R91, PT, PT, R5, R87.reuse, RZ ;  /* 0x00000057055b7210 */ /* 0x080fe20007ffe0ff */
[----:B-1----:R-:W-:Y:S01]  /*0d50*/  IMAD.WIDE R56, R59, 0x8, R88 ;  /* 0x000000083b387825 */ /* 0x002fe200078e0258 */
[----:B------:R-:W-:-:S02]  /*0d60*/  IADD3 R51, PT, PT, R8, R87, RZ ;  /* 0x0000005708337210 */ /* 0x000fc40007ffe0ff */
[----:B------:R-:W-:Y:S01]  /*0d70*/  IADD3 R55, PT, PT, R108, R87, RZ ;  /* 0x000000576c377210 */ /* 0x000fe20007ffe0ff */
[--C-:B------:R-:W-:Y:S01]  /*0d80*/  IMAD.WIDE R58, R77, 0x8, R88.reuse ;  /* 0x000000084d3a7825 */ /* 0x100fe200078e0258 */
[-C--:B------:R-:W-:Y:S01]  /*0d90*/  IADD3 R95, PT, PT, R5, R97.reuse, RZ ;  /* 0x00000061055f7210 */ /* 0x080fe20007ffe0ff */
[----:B------:R-:W2:Y:S01]  /*0da0*/  LDG.E.64 R56, desc[UR10][R56.64] ;  /* 0x0000000a38387981 */ /* 0x000ea2000c1e1b00 */
[-C--:B------:R-:W-:Y:S01]  /*0db0*/  IADD3 R47, PT, PT, R7, R97.reuse, RZ ;  /* 0x00000061072f7210 */ /* 0x080fe20007ffe0ff */
[--C-:B------:R-:W-:Y:S01]  /*0dc0*/  IMAD.WIDE R76, R79, 0x8, R88.reuse ;  /* 0x000000084f4c7825 */ /* 0x100fe200078e0258 */
[-C--:B------:R-:W-:Y:S01]  /*0dd0*/  IADD3 R53, PT, PT, R8, R97.reuse, RZ ;  /* 0x0000006108357210 */ /* 0x080fe20007ffe0ff */
[----:B------:R-:W3:Y:S01]  /*0de0*/  LDG.E.64 R58, desc[UR10][R58.64] ;  /* 0x0000000a3a3a7981 */ /* 0x000ee2000c1e1b00 */
[----:B------:R-:W-:Y:S01]  /*0df0*/  IADD3 R85, PT, PT, R111, R97, RZ ;  /* 0x000000616f557210 */ /* 0x000fe20007ffe0ff */
[--C-:B------:R-:W-:Y:S01]  /*0e00*/  IMAD.WIDE R78, R81, 0x8, R88.reuse ;  /* 0x00000008514e7825 */ /* 0x100fe200078e0258 */
[C---:B------:R-:W-:Y:S01]  /*0e10*/  IADD3 R87, PT, PT, R112.reuse, R87, RZ ;  /* 0x0000005770577210 */ /* 0x040fe20007ffe0ff */
[----:B------:R-:W4:Y:S01]  /*0e20*/  LDG.E.64 R76, desc[UR10][R76.64] ;  /* 0x0000000a4c4c7981 */ /* 0x000f22000c1e1b00 */
[----:B------:R-:W-:Y:S01]  /*0e30*/  IADD3 R97, PT, PT, R112, R97, RZ ;  /* 0x0000006170617210 */ /* 0x000fe20007ffe0ff */
        /* <DEDUP_REMOVED lines=22> */
[----:B------:R-:W-:Y:S02]  /*0fa0*/  IMAD.WIDE R88, R97, 0x8, R88 ;  /* 0x0000000861587825 */ /* 0x000fe400078e0258 */
[----:B------:R-:W5:Y:S04]  /*0fb0*/  LDG.E.64 R86, desc[UR10][R86.64] ;  /* 0x0000000a56567981 */ /* 0x000f68000c1e1b00 */
[----:B------:R-:W5:Y:S01]  /*0fc0*/  LDG.E.64 R88, desc[UR10][R88.64] ;  /* 0x0000000a58587981 */ /* 0x000f62000c1e1b00 */
[----:B------:R-:W-:-:S04]  /*0fd0*/  UIADD3 UR6, UPT, UPT, UR5, 0x2000, URZ ;  /* 0x0000200005067890 */ /* 0x000fc8000fffe0ff */
[----:B------:R-:W-:-:S06]  /*0fe0*/  ULEA UR6, UR7, UR6, 0x18 ;  /* 0x0000000607067291 */ /* 0x000fcc000f8ec0ff */
[----:B------:R-:W-:-:S04]  /*0ff0*/  LEA R114, R96, UR6, 0x9 ;  /* 0x0000000660727c11 */ /* 0x000fc8000f8e48ff */
[----:B------:R-:W-:-:S05]  /*1000*/  LEA R97, R113, R114, 0x3 ;  /* 0x0000007271617211 */ /* 0x000fca00078e18ff */
[----:B--2---:R1:W-:Y:S04]  /*1010*/  STS.64 [R97+0x10c0], R56 ;  /* 0x0010c03861007388 */ /* 0x0043e80000000a00 */
[----:B---3--:R1:W-:Y:S04]  /*1020*/  STS.64 [R97+0x100], R58 ;  /* 0x0001003a61007388 */ /* 0x0083e80000000a00 */
[----:B----4-:R1:W-:Y:S04]  /*1030*/  STS.64 [R97+0x1100], R76 ;  /* 0x0011004c61007388 */ /* 0x0103e80000000a00 */
[----:B-----5:R1:W-:Y:S04]  /*1040*/  STS.64 [R97+0x140], R78 ;  /* 0x0001404e61007388 */ /* 0x0203e80000000a00 */
[----:B------:R1:W-:Y:S04]  /*1050*/  STS.64 [R97+0x1140], R80 ;  /* 0x0011405061007388 */ /* 0x0003e80000000a00 */
        /* <DEDUP_REMOVED lines=10> */
[----:B------:R1:W-:Y:S02]  /*1100*/  STS.64 [R97+0x11c0], R88 ;  /* 0x0011c05861007388 */ /* 0x0003e40000000a00 */
.L_x_46:
[----:B------:R-:W-:Y:S05]  /*1110*/  BSYNC.RECONVERGENT B0 ;  /* 0x0000000000007941 */ /* 0x000fea0003800200 */
.L_x_45:
[----:B------:R-:W-:Y:S01]  /*1120*/  BAR.SYNC.DEFER_BLOCKING 0x0 ;  /* 0x0000000000007b1d */ /* 0x000fe20000010000 */
[----:B------:R-:W-:Y:S01]  /*1130*/  UIADD3 UR5, UPT, UPT, UR5, 0x2000, URZ ;  /* 0x0000200005057890 */ /* 0x000fe2000fffe0ff */
[----:B------:R-:W-:-:S03]  /*1140*/  LEA R113, R113, UR8, 0x3 ;  /* 0x0000000871717c11 */ /* 0x000fc6000f8e18ff */
[----:B------:R-:W-:-:S06]  /*1150*/  ULEA UR5, UR7, UR5, 0x18 ;  /* 0x0000000507057291 */ /* 0x000fcc000f8ec0ff */
[----:B------:R-:W-:Y:S01]  /*1160*/  LEA R96, R96, UR5, 0x3 ;  /* 0x0000000560607c11 */ /* 0x000fe2000f8e18ff */
[----:B------:R-:W-:-:S03]  /*1170*/  UMOV UR5, 0x200 ;  /* 0x0000020000057882 */ /* 0x000fc60000000000 */
[----:B------:R-:W-:-:S07]  /*1180*/  IADD3 R114, PT, PT, R96, 0x200, RZ ;  /* 0x0000020060727810 */ /* 0x000fce0007ffe0ff */
.L_x_47:
[----:B01----:R-:W-:Y:S04]  /*1190*/  LDS.64 R76, [R114+-0x200] ;  /* 0xfffe0000724c7984 */ /* 0x003fe80000000a00 */
[----:B------:R-:W0:Y:S04]  /*11a0*/  LDS.64 R82, [R113+UR5+-0x200] ;  /* 0xfffe000571527984 */ /* 0x000e280008000a00 */
[----:B------:R-:W1:Y:S04]  /*11b0*/  LDS.64 R94, [R114+-0x1c0] ;  /* 0xfffe4000725e7984 */ /* 0x000e680000000a00 */
[----:B------:R-:W2:Y:S04]  /*11c0*/  LDS.64 R10, [R114+-0x180] ;  /* 0xfffe8000720a7984 */ /* 0x000ea80000000a00 */
[----:B------:R-:W3:Y:S04]  /*11d0*/  LDS.64 R46, [R114+-0x140] ;  /* 0xfffec000722e7984 */ /* 0x000ee80000000a00 */
[----:B------:R-:W4:Y:S04]  /*11e0*/  LDS.64 R50, [R114+-0x100] ;  /* 0xffff000072327984 */ /* 0x000f280000000a00 */
[----:B------:R-:W5:Y:S04]  /*11f0*/  LDS.64 R52, [R114+-0xc0] ;  /* 0xffff400072347984 */ /* 0x000f680000000a00 */
[----:B------:R-:W5:Y:S04]  /*1200*/  LDS.64 R54, [R114+-0x80] ;  /* 0xffff800072367984 */ /* 0x000f680000000a00 */
[----:B------:R-:W5:Y:S04]  /*1210*/  LDS.64 R58, [R114+-0x40] ;  /* 0xffffc000723a7984 */ /* 0x000f680000000a00 */
[----:B------:R-:W5:Y:S04]  /*1220*/  LDS.64 R80, [R113+UR5+-0x180] ;  /* 0xfffe800571507984 */ /* 0x000f680008000a00 */
[----:B------:R-:W5:Y:S04]  /*1230*/  LDS.64 R78, [R113+UR5+-0x100] ;  /* 0xffff0005714e7984 */ /* 0x000f680008000a00 */
[----:B------:R-:W5:Y:S01]  /*1240*/  LDS.64 R56, [R113+UR5+-0x80] ;  /* 0xffff800571387984 */ /* 0x000f620008000a00 */
[----:B0-----:R-:W-:-:S02]  /*1250*/  DFMA R98, R76, R82, R98 ;  /* 0x000000524c62722b */ /* 0x001fc40000000062 */
[-C--:B-1----:R-:W-:Y:S01]  /*1260*/  DFMA R104, R94, R82.reuse, R104 ;  /* 0x000000525e68722b */ /* 0x082fe20000000068 */
[----:B------:R-:W-:Y:S01]  /*1270*/  LDS.64 R118, [R113+UR5] ;  /* 0x0000000571767984 */ /* 0x000fe20008000a00 */
        /* <DEDUP_REMOVED lines=9> */
[----:B------:R-:W-:Y:S01]  /*1310*/  LDS.64 R116, [R113+UR5+0x80] ;  /* 0x0000800571747984 */ /* 0x000fe20008000a00 */
[----:B------:R-:W-:-:S03]  /*1320*/  DFMA R14, R58, R82, R14 ;  /* 0x000000523a0e722b */ /* 0x000fc6000000000e */
[----:B------:R-:W-:Y:S01]  /*1330*/  LDS.64 R96, [R113+UR5+0x180] ;  /* 0x0001800571607984 */ /* 0x000fe20008000a00 */
[----:B------:R-:W-:-:S03]  /*1340*/  DFMA R100, R76, R80, R100 ;  /* 0x000000504c64722b */ /* 0x000fc60000000064 */
[----:B------:R-:W0:Y:S01]  /*1350*/  LDS.64 R82, [R114+0xc0] ;  /* 0x0000c00072527984 */ /* 0x000e220000000a00 */
[-C--:B------:R-:W-:Y:S02]  /*1360*/  DFMA R106, R94, R80.reuse, R106 ;  /* 0x000000505e6a722b */ /* 0x080fe4000000006a */
[-C--:B------:R-:W-:Y:S02]  /*1370*/  DFMA R42, R10, R80.reuse, R42 ;  /* 0x000000500a2a722b */ /* 0x080fe4000000002a */
[-C--:B------:R-:W-:Y:S02]  /*1380*/  DFMA R36, R46, R80.reuse, R36 ;  /* 0x000000502e24722b */ /* 0x080fe40000000024 */
[-C--:B------:R-:W-:Y:S02]  /*1390*/  DFMA R30, R50, R80.reuse, R30 ;  /* 0x00000050321e722b */ /* 0x080fe4000000001e */
[-C--:B------:R-:W-:Y:S02]  /*13a0*/  DFMA R24, R52, R80.reuse, R24 ;  /* 0x000000503418722b */ /* 0x080fe40000000018 */
[----:B------:R-:W-:-:S02]  /*13b0*/  DFMA R18, R54, R80, R18 ;  /* 0x000000503612722b */ /* 0x000fc40000000012 */
[----:B------:R-:W-:Y:S02]  /*13c0*/  DFMA R12, R58, R80, R12 ;  /* 0x000000503a0c722b */ /* 0x000fe4000000000c */
[-C--:B------:R-:W-:Y:S01]  /*13d0*/  DFMA R102, R76, R78.reuse, R102 ;  /* 0x0000004e4c66722b */ /* 0x080fe20000000066 */
[----:B------:R-:W1:Y:S01]  /*13e0*/  LDS.64 R80, [R114+0x80] ;  /* 0x0000800072507984 */ /* 0x000e620000000a00 */
        /* <DEDUP_REMOVED lines=11> */
[----:B------:R3:W4:Y:S01]  /*14a0*/  LDS.64 R76, [R114] ;  /* 0x00000000724c7984 */ /* 0x0007220000000a00 */
[----:B------:R-:W-:-:S02]  /*14b0*/  DFMA R40, R46, R56, R40 ;  /* 0x000000382e28722b */ /* 0x000fc40000000028 */
[-C--:B------:R-:W-:Y:S01]  /*14c0*/  DFMA R34, R50, R56.reuse, R34 ;  /* 0x000000383222722b */ /* 0x080fe20000000022 */
[----:B------:R-:W5:Y:S01]  /*14d0*/  LDS.64 R94, [R113+UR5+0x100] ;  /* 0x00010005715e7984 */ /* 0x000f620008000a00 */
[----:B------:R-:W-:Y:S01]  /*14e0*/  UIADD3 UR5, UPT, UPT, UR5, 0x400, URZ ;  /* 0x0000040005057890 */ /* 0x000fe2000fffe0ff */
[-C--:B------:R-:W-:Y:S02]  /*14f0*/  DFMA R28, R52, R56.reuse, R28 ;  /* 0x00000038341c722b */ /* 0x080fe4000000001c */
[-C--:B------:R-:W-:Y:S01]  /*1500*/  DFMA R22, R54, R56.reuse, R22 ;  /* 0x000000383616722b */ /* 0x080fe20000000016 */
[----:B------:R-:W-:Y:S01]  /*1510*/  UISETP.NE.AND UP0, UPT, UR5, 0x2200, UPT ;  /* 0x000022000500788c */ /* 0x000fe2000bf05270 */
[----:B------:R-:W-:Y:S01]  /*1520*/  DFMA R16, R58, R56, R16 ;  /* 0x000000383a10722b */ /* 0x000fe20000000010 */
[----:B---3--:R-:W-:Y:S01]  /*1530*/  IADD3 R114, PT, PT, R114, 0x400, RZ ;  /* 0x0000040072727810 */ /* 0x008fe20007ffe0ff */
[-C--:B0-----:R-:W-:Y:S02]  /*1540*/  DFMA R38, R82, R118.reuse, R38 ;  /* 0x000000765226722b */ /* 0x081fe40000000026 */
[----:B------:R-:W-:-:S02]  /*1550*/  DFMA R32, R84, R118, R32 ;  /* 0x000000765420722b */ /* 0x000fc40000000020 */
[-C--:B------:R-:W-:Y:S02]  /*1560*/  DFMA R26, R86, R118.reuse, R26 ;  /* 0x00000076561a722b */ /* 0x080fe4000000001a */
[-C--:B------:R-:W-:Y:S02]  /*1570*/  DFMA R20, R88, R118.reuse, R20 ;  /* 0x000000765814722b */ /* 0x080fe40000000014 */
[-C--:B-1----:R-:W-:Y:S02]  /*1580*/  DFMA R44, R80, R118.reuse, R44 ;  /* 0x00000076502c722b */ /* 0x082fe4000000002c */
[----:B------:R-:W-:Y:S02]  /*1590*/  DFMA R14, R90, R118, R14 ;  /* 0x000000765a0e722b */ /* 0x000fe4000000000e */
[-C--:B------:R-:W-:Y:S02]  /*15a0*/  DFMA R42, R80, R116.reuse, R42 ;  /* 0x00000074502a722b */ /* 0x080fe4000000002a */
[----:B------:R-:W-:-:S02]  /*15b0*/  DFMA R36, R82, R116, R36 ;  /* 0x000000745224722b */ /* 0x000fc40000000024 */
[-C--:B------:R-:W-:Y:S02]  /*15c0*/  DFMA R30, R84, R116.reuse, R30 ;  /* 0x00000074541e722b */ /* 0x080fe4000000001e */
[-C--:B------:R-:W-:Y:S02]  /*15d0*/  DFMA R24, R86, R116.reuse, R24 ;  /* 0x000000745618722b */ /* 0x080fe40000000018 */
[-C--:B------:R-:W-:Y:S02]  /*15e0*/  DFMA R18, R88, R116.reuse, R18 ;  /* 0x000000745812722b */ /* 0x080fe40000000012 */
[----:B------:R-:W-:Y:S02]  /*15f0*/  DFMA R12, R90, R116, R12 ;  /* 0x000000745a0c722b */ /* 0x000fe4000000000c */
[C---:B--2---:R-:W-:Y:S02]  /*1600*/  DFMA R104, R78.reuse, R118, R104 ;  /* 0x000000764e68722b */ /* 0x044fe40000000068 */
[----:B------:R-:W-:-:S02]  /*1610*/  DFMA R106, R78, R116, R106 ;  /* 0x000000744e6a722b */ /* 0x000fc4000000006a */
[C---:B----4-:R-:W-:Y:S02]  /*1620*/  DFMA R98, R76.reuse, R118, R98 ;  /* 0x000000764c62722b */ /* 0x050fe40000000062 */
[C---:B------:R-:W-:Y:S02]  /*1630*/  DFMA R100, R76.reuse, R116, R100 ;  /* 0x000000744c64722b */ /* 0x040fe40000000064 */
[-C--:B-----5:R-:W-:Y:S02]  /*1640*/  DFMA R102, R76, R94.reuse, R102 ;  /* 0x0000005e4c66722b */ /* 0x0a0fe40000000066 */
        /* <DEDUP_REMOVED lines=14> */
[----:B------:R-:W-:Y:S01]  /*1730*/  DFMA R16, R90, R96, R16 ;  /* 0x000000605a10722b */ /* 0x000fe20000000010 */
[----:B------:R-:W-:Y:S10]  /*1740*/  BRA.U UP0, `(.L_x_47) ;  /* 0xfffffff900907547 */ /* 0x000ff4000b83ffff */
[----:B------:R-:W0:Y:S01]  /*1750*/  LDCU UR5, c[0x0][0x3d8] ;  /* 0x00007b00ff0577ac */ /* 0x000e220008000800 */
[----:B------:R-:W-:-:S04]  /*1760*/  UIADD3 UR4, UPT, UPT, UR4, 0x10, URZ ;  /* 0x0000001004047890 */ /* 0x000fc8000fffe0ff */
[----:B0-----:R-:W-:Y:S01]  /*1770*/  UISETP.GE.AND UP0, UPT, UR4, UR5, UPT ;  /* 0x000000050400728c */ /* 0x001fe2000bf06270 */
[----:B------:R-:W-:Y:S08]  /*1780*/  BAR.SYNC.DEFER_BLOCKING 0x0 ;  /* 0x0000000000007b1d */ /* 0x000ff00000010000 */
[----:B------:R-:W-:Y:S05]  /*1790*/  BRA.U !UP0, `(.L_x_48) ;  /* 0xfffffff108747547 */ /* 0x000fea000b83ffff */
.L_x_44:
[----:B------:R-:W0:Y:S01]  /*17a0*/  LDC.64 R6, c[0x0][0x380] ;  /* 0x0000e000ff067b82 */ /* 0x000e220000000a00 */
[----:B------:R-:W1:Y:S07]  /*17b0*/  LDCU UR5, c[0x0][0x398] ;  /* 0x00007300ff0577ac */ /* 0x000e6e0008000800 */
[----:B------:R-:W2:Y:S01]  /*17c0*/  LDC.64 R4, c[0x0][0x3d0] ;  /* 0x0000f400ff047b82 */ /* 0x000ea20000000a00 */
[----:B-1----:R-:W-:-:S04]  /*17d0*/  IMAD R3, R0, UR5, R3 ;  /* 0x0000000500037c24 */ /* 0x002fc8000f8e0203 */
[----:B0-----:R-:W-:-:S05]  /*17e0*/  IMAD.WIDE R2, R3, 0x8, R6 ;  /* 0x0000000803027825 */ /* 0x001fca00078e0206 */
[----:B------:R-:W-:Y:S01]  /*17f0*/  STG.E.64 desc[UR10][R2.64], R98 ;  /* 0x0000006202007986 */ /* 0x000fe2000c101b0a */
[----:B--2---:R-:W-:-:S04]  /*1800*/  IMAD.WIDE R46, R5, 0x8, R2 ;  /* 0x00000008052e7825 */ /* 0x004fc800078e0202 */
        /* <DEDUP_REMOVED lines=31> */
[----:B------:R-:W-:Y:S03]  /*1a00*/  STG.E.64 desc[UR10][R8.64], R36 ;  /* 0x0000002408007986 */ /* 0x000fe6000c101b0a */
[----:B------:R-:W-:Y:S01]  /*1a10*/  IMAD.WIDE R54, R5, 0x8, R52 ;  /* 0x0000000805367825 */ /* 0x000fe200078e0234 */
[----:B------:R2:W-:Y:S03]  /*1a20*/  STG.E.64 desc[UR10][R10.64], R64 ;  /* 0x000000400a007986 */ /* 0x0005e6000c101b0a */
[----:B------:R-:W-:-:S04]  /*1a30*/  IMAD.WIDE R46, R4, 0x8, R10 ;  /* 0x00000008042e7825 */ /* 0x000fc800078e020a */
[C---:B-1----:R-:W-:Y:S01]  /*1a40*/  IMAD.WIDE R48, R4.reuse, 0x8, R52 ;  /* 0x0000000804307825 */ /* 0x042fe200078e0234 */
[----:B------:R-:W-:Y:S03]  /*1a50*/  STG.E.64 desc[UR10][R46.64], R40 ;  /* 0x000000282e007986 */ /* 0x000fe6000c101b0a */
        /* <DEDUP_REMOVED lines=10> */
[C---:B------:R-:W-:Y:S01]  /*1b00*/  IMAD.WIDE R36, R4.reuse, 0x8, R38 ;  /* 0x0000000804247825 */ /* 0x040fe200078e0226 */
[----:B------:R-:W-:Y:S03]  /*1b10*/  STG.E.64 desc[UR10][R42.64], R24 ;  /* 0x000000182a007986 */ /* 0x000fe6000c101b0a */
[C---:B-1----:R-:W-:Y:S01]  /*1b20*/  IMAD.WIDE R32, R4.reuse, 0x8, R10 ;  /* 0x0000000804207825 */ /* 0x042fe200078e020a */
        /* <DEDUP_REMOVED lines=12> */
.L_x_49:
        /* <DEDUP_REMOVED lines=9> */
.L_x_103:


//--------------------- .text._Z11kernel__4_1PdS_S_iiiiiiiiiiiii --------------------------
	.section	.text._Z11kernel__4_1PdS_S_iiiiiiiiiiiii,"ax",@progbits
	.align	128
        .global         _Z11kernel__4_1PdS_S_iiiiiiiiiiiii
        .type           _Z11kernel__4_1PdS_S_iiiiiiiiiiiii,@function
        .size           _Z11kernel__4_1PdS_S_iiiiiiiiiiiii,(.L_x_104 - _Z11kernel__4_1PdS_S_iiiiiiiiiiiii)
        .other          _Z11kernel__4_1PdS_S_iiiiiiiiiiiii,@"STO_CUDA_ENTRY STV_DEFAULT"
_Z11kernel__4_1PdS_S_iiiiiiiiiiiii:
.text._Z11kernel__4_1PdS_S_iiiiiiiiiiiii:
        /* <DEDUP_REMOVED lines=42> */
[----:B------:R-:W-:Y:S02]  /*02a0*/  CS2R R84, SRZ ;  /* 0x0000000000547805 */ /* 0x000fe4000001ff00 */
[----:B------:R-:W-:Y:S02]  /*02b0*/  CS2R R70, SRZ ;  /* 0x0000000000467805 */ /* 0x000fe4000001ff00 */
[----:B------:R-:W-:Y:S02]  /*02c0*/  CS2R R72, SRZ ;  /* 0x0000000000487805 */ /* 0x000fe4000001ff00 */
[----:B------:R-:W-:Y:S01]  /*02d0*/  CS2R R60, SRZ ;  /* 0x00000000003c7805 */ /* 0x000fe2000001ff00 */
[----:B------:R-:W4:Y:S01]  /*02e0*/  LDCU.64 UR10, c[0x0][0x358] ;  /* 0x00006b00ff0a77ac */ /* 0x000f220008000a00 */
[----:B-1----:R-:W1:Y:S02]  /*02f0*/  MUFU.RCP R6, R6 ;  /* 0x0000000600067308 */ /* 0x002e640000001000 */
[----:B-1----:R-:W-:-:S06]  /*0300*/  VIADD R2, R6, 0xffffffe ;  /* 0x0ffffffe06027836 */ /* 0x002fcc0000000000 */
[----:B------:R1:W5:Y:S02]  /*0310*/  F2I.FTZ.U32.TRUNC.NTZ R3, R2 ;  /* 0x0000000200037305 */ /* 0x000364000021f000 */
[----:B-1----:R-:W-:Y:S02]  /*0320*/  IMAD.MOV.U32 R2, RZ, RZ, RZ ;  /* 0x000000ffff027224 */ /* 0x002fe400078e00ff */
[----:B-----5:R-:W-:-:S04]  /*0330*/  IMAD R7, R7, R3, RZ ;  /* 0x0000000307077224 */ /* 0x020fc800078e02ff */
[----:B------:R-:W-:Y:S02]  /*0340*/  IMAD.HI.U32 R3, R3, R7, R2 ;  /* 0x0000000703037227 */ /* 0x000fe400078e0002 */
[----:B------:R-:W1:Y:S04]  /*0350*/  I2F.RP R7, R9 ;  /* 0x0000000900077306 */ /* 0x000e680000209400 */
[----:B0-----:R-:W-:-:S05]  /*0360*/  IMAD.HI.U32 R6, R3, UR4, RZ ;  /* 0x0000000403067c27 */ /* 0x001fca000f8e00ff */
[----:B------:R-:W-:-:S05]  /*0370*/  IADD3 R3, PT, PT, -R6, RZ, RZ ;  /* 0x000000ff06037210 */ /* 0x000fca0007ffe1ff */
[----:B------:R-:W-:Y:S01]  /*0380*/  IMAD R3, R0, R3, UR4 ;  /* 0x0000000400037e24 */ /* 0x000fe2000f8e0203 */
[----:B-1----:R-:W0:Y:S04]  /*0390*/  MUFU.RCP R7, R7 ;  /* 0x0000000700077308 */ /* 0x002e280000001000 */
[----:B------:R-:W-:-:S13]  /*03a0*/  ISETP.GE.U32.AND P0, PT, R3, R0, PT ;  /* 0x000000000300720c */ /* 0x000fda0003f06070 */
[----:B------:R-:W-:Y:S02]  /*03b0*/  @P0 IMAD.IADD R3, R3, 0x1, -R0 ;  /* 0x0000000103030824 */ /* 0x000fe400078e0a00 */
[----:B0-----:R-:W-:Y:S02]  /*03c0*/  VIADD R2, R7, 0xffffffe ;  /* 0x0ffffffe07027836 */ /* 0x001fe40000000000 */
[----:B------:R-:W-:Y:S01]  /*03d0*/  @P0 VIADD R6, R6, 0x1 ;  /* 0x0000000106060836 */ /* 0x000fe20000000000 */
[----:B------:R-:W-:Y:S02]  /*03e0*/  ISETP.GE.U32.AND P1, PT, R3, R0, PT ;  /* 0x000000000300720c */ /* 0x000fe40003f26070 */
[----:B------:R0:W1:Y:S02]  /*03f0*/  F2I.FTZ.U32.TRUNC.NTZ R3, R2 ;  /* 0x0000000200037305 */ /* 0x000064000021f000 */
[----:B0-----:R-:W-:-:S09]  /*0400*/  IMAD.MOV.U32 R2, RZ, RZ, RZ ;  /* 0x000000ffff027224 */ /* 0x001fd200078e00ff */
[----:B------:R-:W-:Y:S02]  /*0410*/  @P1 IADD3 R6, PT, PT, R6, 0x1, RZ ;  /* 0x0000000106061810 */ /* 0x000fe40007ffe0ff */
[----:B------:R-:W-:Y:S01]  /*0420*/  @!P2 LOP3.LUT R6, RZ, R0, RZ, 0x33, !PT ;  /* 0x00000000ff06a212 */ /* 0x000fe200078e33ff */
[----:B-1----:R-:W-:-:S04]  /*0430*/  IMAD.MOV R8, RZ, RZ, -R3 ;  /* 0x000000ffff087224 */ /* 0x002fc800078e0a03 */
[----:B------:R-:W-:-:S04]  /*0440*/  IMAD.MOV R7, RZ, RZ, -R6 ;  /* 0x000000ffff077224 */ /* 0x000fc800078e0a06 */
[----:B------:R-:W-:Y:S01]  /*0450*/  IMAD R0, R0, R7, UR4 ;  /* 0x0000000400007e24 */ /* 0x000fe2000f8e0207 */
[----:B------:R-:W0:Y:S01]  /*0460*/  LDCU UR4, c[0x0][0x3c8] ;  /* 0x00007900ff0477ac */ /* 0x000e220008000800 */
[----:B------:R-:W-:-:S03]  /*0470*/  IMAD R7, R8, R9, RZ ;  /* 0x0000000908077224 */ /* 0x000fc600078e02ff */
[----:B------:R-:W-:Y:S01]  /*0480*/  IABS R8, R0 ;  /* 0x0000000000087213 */ /* 0x000fe20000000000 */
[----:B------:R-:W-:-:S04]  /*0490*/  IMAD.HI.U32 R2, R3, R7, R2 ;  /* 0x0000000703027227 */ /* 0x000fc800078e0002 */
[----:B------:R-:W-:Y:S02]  /*04a0*/  IMAD.MOV.U32 R3, RZ, RZ, R8 ;  /* 0x000000ffff037224 */ /* 0x000fe400078e0008 */
[----:B------:R-:W1:Y:S02]  /*04b0*/  I2F.RP R8, R11 ;  /* 0x0000000b00087306 */ /* 0x000e640000209400 */
[----:B------:R-:W-:-:S04]  /*04c0*/  IMAD.HI.U32 R7, R2, R3, RZ ;  /* 0x0000000302077227 */ /* 0x000fc800078e00ff */
[----:B------:R-:W-:Y:S01]  /*04d0*/  IMAD R2, R7, R10, R3 ;  /* 0x0000000a07027224 */ /* 0x000fe200078e0203 */
[----:B--2---:R-:W-:Y:S01]  /*04e0*/  SHF.R.S32.HI R10, RZ, 0x1f, R15 ;  /* 0x0000001fff0a7819 */ /* 0x004fe2000001140f */
[----:B0-----:R-:W-:-:S03]  /*04f0*/  UISETP.GE.AND UP0, UPT, UR4, 0x1, UPT ;  /* 0x000000010400788c */ /* 0x001fc6000bf06270 */
[----:B------:R-:W-:Y:S01]  /*0500*/  ISETP.GT.U32.AND P1, PT, R9, R2, PT ;  /* 0x000000020900720c */ /* 0x000fe20003f24070 */
[----:B-1----:R-:W0:-:S12]  /*0510*/  MUFU.RCP R8, R8 ;  /* 0x0000000800087308 */ /* 0x002e180000001000 */
[----:B------:R-:W-:Y:S01]  /*0520*/  @!P1 IMAD.IADD R2, R2, 0x1, -R9 ;  /* 0x0000000102029824 */ /* 0x000fe200078e0a09 */
[----:B------:R-:W-:Y:S02]  /*0530*/  @!P1 IADD3 R7, PT, PT, R7, 0x1, RZ ;  /* 0x0000000107079810 */ /* 0x000fe40007ffe0ff */
[----:B------:R-:W-:Y:S02]  /*0540*/  ISETP.NE.AND P1, PT, R5, RZ, PT ;  /* 0x000000ff0500720c */ /* 0x000fe40003f25270 */
[----:B------:R-:W-:Y:S02]  /*0550*/  ISETP.GE.U32.AND P0, PT, R2, R9, PT ;  /* 0x000000090200720c */ /* 0x000fe40003f06070 */
[----:B------:R-:W-:Y:S01]  /*0560*/  LOP3.LUT R2, R0, R5, RZ, 0x3c, !PT ;  /* 0x0000000500027212 */ /* 0x000fe200078e3cff */
[----:B0-----:R-:W-:-:S03]  /*0570*/  VIADD R3, R8, 0xffffffe ;  /* 0x0ffffffe08037836 */ /* 0x001fc60000000000 */
[----:B------:R-:W-:-:S03]  /*0580*/  ISETP.GE.AND P2, PT, R2, RZ, PT ;  /* 0x000000ff0200720c */ /* 0x000fc60003f46270 */
[----:B------:R-:W0:Y:S04]  /*0590*/  F2I.FTZ.U32.TRUNC.NTZ R3, R3 ;  /* 0x0000000300037305 */ /* 0x000e28000021f000 */
[----:B------:R-:W-:-:S06]  /*05a0*/  @P0 VIADD R7, R7, 0x1 ;  /* 0x0000000107070836 */ /* 0x000fcc0000000000 */
[----:B------:R-:W-:Y:S01]  /*05b0*/  @!P2 IMAD.MOV R7, RZ, RZ, -R7 ;  /* 0x000000ffff07a224 */ /* 0x000fe200078e0a07 */
[----:B------:R-:W-:-:S04]  /*05c0*/  @!P1 LOP3.LUT R7, RZ, R5, RZ, 0x33, !PT ;  /* 0x00000005ff079212 */ /* 0x000fc800078e33ff */
[----:B------:R-:W-:Y:S01]  /*05d0*/  IADD3 R2, PT, PT, -R7, RZ, RZ ;  /* 0x000000ff07027210 */ /* 0x000fe20007ffe1ff */
[----:B0-----:R-:W-:-:S04]  /*05e0*/  IMAD.MOV R8, RZ, RZ, -R3 ;  /* 0x000000ffff087224 */ /* 0x001fc800078e0a03 */
[----:B------:R-:W-:Y:S02]  /*05f0*/  IMAD R17, R5, R2, R0 ;  /* 0x0000000205117224 */ /* 0x000fe400078e0200 */
[----:B------:R-:W-:Y:S01]  /*0600*/  IMAD R5, R8, R11, RZ ;  /* 0x0000000b08057224 */ /* 0x000fe200078e02ff */
[----:B---3--:R-:W-:Y:S01]  /*0610*/  SHF.R.S32.HI R8, RZ, 0x1f, R13 ;  /* 0x0000001fff087819 */ /* 0x008fe2000001140d */
[----:B------:R-:W-:Y:S01]  /*0620*/  IMAD.MOV.U32 R2, RZ, RZ, RZ ;  /* 0x000000ffff027224 */ /* 0x000fe200078e00ff */
[----:B------:R-:W-:Y:S02]  /*0630*/  IABS R0, R17 ;  /* 0x0000001100007213 */ /* 0x000fe40000000000 */
[----:B------:R-:W-:Y:S01]  /*0640*/  LEA.HI R8, R8, R13, RZ, 0x2 ;  /* 0x0000000d08087211 */ /* 0x000fe200078f10ff */
[----:B------:R-:W-:Y:S01]  /*0650*/  IMAD.HI.U32 R2, R3, R5, R2 ;  /* 0x0000000503027227 */ /* 0x000fe200078e0002 */
[----:B------:R-:W-:Y:S02]  /*0660*/  SHF.R.S32.HI R5, RZ, 0x1f, R14 ;  /* 0x0000001fff057819 */ /* 0x000fe4000001140e */
[----:B------:R-:W-:-:S02]  /*0670*/  LOP3.LUT R8, R8, 0xfffffffc, RZ, 0xc0, !PT ;  /* 0xfffffffc08087812 */ /* 0x000fc400078ec0ff */
[----:B------:R-:W-:Y:S01]  /*0680*/  LEA.HI R5, R5, R14, RZ, 0x3 ;  /* 0x0000000e05057211 */ /* 0x000fe200078f18ff */
[----:B------:R-:W-:-:S03]  /*0690*/  IMAD.HI.U32 R2, R2, R0, RZ ;  /* 0x0000000002027227 */ /* 0x000fc600078e00ff */
[----:B------:R-:W-:Y:S01]  /*06a0*/  LOP3.LUT R5, R5, 0xfffffff8, RZ, 0xc0, !PT ;  /* 0xfffffff805057812 */ /* 0x000fe200078ec0ff */
[----:B------:R-:W-:-:S04]  /*06b0*/  IMAD.MOV R3, RZ, RZ, -R2 ;  /* 0x000000ffff037224 */ /* 0x000fc800078e0a02 */
[C---:B------:R-:W-:Y:S02]  /*06c0*/  IMAD R0, R11.reuse, R3, R0 ;  /* 0x000000030b007224 */ /* 0x040fe400078e0200 */
[----:B------:R-:W0:Y:S01]  /*06d0*/  S2R R3, SR_TID.Y ;  /* 0x0000000000037919 */ /* 0x000e220000002200 */
[----:B------:R-:W-:Y:S02]  /*06e0*/  IMAD.IADD R16, R14, 0x1, -R5 ;  /* 0x000000010e107824 */ /* 0x000fe400078e0a05 */
[----:B------:R-:W-:Y:S01]  /*06f0*/  ISETP.GT.U32.AND P1, PT, R11, R0, PT ;  /* 0x000000000b00720c */ /* 0x000fe20003f24070 */
[----:B------:R-:W-:-:S05]  /*0700*/  IMAD R5, R7, -0x8, R14 ;  /* 0xfffffff807057824 */ /* 0x000fca00078e020e */
[----:B------:R-:W-:-:S07]  /*0710*/  ISETP.GE.AND P3, PT, R5, 0x8, PT ;  /* 0x000000080500780c */ /* 0x000fce0003f66270 */
[----:B------:R-:W-:Y:S01]  /*0720*/  @!P1 IMAD.IADD R0, R0, 0x1, -R11 ;  /* 0x0000000100009824 */ /* 0x000fe200078e0a0b */
[----:B------:R-:W-:Y:S02]  /*0730*/  @!P1 IADD3 R2, PT, PT, R2, 0x1, RZ ;  /* 0x0000000102029810 */ /* 0x000fe40007ffe0ff */
[----:B------:R-:W-:Y:S02]  /*0740*/  ISETP.NE.AND P1, PT, R4, RZ, PT ;  /* 0x000000ff0400720c */ /* 0x000fe40003f25270 */
[----:B------:R-:W-:Y:S02]  /*0750*/  ISETP.GE.U32.AND P0, PT, R0, R11, PT ;  /* 0x0000000b0000720c */ /* 0x000fe40003f06070 */
[----:B------:R-:W-:-:S04]  /*0760*/  LOP3.LUT R0, R17, R4, RZ, 0x3c, !PT ;  /* 0x0000000411007212 */ /* 0x000fc800078e3cff */
[----:B------:R-:W-:Y:S02]  /*0770*/  ISETP.GE.AND P2, PT, R0, RZ, PT ;  /* 0x000000ff0000720c */ /* 0x000fe40003f46270 */
[----:B------:R-:W1:Y:S05]  /*0780*/  S2R R0, SR_TID.X ;  /* 0x0000000000007919 */ /* 0x000e6a0000002100 */
[----:B------:R-:W-:-:S04]  /*0790*/  @P0 VIADD R2, R2, 0x1 ;  /* 0x0000000102020836 */ /* 0x000fc80000000000 */
[----:B------:R-:W-:Y:S02]  /*07a0*/  IMAD.MOV.U32 R19, RZ, RZ, R2 ;  /* 0x000000ffff137224 */ /* 0x000fe400078e0002 */
[----:B------:R-:W-:Y:S02]  /*07b0*/  IMAD.SHL.U32 R2, R6, 0x8, RZ ;  /* 0x0000000806027824 */ /* 0x000fe400078e00ff */
[----:B------:R-:W-:Y:S01]  /*07c0*/  @!P2 IMAD.MOV R19, RZ, RZ, -R19 ;  /* 0x000000ffff13a224 */ /* 0x000fe200078e0a13 */
[----:B------:R-:W-:-:S04]  /*07d0*/  @!P1 LOP3.LUT R19, RZ, R4, RZ, 0x33, !PT ;  /* 0x00000004ff139212 */ /* 0x000fc800078e33ff */
[----:B------:R-:W-:-:S05]  /*07e0*/  IADD3 R9, PT, PT, -R19, RZ, RZ ;  /* 0x000000ff13097210 */ /* 0x000fca0007ffe1ff */
[----:B------:R-:W-:Y:S01]  /*07f0*/  IMAD R17, R4, R9, R17 ;  /* 0x0000000904117224 */ /* 0x000fe200078e0211 */
[-C--:B------:R-:W-:Y:S01]  /*0800*/  LEA.HI R9, R10, R15.reuse, RZ, 0x3 ;  /* 0x0000000f0a097211 */ /* 0x080fe200078f18ff */
[----:B0-----:R-:W-:Y:S02]  /*0810*/  IMAD R4, R2, R14, R3 ;  /* 0x0000000e02047224 */ /* 0x001fe400078e0203 */
[----:B------:R-:W-:Y:S01]  /*0820*/  IMAD.IADD R10, R13, 0x1, -R8 ;  /* 0x000000010d0a7824 */ /* 0x000fe200078e0a08 */
[----:B------:R-:W-:Y:S01]  /*0830*/  LOP3.LUT R8, R9, 0xfffffff8, RZ, 0xc0, !PT ;  /* 0xfffffff809087812 */ /* 0x000fe200078ec0ff */
[----:B------:R-:W-:Y:S01]  /*0840*/  IMAD R6, R7, 0x8, R4 ;  /* 0x0000000807067824 */ /* 0x000fe200078e0204 */
[----:B------:R-:W-:Y:S01]  /*0850*/  SHF.L.U32 R4, R19, 0x2, RZ ;  /* 0x0000000213047819 */ /* 0x000fe200000006ff */
[C-C-:B------:R-:W-:Y:S01]  /*0860*/  IMAD R11, R17.reuse, -0x10, R12.reuse ;  /* 0xfffffff0110b7824 */ /* 0x140fe200078e020c */
[----:B------:R-:W-:Y:S01]  /*0870*/  SHF.R.S32.HI R9, RZ, 0x1f, R12 ;  /* 0x0000001fff097819 */ /* 0x000fe2000001140c */
[----:B-1----:R-:W-:Y:S01]  /*0880*/  IMAD R5, R17, 0x10, R0 ;  /* 0x0000001011057824 */ /* 0x002fe200078e0200 */
[----:B------:R-:W-:Y:S01]  /*0890*/  IADD3 R8, PT, PT, -R8, R15, RZ ;  /* 0x0000000f08087210 */ /* 0x000fe20007ffe1ff */
[--C-:B------:R-:W-:Y:S01]  /*08a0*/  IMAD R6, R6, R13, R4.reuse ;  /* 0x0000000d06067224 */ /* 0x100fe200078e0204 */
[-C--:B------:R-:W-:Y:S01]  /*08b0*/  LEA.HI R9, R9, R12.reuse, RZ, 0x4 ;  /* 0x0000000c09097211 */ /* 0x080fe200078f20ff */
[----:B------:R-:W-:Y:S01]  /*08c0*/  IMAD.IADD R4, R13, 0x1, -R4 ;  /* 0x000000010d047824 */ /* 0x000fe200078e0a04 */
[----:B------:R-:W-:Y:S01]  /*08d0*/  ISETP.GE.AND P2, PT, R11, 0x10, PT ;  /* 0x000000100b00780c */ /* 0x000fe20003f46270 */
[----:B------:R-:W-:Y:S01]  /*08e0*/  IMAD R5, R6, R12, R5 ;  /* 0x0000000c06057224 */ /* 0x000fe200078e0205 */
[----:B------:R-:W-:Y:S01]  /*08f0*/  LOP3.LUT R9, R9, 0xfffffff0, RZ, 0xc0, !PT ;  /* 0xfffffff009097812 */ /* 0x000fe200078ec0ff */
[----:B------:R-:W-:Y:S01]  /*0900*/  IMAD.IADD R6, R15, 0x1, -R2 ;  /* 0x000000010f067824 */ /* 0x000fe200078e0a02 */
[----:B------:R-:W-:-:S02]  /*0910*/  ISETP.GT.AND P0, PT, R4, 0x3, PT ;  /* 0x000000030400780c */ /* 0x000fc40003f04270 */
[----:B------:R-:W-:Y:S01]  /*0920*/  CS2R R14, SRZ ;  /* 0x00000000000e7805 */ /* 0x000fe2000001ff00 */
[----:B------:R-:W-:Y:S01]  /*0930*/  IMAD.IADD R11, R12, 0x1, -R9 ;  /* 0x000000010c0b7824 */ /* 0x000fe200078e0a09 */
[----:B------:R-:W-:Y:S02]  /*0940*/  ISETP.GT.AND P1, PT, R6, 0x7, PT ;  /* 0x000000070600780c */ /* 0x000fe40003f24270 */
[----:B------:R-:W-:Y:S02]  /*0950*/  SEL R10, R10, 0x4, !P0 ;  /* 0x000000040a0a7807 */ /* 0x000fe40004000000 */
[----:B------:R-:W-:Y:S02]  /*0960*/  SEL R9, R8, 0x8, !P1 ;  /* 0x0000000808097807 */ /* 0x000fe40004800000 */
[----:B------:R-:W-:Y:S02]  /*0970*/  SEL R8, R16, 0x8, !P3 ;  /* 0x0000000810087807 */ /* 0x000fe40005800000 */
[----:B------:R-:W-:Y:S01]  /*0980*/  SEL R11, R11, 0x10, !P2 ;  /* 0x000000100b0b7807 */ /* 0x000fe20005000000 */
[----:B----4-:R-:W-:Y:S06]  /*0990*/  BRA.U !UP0, `(.L_x_50) ;  /* 0x0000002d08387547 */ /* 0x010fec000b800000 */
[----:B------:R-:W0:Y:S01]  /*09a0*/  LDCU UR4, c[0x0][0x3a8] ;  /* 0x00007500ff0477ac */ /* 0x000e220008000800 */
[----:B------:R-:W-:Y:S01]  /*09b0*/  IMAD R3, R19, R12, RZ ;  /* 0x0000000c13037224 */ /* 0x000fe200078e02ff */
[----:B------:R-:W-:Y:S01]  /*09c0*/  CS2R R98, SRZ ;  /* 0x0000000000627805 */ /* 0x000fe2000001ff00 */
[--C-:B------:R-:W-:Y:S02]  /*09d0*/  IMAD R12, R7, 0x8, R0.reuse ;  /* 0x00000008070c7824 */ /* 0x100fe400078e0200 */
[----:B------:R-:W-:Y:S02]  /*09e0*/  IMAD R3, R3, 0x4, R0 ;  /* 0x0000000403037824 */ /* 0x000fe400078e0200 */
[----:B------:R-:W-:Y:S02]  /*09f0*/  IMAD.MOV.U32 R16, RZ, RZ, RZ ;  /* 0x000000ffff107224 */ /* 0x000fe400078e00ff */
[----:B------:R-:W-:Y:S01]  /*0a00*/  IMAD.MOV.U32 R13, RZ, RZ, RZ ;  /* 0x000000ffff0d7224 */ /* 0x000fe200078e00ff */
[----:B------:R-:W-:-:S05]  /*0a10*/  LEA R3, R17, R3, 0x4 ;  /* 0x0000000311037211 */ /* 0x000fca00078e20ff */
[----:B0-----:R-:W-:-:S07]  /*0a20*/  IMAD R112, R3, UR4, RZ ;  /* 0x0000000403707c24 */ /* 0x001fce000f8e02ff */
.L_x_68:
[----:B0-----:R-:W0:Y:S01]  /*0a30*/  LDCU UR4, c[0x0][0x3c8] ;  /* 0x00007900ff0477ac */ /* 0x001e220008000800 */
[----:B-1----:R-:W1:Y:S01]  /*0a40*/  S2R R7, SR_TID.Y ;  /* 0x0000000000077919 */ /* 0x002e620000002200 */
[----:B------:R-:W-:Y:S01]  /*0a50*/  IADD3 R113, PT, PT, R16, 0x10, RZ ;  /* 0x0000001010717810 */ /* 0x000fe20007ffe0ff */
[----:B------:R-:W-:Y:S01]  /*0a60*/  BSSY.RECONVERGENT B0, `(.L_x_51) ;  /* 0x00000a1000007945 */ /* 0x000fe20003800200 */
[----:B------:R-:W2:Y:S01]  /*0a70*/  S2R R18, SR_TID.X ;  /* 0x0000000000127919 */ /* 0x000ea20000002100 */
[----:B0-----:R-:W-:-:S04]  /*0a80*/  IMAD.U32 R94, RZ, RZ, UR4 ;  /* 0x00000004ff5e7e24 */ /* 0x001fc8000f8e00ff */
[----:B------:R-:W-:-:S05]  /*0a90*/  IMAD.IADD R0, R113, 0x1, -R94 ;  /* 0x0000000171007824 */ /* 0x000fca00078e0a5e */
[----:B------:R-:W-:-:S04]  /*0aa0*/  ISETP.GT.AND P0, PT, R0, RZ, PT ;  /* 0x000000ff0000720c */ /* 0x000fc80003f04270 */
[----:B------:R-:W-:-:S04]  /*0ab0*/  SEL R13, R0, R13, P0 ;  /* 0x0000000d000d7207 */ /* 0x000fc80000000000 */
[----:B------:R-:W-:-:S04]  /*0ac0*/  IADD3 R0, PT, PT, -R13, 0x10, RZ ;  /* 0x000000100d007810 */ /* 0x000fc80007ffe1ff */
[----:B-1----:R-:W-:-:S04]  /*0ad0*/  ISETP.GE.U32.AND P0, PT, R7, R0, PT ;  /* 0x000000000700720c */ /* 0x002fc80003f06070 */
[----:B--2---:R-:W-:-:S04]  /*0ae0*/  ISETP.GE.OR P0, PT, R18, R11, P0 ;  /* 0x0000000b1200720c */ /* 0x004fc80000706670 */
[----:B------:R-:W-:-:S13]  /*0af0*/  ISETP.LT.OR P0, PT, R10, 0x1, P0 ;  /* 0x000000010a00780c */ /* 0x000fda0000701670 */
[----:B------:R-:W-:Y:S05]  /*0b00*/  @P0 BRA `(.L_x_52) ;  /* 0x0000000800580947 */ /* 0x000fea0003800000 */
[----:B------:R-:W-:Y:S01]  /*0b10*/  IMAD.IADD R0, R16, 0x1, R7 ;  /* 0x0000000110007824 */ /* 0x000fe200078e0207 */
[----:B------:R-:W0:Y:S01]  /*0b20*/  S2UR UR5, SR_CgaCtaId ;  /* 0x00000000000579c3 */ /* 0x000e220000008800 */
[----:B------:R-:W-:Y:S01]  /*0b30*/  UMOV UR4, 0x400 ;  /* 0x0000040000047882 */ /* 0x000fe20000000000 */
[----:B------:R-:W-:Y:S02]  /*0b40*/  IMAD R3, R7, 0x40, R18 ;  /* 0x0000004007037824 */ /* 0x000fe400078e0212 */
[----:B------:R-:W-:Y:S01]  /*0b50*/  SHF.L.U32 R17, R0, 0x2, RZ ;  /* 0x0000000200117819 */ /* 0x000fe200000006ff */
[----:B------:R-:W-:Y:S02]  /*0b60*/  IMAD.MOV R0, RZ, RZ, -R10 ;  /* 0x000000ffff007224 */ /* 0x000fe400078e0a0a */
[----:B------:R-:W-:-:S03]  /*0b70*/  IMAD.MOV.U32 R96, RZ, RZ, R112 ;  /* 0x000000ffff607224 */ /* 0x000fc600078e0070 */
[----:B------:R-:W1:Y:S01]  /*0b80*/  LDC R17, c[0x3][R17] ;  /* 0x00c0000011117b82 */ /* 0x000e620000000800 */
[----:B------:R-:W-:Y:S01]  /*0b90*/  ISETP.GE.AND P0, PT, R0, RZ, PT ;  /* 0x000000ff0000720c */ /* 0x000fe20003f06270 */
[----:B0-----:R-:W-:-:S06]  /*0ba0*/  ULEA UR4, UR5, UR4, 0x18 ;  /* 0x0000000405047291 */ /* 0x001fcc000f8ec0ff */
[----:B------:R-:W-:-:S04]  /*0bb0*/  LEA R3, R3, UR4, 0x3 ;  /* 0x0000000403037c11 */ /* 0x000fc8000f8e18ff */
[----:B------:R-:W-:Y:S01]  /*0bc0*/  IADD3 R3, PT, PT, R3, 0x1000, RZ ;  /* 0x0000100003037810 */ /* 0x000fe20007ffe0ff */
[----:B-1----:R-:W-:Y:S01]  /*0bd0*/  IMAD.IADD R68, R112, 0x1, R17 ;  /* 0x0000000170447824 */ /* 0x002fe200078e0211 */
[----:B------:R-:W-:Y:S06]  /*0be0*/  @P0 BRA `(.L_x_53) ;  /* 0x0000000400c40947 */ /* 0x000fec0003800000 */
[----:B------:R-:W-:Y:S01]  /*0bf0*/  IMAD.MOV R17, RZ, RZ, -R0 ;  /* 0x000000ffff117224 */ /* 0x000fe200078e0a00 */
[----:B------:R-:W-:-:S04]  /*0c00*/  PLOP3.LUT P0, PT, PT, PT, PT, 0x80, 0x8 ;  /* 0x000000000008781c */ /* 0x000fc80003f0f070 */
[----:B------:R-:W-:-:S13]  /*0c10*/  ISETP.GT.AND P1, PT, R17, 0x3, PT ;  /* 0x000000031100780c */ /* 0x000fda0003f24270 */
[----:B------:R-:W-:Y:S05]  /*0c20*/  @!P1 BRA `(.L_x_54) ;  /* 0x0000000400109947 */ /* 0x000fea0003800000 */
[----:B------:R-:W-:Y:S01]  /*0c30*/  IADD3 R7, PT, PT, R16, 0x8, R7 ;  /* 0x0000000810077810 */ /* 0x000fe20007ffe007 */
[----:B------:R-:W0:Y:S01]  /*0c40*/  LDCU UR5, c[0x0][0x3c8] ;  /* 0x00007900ff0577ac */ /* 0x000e220008000800 */
[----:B------:R-:W-:Y:S02]  /*0c50*/  PLOP3.LUT P0, PT, PT, PT, PT, 0x8, 0x80 ;  /* 0x000000000080781c */ /* 0x000fe40003f0e170 */
[----:B------:R-:W-:Y:S01]  /*0c60*/  ISETP.GE.U32.AND P2, PT, R7, R94, PT ;  /* 0x0000005e0700720c */ /* 0x000fe20003f46070 */
[----:B------:R-:W1:Y:S01]  /*0c70*/  LDCU UR4, c[0x0][0x3a8] ;  /* 0x00007500ff0477ac */ /* 0x000e620008000800 */
[----:B------:R-:W-:-:S11]  /*0c80*/  NOP ;  /* 0x0000000000007918 */ /* 0x000fd60000000000 */
.L_x_55:
[----:B------:R-:W2:Y:S01]  /*0c90*/  S2R R7, SR_TID.Y ;  /* 0x0000000000077919 */ /* 0x000ea20000002200 */
[----:B0-----:R-:W-:Y:S01]  /*0ca0*/  IMAD.U32 R94, RZ, RZ, UR5 ;  /* 0x00000005ff5e7e24 */ /* 0x001fe2000f8e00ff */
[----:B------:R-:W-:Y:S01]  /*0cb0*/  @!P2 MOV R74, 0x20 ;  /* 0x00000020004aa802 */ /* 0x000fe20000000f00 */
[----:B------:R-:W0:Y:S01]  /*0cc0*/  LDC.64 R78, c[0x0][0x388] ;  /* 0x0000e200ff4e7b82 */ /* 0x000e220000000a00 */
[----:B--2---:R-:W-:-:S04]  /*0cd0*/  IADD3 R17, PT, PT, R16, 0x8, R7 ;  /* 0x0000000810117810 */ /* 0x004fc80007ffe007 */
[----:B------:R-:W-:Y:S01]  /*0ce0*/  ISETP.GE.U32.AND P1, PT, R17, R94, PT ;  /* 0x0000005e1100720c */ /* 0x000fe20003f26070 */
[----:B------:R-:W-:-:S04]  /*0cf0*/  @!P2 IMAD.IADD R17, R16, 0x1, R7 ;  /* 0x000000011011a824 */ /* 0x000fc800078e0207 */
[----:B------:R-:W-:-:S08]  /*0d00*/  @!P2 IMAD R74, R17, 0x4, R74 ;  /* 0x00000004114aa824 */ /* 0x000fd000078e024a */
[C---:B------:R-:W-:Y:S01]  /*0d10*/  @!P1 IMAD.IADD R18, R16.reuse, 0x1, R7 ;  /* 0x0000000110129824 */ /* 0x040fe200078e0207 */
[----:B------:R-:W-:Y:S01]  /*0d20*/  @!P1 IADD3 R69, PT, PT, R16, R7, RZ ;  /* 0x0000000710459210 */ /* 0x000fe20007ffe0ff */
[----:B------:R-:W-:Y:S02]  /*0d30*/  @!P1 IMAD.MOV.U32 R19, RZ, RZ, 0x20 ;  /* 0x00000020ff139424 */ /* 0x000fe400078e00ff */
[----:B------:R-:W-:Y:S02]  /*0d40*/  @!P1 IMAD.MOV.U32 R76, RZ, RZ, 0x20 ;  /* 0x00000020ff4c9424 */ /* 0x000fe400078e00ff */
[----:B------:R-:W-:Y:S02]  /*0d50*/  @!P1 IMAD R90, R18, 0x4, R19 ;  /* 0x00000004125a9824 */ /* 0x000fe400078e0213 */
[----:B------:R-:W-:Y:S01]  /*0d60*/  @!P1 IMAD.IADD R17, R16, 0x1, R7 ;  /* 0x0000000110119824 */ /* 0x000fe200078e0207 */
[----:B------:R-:W2:Y:S01]  /*0d70*/  @!P2 LDC R19, c[0x3][R74] ;  /* 0x00c000004a13ab82 */ /* 0x000ea20000000800 */
[----:B------:R-:W-:Y:S01]  /*0d80*/  @!P1 IMAD.MOV.U32 R18, RZ, RZ, 0x20 ;  /* 0x00000020ff129424 */ /* 0x000fe200078e00ff */
[----:B------:R-:W-:-:S03]  /*0d90*/  @!P1 LEA R97, R69, R76, 0x2 ;  /* 0x0000004c45619211 */ /* 0x000fc600078e10ff */
[----:B------:R-:W-:-:S03]  /*0da0*/  @!P1 IMAD R100, R17, 0x4, R18 ;  /* 0x0000000411649824 */ /* 0x000fc600078e0212 */
[----:B------:R-:W3:Y:S08]  /*0db0*/  @!P1 LDC R89, c[0x3][R90] ;  /* 0x00c000005a599b82 */ /* 0x000ef00000000800 */
[----:B------:R-:W4:Y:S08]  /*0dc0*/  @!P1 LDC R91, c[0x3][R97] ;  /* 0x00c00000615b9b82 */ /* 0x000f300000000800 */
[----:B------:R-:W5:Y:S08]  /*0dd0*/  @!P1 LDC R75, c[0x3][R100] ;  /* 0x00c00000644b9b82 */ /* 0x000f700000000800 */
[----:B------:R-:W1:Y:S01]  /*0de0*/  LDC R17, c[0x0][0x398] ;  /* 0x0000e600ff117b82 */ /* 0x000e620000000800 */
[----:B--2---:R-:W-:Y:S01]  /*0df0*/  @!P2 IADD3 R87, PT, PT, R19, R96, RZ ;  /* 0x000000601357a210 */ /* 0x004fe20007ffe0ff */
[----:B-1----:R-:W-:-:S02]  /*0e00*/  IMAD R18, R17, UR4, R96 ;  /* 0x0000000411127c24 */ /* 0x002fc4000f8e0260 */
[C---:B------:R-:W-:Y:S02]  /*0e10*/  IMAD R69, R17.reuse, UR4, R68 ;  /* 0x0000000411457c24 */ /* 0x040fe4000f8e0244 */
[--C-:B------:R-:W-:Y:S02]  /*0e20*/  IMAD R76, R17, UR4, R18.reuse ;  /* 0x00000004114c7c24 */ /* 0x100fe4000f8e0212 */
[----:B---3--:R-:W-:Y:S02]  /*0e30*/  @!P1 IMAD.IADD R89, R89, 0x1, R18 ;  /* 0x0000000159599824 */ /* 0x008fe400078e0212 */
[--C-:B------:R-:W-:Y:S02]  /*0e40*/  IMAD R96, R17, UR4, R76.reuse ;  /* 0x0000000411607c24 */ /* 0x100fe4000f8e024c */
[----:B----4-:R-:W-:Y:S02]  /*0e50*/  @!P1 IMAD.IADD R91, R91, 0x1, R76 ;  /* 0x000000015b5b9824 */ /* 0x010fe400078e024c */
[----:B0-----:R-:W-:-:S04]  /*0e60*/  @!P1 IMAD.WIDE R88, R89, 0x8, R78 ;  /* 0x0000000859589825 */ /* 0x001fc800078e024e */
[----:B-----5:R-:W-:Y:S02]  /*0e70*/  @!P1 IMAD.IADD R75, R75, 0x1, R96 ;  /* 0x000000014b4b9824 */ /* 0x020fe400078e0260 */
[--C-:B------:R-:W-:Y:S01]  /*0e80*/  @!P1 IMAD.WIDE R90, R91, 0x8, R78.reuse ;  /* 0x000000085b5a9825 */ /* 0x100fe200078e024e */
[----:B------:R-:W2:Y:S03]  /*0e90*/  @!P1 LDG.E.64 R88, desc[UR10][R88.64] ;  /* 0x0000000a58589981 */ /* 0x000ea6000c1e1b00 */
[----:B------:R-:W-:Y:S02]  /*0ea0*/  @!P1 IMAD.WIDE R74, R75, 0x8, R78 ;  /* 0x000000084b4a9825 */ /* 0x000fe400078e024e */
[----:B------:R-:W3:Y:S02]  /*0eb0*/  @!P1 LDG.E.64 R90, desc[UR10][R90.64] ;  /* 0x0000000a5a5a9981 */ /* 0x000ee4000c1e1b00 */
[----:B------:R-:W-:-:S02]  /*0ec0*/  IMAD R86, R17, UR4, R69 ;  /* 0x0000000411567c24 */ /* 0x000fc4000f8e0245 */
[----:B------:R-:W4:Y:S01]  /*0ed0*/  @!P1 LDG.E.64 R74, desc[UR10][R74.64] ;  /* 0x0000000a4a4a9981 */ /* 0x000f22000c1e1b00 */
[----:B------:R-:W-:-:S04]  /*0ee0*/  IMAD.WIDE R76, R68, 0x8, R78 ;  /* 0x00000008444c7825 */ /* 0x000fc800078e024e */
[----:B------:R-:W-:Y:S02]  /*0ef0*/  IMAD R95, R17, UR4, R86 ;  /* 0x00000004115f7c24 */ /* 0x000fe4000f8e0256 */
[--C-:B------:R-:W-:Y:S01]  /*0f00*/  IMAD.WIDE R18, R69, 0x8, R78.reuse ;  /* 0x0000000845127825 */ /* 0x100fe200078e024e */
[----:B------:R-:W5:Y:S03]  /*0f10*/  LDG.E.64 R76, desc[UR10][R76.64] ;  /* 0x0000000a4c4c7981 */ /* 0x000f66000c1e1b00 */
[--C-:B------:R-:W-:Y:S02]  /*0f20*/  IMAD.WIDE R68, R86, 0x8, R78.reuse ;  /* 0x0000000856447825 */ /* 0x100fe400078e024e */
[----:B------:R-:W5:Y:S02]  /*0f30*/  LDG.E.64 R18, desc[UR10][R18.64] ;  /* 0x0000000a12127981 */ /* 0x000f64000c1e1b00 */
[----:B------:R-:W-:-:S02]  /*0f40*/  @!P2 IMAD.WIDE R86, R87, 0x8, R78 ;  /* 0x000000085756a825 */ /* 0x000fc400078e024e */
[----:B------:R0:W5:Y:S02]  /*0f50*/  LDG.E.64 R100, desc[UR10][R68.64] ;  /* 0x0000000a44647981 */ /* 0x000164000c1e1b00 */
[----:B------:R-:W-:Y:S02]  /*0f60*/  IMAD.WIDE R78, R95, 0x8, R78 ;  /* 0x000000085f4e7825 */ /* 0x000fe400078e024e */
[----:B------:R-:W5:Y:S04]  /*0f70*/  @!P2 LDG.E.64 R86, desc[UR10][R86.64] ;  /* 0x0000000a5656a981 */ /* 0x000f68000c1e1b00 */
[----:B------:R-:W5:Y:S01]  /*0f80*/  LDG.E.64 R78, desc[UR10][R78.64] ;  /* 0x0000000a4e4e7981 */ /* 0x000f62000c1e1b00 */
[----:B------:R-:W-:Y:S01]  /*0f90*/  IADD3 R0, PT, PT, R0, 0x4, RZ ;  /* 0x0000000400007810 */ /* 0x000fe20007ffe0ff */
[----:B0-----:R-:W-:-:S02]  /*0fa0*/  IMAD R68, R17, UR4, R95 ;  /* 0x0000000411447c24 */ /* 0x001fc4000f8e025f */
[----:B------:R-:W-:Y:S01]  /*0fb0*/  IMAD R96, R17, UR4, R96 ;  /* 0x0000000411607c24 */ /* 0x000fe2000f8e0260 */
[----:B--2---:R-:W-:Y:S04]  /*0fc0*/  @!P1 STS.64 [R3+0x80], R88 ;  /* 0x0000805803009388 */ /* 0x004fe80000000a00 */
[----:B---3--:R-:W-:Y:S04]  /*0fd0*/  @!P1 STS.64 [R3+0x100], R90 ;  /* 0x0001005a03009388 */ /* 0x008fe80000000a00 */
[----:B----4-:R-:W-:Y:S01]  /*0fe0*/  @!P1 STS.64 [R3+0x180], R74 ;  /* 0x0001804a03009388 */ /* 0x010fe20000000a00 */
[----:B------:R-:W-:-:S03]  /*0ff0*/  ISETP.GE.AND P1, PT, R0, -0x3, PT ;  /* 0xfffffffd0000780c */ /* 0x000fc60003f26270 */
[----:B-----5:R-:W-:Y:S04]  /*1000*/  STS.64 [R3+-0x1000], R76 ;  /* 0xfff0004c03007388 */ /* 0x020fe80000000a00 */
[----:B------:R-:W-:Y:S04]  /*1010*/  STS.64 [R3+-0xf80], R18 ;  /* 0xfff0801203007388 */ /* 0x000fe80000000a00 */
[----:B------:R-:W-:Y:S04]  /*1020*/  STS.64 [R3+-0xf00], R100 ;  /* 0xfff1006403007388 */ /* 0x000fe80000000a00 */
[----:B------:R-:W-:Y:S04]  /*1030*/  @!P2 STS.64 [R3], R86 ;  /* 0x000000560300a388 */ /* 0x000fe80000000a00 */
[----:B------:R0:W-:Y:S02]  /*1040*/  STS.64 [R3+-0xe80], R78 ;  /* 0xfff1804e03007388 */ /* 0x0001e40000000a00 */
[----:B0-----:R-:W-:Y:S01]  /*1050*/  VIADD R3, R3, 0x200 ;  /* 0x0000020003037836 */ /* 0x001fe20000000000 */
[----:B------:R-:W-:Y:S06]  /*1060*/  @!P1 BRA `(.L_x_55) ;  /* 0xfffffffc00089947 */ /* 0x000fec000383ffff */
.L_x_54:
[----:B------:R-:W-:-:S05]  /*1070*/  IMAD.MOV R17, RZ, RZ, -R0 ;  /* 0x000000ffff117224 */ /* 0x000fca00078e0a00 */
[----:B------:R-:W-:-:S13]  /*1080*/  ISETP.GT.AND P1, PT, R17, 0x1, PT ;  /* 0x000000011100780c */ /* 0x000fda0003f24270 */
[----:B------:R-:W-:Y:S05]  /*1090*/  @!P1 BRA `(.L_x_56) ;  /* 0x0000000000909947 */ /* 0x000fea0003800000 */
[----:B------:R-:W-:Y:S01]  /*10a0*/  IADD3 R17, PT, PT, R16, 0x8, R7 ;  /* 0x0000000810117810 */ /* 0x000fe20007ffe007 */
[----:B------:R-:W0:Y:S01]  /*10b0*/  LDC R88, c[0x0][0x398] ;  /* 0x0000e600ff587b82 */ /* 0x000e220000000800 */
[----:B------:R-:W0:Y:S02]  /*10c0*/  LDCU UR4, c[0x0][0x3a8] ;  /* 0x00007500ff0477ac */ /* 0x000e240008000800 */
[----:B------:R-:W-:-:S05]  /*10d0*/  ISETP.GE.U32.AND P0, PT, R17, R94, PT ;  /* 0x0000005e1100720c */ /* 0x000fca0003f06070 */
[----:B------:R-:W1:Y:S08]  /*10e0*/  LDC.64 R78, c[0x0][0x388] ;  /* 0x0000e200ff4e7b82 */ /* 0x000e700000000a00 */
[----:B------:R-:W-:Y:S01]  /*10f0*/  @!P0 MOV R18, 0x20 ;  /* 0x0000002000128802 */ /* 0x000fe20000000f00 */
[C-C-:B------:R-:W-:Y:S02]  /*1100*/  @!P0 IMAD.IADD R17, R16.reuse, 0x1, R7.reuse ;  /* 0x0000000110118824 */ /* 0x140fe400078e0207 */
[----:B------:R-:W-:-:S02]  /*1110*/  @!P0 IMAD.IADD R19, R16, 0x1, R7 ;  /* 0x0000000110138824 */ /* 0x000fc400078e0207 */
[----:B------:R-:W-:Y:S02]  /*1120*/  @!P0 IMAD.MOV.U32 R74, RZ, RZ, 0x20 ;  /* 0x00000020ff4a8424 */ /* 0x000fe400078e00ff */
[----:B------:R-:W-:Y:S02]  /*1130*/  @!P0 IMAD R86, R17, 0x4, R18 ;  /* 0x0000000411568824 */ /* 0x000fe400078e0212 */
[C---:B0-----:R-:W-:Y:S01]  /*1140*/  IMAD R69, R88.reuse, UR4, R96 ;  /* 0x0000000458457c24 */ /* 0x041fe2000f8e0260 */
[----:B------:R-:W-:Y:S01]  /*1150*/  @!P0 LEA R89, R19, R74, 0x2 ;  /* 0x0000004a13598211 */ /* 0x000fe200078e10ff */
[----:B------:R-:W0:Y:S01]  /*1160*/  @!P0 LDC R75, c[0x3][R86] ;  /* 0x00c00000564b8b82 */ /* 0x000e220000000800 */
[----:B------:R-:W-:-:S04]  /*1170*/  IMAD R87, R88, UR4, R68 ;  /* 0x0000000458577c24 */ /* 0x000fc8000f8e0244 */
[----:B-1----:R-:W-:-:S03]  /*1180*/  IMAD.WIDE R76, R87, 0x8, R78 ;  /* 0x00000008574c7825 */ /* 0x002fc600078e024e */
[----:B------:R-:W1:Y:S03]  /*1190*/  @!P0 LDC R18, c[0x3][R89] ;  /* 0x00c0000059128b82 */ /* 0x000e660000000800 */
[----:B------:R-:W2:Y:S01]  /*11a0*/  LDG.E.64 R76, desc[UR10][R76.64] ;  /* 0x0000000a4c4c7981 */ /* 0x000ea2000c1e1b00 */
[----:B0-----:R-:W-:-:S04]  /*11b0*/  @!P0 IMAD.IADD R75, R96, 0x1, R75 ;  /* 0x00000001604b8824 */ /* 0x001fc800078e024b */
[----:B------:R-:W-:-:S04]  /*11c0*/  @!P0 IMAD.WIDE R74, R75, 0x8, R78 ;  /* 0x000000084b4a8825 */ /* 0x000fc800078e024e */
[----:B-1----:R-:W-:Y:S02]  /*11d0*/  @!P0 IMAD.IADD R17, R18, 0x1, R69 ;  /* 0x0000000112118824 */ /* 0x002fe400078e0245 */
[--C-:B------:R-:W-:Y:S01]  /*11e0*/  IMAD.WIDE R18, R68, 0x8, R78.reuse ;  /* 0x0000000844127825 */ /* 0x100fe200078e024e */
[----:B------:R-:W3:Y:S03]  /*11f0*/  @!P0 LDG.E.64 R74, desc[UR10][R74.64] ;  /* 0x0000000a4a4a8981 */ /* 0x000ee6000c1e1b00 */
[----:B------:R-:W-:Y:S02]  /*1200*/  @!P0 IMAD.WIDE R78, R17, 0x8, R78 ;  /* 0x00000008114e8825 */ /* 0x000fe400078e024e */
[----:B------:R-:W4:Y:S04]  /*1210*/  LDG.E.64 R18, desc[UR10][R18.64] ;  /* 0x0000000a12127981 */ /* 0x000f28000c1e1b00 */
[----:B------:R-:W5:Y:S01]  /*1220*/  @!P0 LDG.E.64 R78, desc[UR10][R78.64] ;  /* 0x0000000a4e4e8981 */ /* 0x000f62000c1e1b00 */
[----:B------:R-:W-:Y:S01]  /*1230*/  IADD3 R17, PT, PT, R3, 0x80, RZ ;  /* 0x0000008003117810 */ /* 0x000fe20007ffe0ff */
[----:B------:R-:W-:-:S02]  /*1240*/  VIADD R0, R0, 0x1 ;  /* 0x0000000100007836 */ /* 0x000fc40000000000 */
[C---:B------:R-:W-:Y:S02]  /*1250*/  IMAD R68, R88.reuse, UR4, R87 ;  /* 0x0000000458447c24 */ /* 0x040fe4000f8e0257 */
[----:B------:R-:W-:Y:S02]  /*1260*/  IMAD R96, R88, UR4, R69 ;  /* 0x0000000458607c24 */ /* 0x000fe4000f8e0245 */
[----:B------:R-:W-:Y:S01]  /*1270*/  VIADD R0, R0, 0x1 ;  /* 0x0000000100007836 */ /* 0x000fe20000000000 */
[----:B--2---:R-:W-:Y:S04]  /*1280*/  STS.64 [R3+-0xf80], R76 ;  /* 0xfff0804c03007388 */ /* 0x004fe80000000a00 */
[----:B---3--:R-:W-:Y:S04]  /*1290*/  @!P0 STS.64 [R3], R74 ;  /* 0x0000004a03008388 */ /* 0x008fe80000000a00 */
[----:B----4-:R-:W-:Y:S04]  /*12a0*/  STS.64 [R3+-0x1000], R18 ;  /* 0xfff0001203007388 */ /* 0x010fe80000000a00 */
[----:B-----5:R0:W-:Y:S01]  /*12b0*/  @!P0 STS.64 [R3+0x80], R78 ;  /* 0x0000804e03008388 */ /* 0x0201e20000000a00 */
[----:B------:R-:W-:Y:S01]  /*12c0*/  PLOP3.LUT P0, PT, PT, PT, PT, 0x8, 0x80 ;  /* 0x000000000080781c */ /* 0x000fe20003f0e170 */
[----:B0-----:R-:W-:-:S12]  /*12d0*/  VIADD R3, R17, 0x80 ;  /* 0x0000008011037836 */ /* 0x001fd80000000000 */
.L_x_56:
[----:B------:R-:W-:-:S13]  /*12e0*/  ISETP.NE.OR P0, PT, R0, RZ, P0 ;  /* 0x000000ff0000720c */ /* 0x000fda0000705670 */
[----:B------:R-:W-:Y:S05]  /*12f0*/  @!P0 BRA `(.L_x_52) ;  /* 0x00000000005c8947 */ /* 0x000fea0003800000 */
.L_x_53:
[----:B------:R-:W-:Y:S01]  /*1300*/  IADD3 R7, PT, PT, R16, 0x8, R7 ;  /* 0x0000000810077810 */ /* 0x000fe20007ffe007 */
[----:B------:R-:W0:Y:S03]  /*1310*/  LDCU UR4, c[0x0][0x3a8] ;  /* 0x00007500ff0477ac */ /* 0x000e260008000800 */
[----:B------:R-:W-:-:S13]  /*1320*/  ISETP.GE.U32.AND P1, PT, R7, R94, PT ;  /* 0x0000005e0700720c */ /* 0x000fda0003f26070 */
.L_x_57:
[----:B------:R-:W1:Y:S01]  /*1330*/  @!P1 S2R R7, SR_TID.Y ;  /* 0x0000000000079919 */ /* 0x000e620000002200 */
[----:B------:R-:W-:Y:S01]  /*1340*/  @!P1 IMAD.MOV.U32 R18, RZ, RZ, 0x20 ;  /* 0x00000020ff129424 */ /* 0x000fe200078e00ff */
[----:B------:R-:W2:Y:S01]  /*1350*/  LDC.64 R74, c[0x0][0x388] ;  /* 0x0000e200ff4a7b82 */ /* 0x000ea20000000a00 */
[----:B-1----:R-:W-:-:S05]  /*1360*/  @!P1 IADD3 R7, PT, PT, R16, R7, RZ ;  /* 0x0000000710079210 */ /* 0x002fca0007ffe0ff */
[----:B------:R-:W-:Y:S02]  /*1370*/  @!P1 IMAD R17, R7, 0x4, R18 ;  /* 0x0000000407119824 */ /* 0x000fe400078e0212 */
[----:B--2---:R-:W-:Y:S02]  /*1380*/  IMAD.WIDE R18, R68, 0x8, R74 ;  /* 0x0000000844127825 */ /* 0x004fe400078e024a */
[----:B------:R-:W1:Y:S04]  /*1390*/  @!P1 LDC R7, c[0x3][R17] ;  /* 0x00c0000011079b82 */ /* 0x000e680000000800 */
[----:B------:R-:W2:Y:S01]  /*13a0*/  LDG.E.64 R18, desc[UR10][R18.64] ;  /* 0x0000000a12127981 */ /* 0x000ea2000c1e1b00 */
[----:B-1----:R-:W-:-:S04]  /*13b0*/  @!P1 IMAD.IADD R7, R7, 0x1, R96 ;  /* 0x0000000107079824 */ /* 0x002fc800078e0260 */
[----:B------:R-:W-:Y:S02]  /*13c0*/  @!P1 IMAD.WIDE R74, R7, 0x8, R74 ;  /* 0x00000008074a9825 */ /* 0x000fe400078e024a */
[----:B------:R-:W0:Y:S04]  /*13d0*/  LDC R7, c[0x0][0x398] ;  /* 0x0000e600ff077b82 */ /* 0x000e280000000800 */
[----:B------:R-:W3:Y:S01]  /*13e0*/  @!P1 LDG.E.64 R74, desc[UR10][R74.64] ;  /* 0x0000000a4a4a9981 */ /* 0x000ee2000c1e1b00 */
[----:B------:R-:W-:-:S05]  /*13f0*/  VIADD R0, R0, 0x1 ;  /* 0x0000000100007836 */ /* 0x000fca0000000000 */
[----:B------:R-:W-:Y:S01]  /*1400*/  ISETP.NE.AND P0, PT, R0, RZ, PT ;  /* 0x000000ff0000720c */ /* 0x000fe20003f05270 */
[C---:B0-----:R-:W-:Y:S02]  /*1410*/  IMAD R68, R7.reuse, UR4, R68 ;  /* 0x0000000407447c24 */ /* 0x041fe4000f8e0244 */
[----:B------:R-:W-:Y:S01]  /*1420*/  IMAD R96, R7, UR4, R96 ;  /* 0x0000000407607c24 */ /* 0x000fe2000f8e0260 */
[----:B--2---:R-:W-:Y:S04]  /*1430*/  STS.64 [R3+-0x1000], R18 ;  /* 0xfff0001203007388 */ /* 0x004fe80000000a00 */
[----:B---3--:R0:W-:Y:S02]  /*1440*/  @!P1 STS.64 [R3], R74 ;  /* 0x0000004a03009388 */ /* 0x0081e40000000a00 */
[----:B0-----:R-:W-:-:S03]  /*1450*/  IADD3 R3, PT, PT, R3, 0x80, RZ ;  /* 0x0000008003037810 */ /* 0x001fc60007ffe0ff */
[----:B------:R-:W-:Y:S05]  /*1460*/  @P0 BRA `(.L_x_57) ;  /* 0xfffffffc00b00947 */ /* 0x000fea000383ffff */
.L_x_52:
[----:B------:R-:W-:Y:S05]  /*1470*/  BSYNC.RECONVERGENT B0 ;  /* 0x0000000000007941 */ /* 0x000fea0003800200 */
.L_x_51:
[----:B------:R-:W0:Y:S01]  /*1480*/  S2R R3, SR_TID.Y ;  /* 0x0000000000037919 */ /* 0x000e220000002200 */
[----:B------:R-:W-:Y:S01]  /*1490*/  IADD3 R18, PT, PT, -R13, 0x10, RZ ;  /* 0x000000100d127810 */ /* 0x000fe20007ffe1ff */
[----:B------:R-:W-:Y:S01]  /*14a0*/  BSSY.RECONVERGENT B0, `(.L_x_58) ;  /* 0x0000099000007945 */ /* 0x000fe20003800200 */
[----:B------:R-:W1:Y:S02]  /*14b0*/  S2R R0, SR_TID.X ;  /* 0x0000000000007919 */ /* 0x000e640000002100 */
[----:B0-----:R-:W-:-:S04]  /*14c0*/  ISETP.GE.U32.AND P0, PT, R3, R18, PT ;  /* 0x000000120300720c */ /* 0x001fc80003f06070 */
[----:B-1----:R-:W-:-:S04]  /*14d0*/  ISETP.GE.OR P0, PT, R0, R8, P0 ;  /* 0x000000080000720c */ /* 0x002fc80000706670 */
[----:B------:R-:W-:-:S04]  /*14e0*/  ISETP.GT.U32.OR P0, PT, R0, 0x7, P0 ;  /* 0x000000070000780c */ /* 0x000fc80000704470 */
[----:B------:R-:W-:-:S13]  /*14f0*/  ISETP.LT.OR P0, PT, R9, 0x1, P0 ;  /* 0x000000010900780c */ /* 0x000fda0000701670 */
[----:B------:R-:W-:Y:S05]  /*1500*/  @P0 BRA `(.L_x_59) ;  /* 0x0000000800480947 */ /* 0x000fea0003800000 */
[----:B------:R-:W-:Y:S01]  /*1510*/  ISETP.GE.U32.AND P0, PT, R9, 0x4, PT ;  /* 0x000000040900780c */ /* 0x000fe20003f06070 */
[----:B------:R-:W-:Y:S01]  /*1520*/  IMAD.MOV.U32 R94, RZ, RZ, RZ ;  /* 0x000000ffff5e7224 */ /* 0x000fe200078e00ff */
[----:B------:R-:W-:-:S11]  /*1530*/  IADD3 R100, PT, PT, R16, 0x8, R3 ;  /* 0x0000000810647810 */ /* 0x000fd60007ffe003 */
[----:B------:R-:W-:Y:S05]  /*1540*/  @!P0 BRA `(.L_x_60) ;  /* 0x0000000400508947 */ /* 0x000fea0003800000 */
[----:B------:R-:W-:Y:S01]  /*1550*/  IMAD.IADD R7, R16, 0x1, R3 ;  /* 0x0000000110077824 */ /* 0x000fe200078e0203 */
[----:B------:R-:W-:Y:S01]  /*1560*/  UMOV UR4, 0x8000 ;  /* 0x0000800000047882 */ /* 0x000fe20000000000 */
[----:B------:R-:W0:Y:S01]  /*1570*/  S2UR UR8, SR_CgaCtaId ;  /* 0x00000000000879c3 */ /* 0x000e220000008800 */
[----:B------:R-:W1:Y:S01]  /*1580*/  LDCU UR9, c[0x0][0x3c8] ;  /* 0x00007900ff0977ac */ /* 0x000e620008000800 */
[----:B------:R-:W-:Y:S01]  /*1590*/  IMAD.MOV.U32 R95, RZ, RZ, RZ ;  /* 0x000000ffff5f7224 */ /* 0x000fe200078e00ff */
[----:B------:R-:W-:Y:S01]  /*15a0*/  LEA R7, R7, UR4, 0x2 ;  /* 0x0000000407077c11 */ /* 0x000fe2000f8e10ff */
[----:B------:R-:W2:Y:S01]  /*15b0*/  LDCU.64 UR6, c[0x0][0x3a8] ;  /* 0x00007500ff0677ac */ /* 0x000ea20008000a00 */
[----:B------:R-:W-:-:S03]  /*15c0*/  LOP3.LUT R94, R9, 0x7ffffffc, RZ, 0xc0, !PT ;  /* 0x7ffffffc095e7812 */ /* 0x000fc600078ec0ff */
[----:B------:R3:W4:Y:S01]  /*15d0*/  LDC R17, c[0x3][R7] ;  /* 0x00c0000007117b82 */ /* 0x0007220000000800 */
[----:B------:R-:W-:Y:S01]  /*15e0*/  UMOV UR5, 0x400 ;  /* 0x0000040000057882 */ /* 0x000fe20000000000 */
[----:B------:R-:W3:Y:S01]  /*15f0*/  LDCU UR13, c[0x0][0x3c8] ;  /* 0x00007900ff0d77ac */ /* 0x000ee20008000800 */
[----:B------:R-:W-:Y:S01]  /*1600*/  UIADD3 UR4, UPT, UPT, UR5, 0x2000, URZ ;  /* 0x0000200005047890 */ /* 0x000fe2000fffe0ff */
[----:B------:R-:W3:Y:S01]  /*1610*/  LDCU UR12, c[0x0][0x3a0] ;  /* 0x00007400ff0c77ac */ /* 0x000ee20008000800 */
[----:B-1----:R-:W-:Y:S01]  /*1620*/  ISETP.GE.U32.AND P1, PT, R100, UR9, PT ;  /* 0x0000000964007c0c */ /* 0x002fe2000bf26070 */
[----:B------:R-:W1:Y:S01]  /*1630*/  LDCU.64 UR14, c[0x0][0x3a8] ;  /* 0x00007500ff0e77ac */ /* 0x000e620008000a00 */
[----:B0-----:R-:W-:Y:S02]  /*1640*/  ULEA UR5, UR8, UR4, 0x18 ;  /* 0x0000000408057291 */ /* 0x001fe4000f8ec0ff */
[----:B--2---:R-:W-:-:S04]  /*1650*/  UIMAD UR4, UR6, UR7, URZ ;  /* 0x00000007060472a4 */ /* 0x004fc8000f8e02ff */
[----:B---3--:R-:W-:-:S08]  /*1660*/  LEA R96, R3, UR5, 0x9 ;  /* 0x0000000503607c11 */ /* 0x008fd0000f8e48ff */
.L_x_61:
[----:B------:R-:W0:Y:S01]  /*1670*/  S2R R3, SR_TID.Y ;  /* 0x0000000000037919 */ /* 0x000e220000002200 */
[----:B------:R-:W-:Y:S01]  /*1680*/  ISETP.GE.U32.AND P0, PT, R100, UR13, PT ;  /* 0x0000000d64007c0c */ /* 0x000fe2000bf06070 */
[----:B------:R-:W-:Y:S01]  /*1690*/  UMOV UR5, 0x8000 ;  /* 0x0000800000057882 */ /* 0x000fe20000000000 */
[----:B------:R-:W2:Y:S01]  /*16a0*/  @!P1 LDC R69, c[0x3][R7+0x20] ;  /* 0x00c0080007459b82 */ /* 0x000ea20000000800 */
[----:B------:R-:W-:-:S07]  /*16b0*/  IMAD.IADD R19, R2, 0x1, R95 ;  /* 0x0000000102137824 */ /* 0x000fce00078e025f */
[----:B------:R-:W3:Y:S01]  /*16c0*/  LDC.64 R76, c[0x0][0x390] ;  /* 0x0000e400ff4c7b82 */ /* 0x000ee20000000a00 */
[----:B0-----:R-:W-:-:S04]  /*16d0*/  IADD3 R18, PT, PT, R16, R3, RZ ;  /* 0x0000000310127210 */ /* 0x001fc80007ffe0ff */
[----:B------:R-:W-:Y:S01]  /*16e0*/  LEA R90, R18, UR5, 0x2 ;  /* 0x00000005125a7c11 */ /* 0x000fe2000f8e10ff */
[----:B------:R-:W-:-:S03]  /*16f0*/  IMAD R18, R19, UR12, R12 ;  /* 0x0000000c13127c24 */ /* 0x000fc6000f8e020c */
[----:B------:R-:W0:Y:S01]  /*1700*/  LDC R75, c[0x3][R90] ;  /* 0x00c000005a4b7b82 */ /* 0x000e220000000800 */
[C---:B------:R-:W-:Y:S02]  /*1710*/  VIADD R68, R18.reuse, UR12 ;  /* 0x0000000c12447c36 */ /* 0x040fe40008000000 */
[----:B----4-:R-:W-:Y:S01]  /*1720*/  IMAD R19, R18, UR4, R17 ;  /* 0x0000000412137c24 */ /* 0x010fe2000f8e0211 */
[----:B-1----:R-:W-:Y:S02]  /*1730*/  UIMAD UR4, UR14, UR15, URZ ;  /* 0x0000000f0e0472a4 */ /* 0x002fe4000f8e02ff */
[----:B------:R-:W-:Y:S02]  /*1740*/  IADD3 R74, PT, PT, R68, UR12, RZ ;  /* 0x0000000c444a7c10 */ /* 0x000fe4000fffe0ff */
[----:B------:R-:W1:Y:S03]  /*1750*/  @!P0 LDC R79, c[0x3][R90+0x20] ;  /* 0x00c008005a4f8b82 */ /* 0x000e660000000800 */
[----:B------:R-:W-:-:S02]  /*1760*/  VIADD R78, R74, UR12 ;  /* 0x0000000c4a4e7c36 */ /* 0x000fc40008000000 */
[----:B--2---:R-:W-:Y:S02]  /*1770*/  @!P1 IMAD R69, R18, UR4, R69 ;  /* 0x0000000412459c24 */ /* 0x004fe4000f8e0245 */
[----:B------:R-:W-:Y:S01]  /*1780*/  IMAD R103, R78, UR4, RZ ;  /* 0x000000044e677c24 */ /* 0x000fe2000f8e02ff */
[----:B------:R-:W2:Y:S01]  /*1790*/  LDC R87, c[0x3][R90] ;  /* 0x00c000005a577b82 */ /* 0x000ea20000000800 */
[----:B---3--:R-:W-:-:S06]  /*17a0*/  IMAD.WIDE R18, R19, 0x8, R76 ;  /* 0x0000000813127825 */ /* 0x008fcc00078e024c */
[----:B------:R-:W3:Y:S01]  /*17b0*/  LDG.E.64 R18, desc[UR10][R18.64] ;  /* 0x0000000a12127981 */ /* 0x000ee2000c1e1b00 */
[----:B------:R-:W4:Y:S08]  /*17c0*/  @!P0 LDC R91, c[0x3][R90+0x20] ;  /* 0x00c008005a5b8b82 */ /* 0x000f300000000800 */
[----:B------:R5:W5:Y:S08]  /*17d0*/  LDC R86, c[0x3][R90] ;  /* 0x00c000005a567b82 */ /* 0x000b700000000800 */
[----:B------:R5:W5:Y:S01]  /*17e0*/  @!P0 LDC R88, c[0x3][R90+0x20] ;  /* 0x00c008005a588b82 */ /* 0x000b620000000800 */
[----:B0-----:R-:W-:-:S02]  /*17f0*/  IMAD R75, R68, UR4, R75 ;  /* 0x00000004444b7c24 */ /* 0x001fc4000f8e024b */
[----:B-1----:R-:W-:Y:S02]  /*1800*/  @!P0 IMAD R79, R68, UR4, R79 ;  /* 0x00000004444f8c24 */ /* 0x002fe4000f8e024f */
[----:B------:R-:W-:-:S04]  /*1810*/  @!P1 IMAD.WIDE R68, R69, 0x8, R76 ;  /* 0x0000000845449825 */ /* 0x000fc800078e024c */
[C---:B--2---:R-:W-:Y:S02]  /*1820*/  IMAD R89, R74.reuse, UR4, R87 ;  /* 0x000000044a597c24 */ /* 0x044fe4000f8e0257 */
[----:B------:R-:W2:Y:S01]  /*1830*/  @!P1 LDG.E.64 R68, desc[UR10][R68.64] ;  /* 0x0000000a44449981 */ /* 0x000ea2000c1e1b00 */
[----:B----4-:R-:W-:Y:S02]  /*1840*/  @!P0 IMAD R97, R74, UR4, R91 ;  /* 0x000000044a618c24 */ /* 0x010fe4000f8e025b */
[----:B-----5:R-:W-:-:S04]  /*1850*/  @!P0 IMAD.WIDE R90, R79, 0x8, R76 ;  /* 0x000000084f5a8825 */ /* 0x020fc800078e024c */
[----:B------:R-:W-:Y:S02]  /*1860*/  IMAD.IADD R101, R103, 0x1, R86 ;  /* 0x0000000167657824 */ /* 0x000fe400078e0256 */
[----:B------:R-:W4:Y:S01]  /*1870*/  @!P0 LDG.E.64 R90, desc[UR10][R90.64] ;  /* 0x0000000a5a5a8981 */ /* 0x000f22000c1e1b00 */
[----:B------:R-:W-:-:S04]  /*1880*/  IMAD.WIDE R86, R75, 0x8, R76 ;  /* 0x000000084b567825 */ /* 0x000fc800078e024c */
[--C-:B------:R-:W-:Y:S01]  /*1890*/  @!P0 IMAD.WIDE R78, R97, 0x8, R76.reuse ;  /* 0x00000008614e8825 */ /* 0x100fe200078e024c */
[----:B------:R-:W-:Y:S01]  /*18a0*/  @!P0 IADD3 R103, PT, PT, R103, R88, RZ ;  /* 0x0000005867678210 */ /* 0x000fe20007ffe0ff */
[----:B------:R-:W5:Y:S02]  /*18b0*/  LDG.E.64 R86, desc[UR10][R86.64] ;  /* 0x0000000a56567981 */ /* 0x000f64000c1e1b00 */
[--C-:B------:R-:W-:Y:S02]  /*18c0*/  IMAD.WIDE R88, R89, 0x8, R76.reuse ;  /* 0x0000000859587825 */ /* 0x100fe400078e024c */
[----:B------:R-:W5:Y:S02]  /*18d0*/  @!P0 LDG.E.64 R78, desc[UR10][R78.64] ;  /* 0x0000000a4e4e8981 */ /* 0x000f64000c1e1b00 */
[--C-:B------:R-:W-:Y:S02]  /*18e0*/  IMAD.WIDE R74, R101, 0x8, R76.reuse ;  /* 0x00000008654a7825 */ /* 0x100fe400078e024c */
[----:B------:R-:W5:Y:S02]  /*18f0*/  LDG.E.64 R88, desc[UR10][R88.64] ;  /* 0x0000000a58587981 */ /* 0x000f64000c1e1b00 */
[----:B------:R-:W-:-:S02]  /*1900*/  @!P0 IMAD.WIDE R76, R103, 0x8, R76 ;  /* 0x00000008674c8825 */ /* 0x000fc400078e024c */
[----:B------:R-:W5:Y:S04]  /*1910*/  LDG.E.64 R74, desc[UR10][R74.64] ;  /* 0x0000000a4a4a7981 */ /* 0x000f68000c1e1b00 */
[----:B------:R-:W5:Y:S01]  /*1920*/  @!P0 LDG.E.64 R76, desc[UR10][R76.64] ;  /* 0x0000000a4c4c8981 */ /* 0x000f62000c1e1b00 */
[----:B------:R-:W0:Y:S01]  /*1930*/  S2UR UR6, SR_CgaCtaId ;  /* 0x00000000000679c3 */ /* 0x000e220000008800 */
[----:B------:R-:W-:Y:S02]  /*1940*/  UMOV UR5, 0x400 ;  /* 0x0000040000057882 */ /* 0x000fe40000000000 */
[----:B------:R-:W-:Y:S01]  /*1950*/  UIADD3 UR5, UPT, UPT, UR5, 0x2000, URZ ;  /* 0x0000200005057890 */ /* 0x000fe2000fffe0ff */
[----:B------:R-:W-:-:S04]  /*1960*/  IMAD R105, R95, 0x8, R0 ;  /* 0x000000085f697824 */ /* 0x000fc800078e0200 */
[----:B------:R-:W-:Y:S01]  /*1970*/  IMAD R97, R105, 0x8, R96 ;  /* 0x0000000869617824 */ /* 0x000fe200078e0260 */
[----:B0-----:R-:W-:-:S06]  /*1980*/  ULEA UR5, UR6, UR5, 0x18 ;  /* 0x0000000506057291 */ /* 0x001fcc000f8ec0ff */
[----:B------:R-:W-:-:S04]  /*1990*/  LEA R96, R3, UR5, 0x9 ;  /* 0x0000000503607c11 */ /* 0x000fc8000f8e48ff */
[C---:B------:R-:W-:Y:S01]  /*19a0*/  LEA R101, R105.reuse, R96, 0x3 ;  /* 0x0000006069657211 */ /* 0x040fe200078e18ff */
[C-C-:B------:R-:W-:Y:S02]  /*19b0*/  IMAD R103, R105.reuse, 0x8, R96.reuse ;  /* 0x0000000869677824 */ /* 0x140fe400078e0260 */
[----:B------:R-:W-:Y:S01]  /*19c0*/  IMAD R105, R105, 0x8, R96 ;  /* 0x0000000869697824 */ /* 0x000fe200078e0260 */
[----:B------:R-:W0:Y:S01]  /*19d0*/  S2R R0, SR_TID.X ;  /* 0x0000000000007919 */ /* 0x000e220000002100 */
[----:B------:R-:W-:Y:S01]  /*19e0*/  IADD3 R95, PT, PT, R95, 0x4, RZ ;  /* 0x000000045f5f7810 */ /* 0x000fe20007ffe0ff */
[----:B---3--:R3:W-:Y:S04]  /*19f0*/  STS.64 [R97], R18 ;  /* 0x0000001261007388 */ /* 0x0087e80000000a00 */
[----:B--2---:R3:W-:Y:S04]  /*1a00*/  @!P1 STS.64 [R97+0x1000], R68 ;  /* 0x0010004461009388 */ /* 0x0047e80000000a00 */
[----:B----4-:R3:W-:Y:S04]  /*1a10*/  @!P0 STS.64 [R101+0x1040], R90 ;  /* 0x0010405a65008388 */ /* 0x0107e80000000a00 */
[----:B-----5:R3:W-:Y:S04]  /*1a20*/  STS.64 [R101+0x40], R86 ;  /* 0x0000405665007388 */ /* 0x0207e80000000a00 */
[----:B------:R3:W-:Y:S04]  /*1a30*/  @!P0 STS.64 [R103+0x1080], R78 ;  /* 0x0010804e67008388 */ /* 0x0007e80000000a00 */
[----:B------:R3:W-:Y:S04]  /*1a40*/  STS.64 [R103+0x80], R88 ;  /* 0x0000805867007388 */ /* 0x0007e80000000a00 */
[----:B------:R3:W-:Y:S04]  /*1a50*/  STS.64 [R105+0xc0], R74 ;  /* 0x0000c04a69007388 */ /* 0x0007e80000000a00 */
[----:B------:R3:W-:Y:S01]  /*1a60*/  @!P0 STS.64 [R105+0x10c0], R76 ;  /* 0x0010c04c69008388 */ /* 0x0007e20000000a00 */
[----:B------:R-:W-:-:S13]  /*1a70*/  ISETP.NE.AND P0, PT, R95, R94, PT ;  /* 0x0000005e5f00720c */ /* 0x000fda0003f05270 */
[----:B0--3--:R-:W-:Y:S05]  /*1a80*/  @P0 BRA `(.L_x_61) ;  /* 0xfffffff800f80947 */ /* 0x009fea000383ffff */
.L_x_60:
[----:B------:R-:W-:-:S13]  /*1a90*/  LOP3.LUT P0, RZ, R9, 0x3, RZ, 0xc0, !PT ;  /* 0x0000000309ff7812 */ /* 0x000fda000780c0ff */
[----:B------:R-:W-:Y:S05]  /*1aa0*/  @!P0 BRA `(.L_x_59) ;  /* 0x0000000000e08947 */ /* 0x000fea0003800000 */
[----:B------:R-:W0:Y:S01]  /*1ab0*/  LDCU UR4, c[0x0][0x3c8] ;  /* 0x00007900ff0477ac */ /* 0x000e220008000800 */
[----:B------:R-:W-:Y:S02]  /*1ac0*/  IMAD.IADD R7, R16, 0x1, R3 ;  /* 0x0000000110077824 */ /* 0x000fe400078e0203 */
[----:B------:R-:W1:Y:S01]  /*1ad0*/  LDC.64 R16, c[0x0][0x390] ;  /* 0x0000e400ff107b82 */ /* 0x000e620000000a00 */
[----:B------:R-:W2:Y:S01]  /*1ae0*/  LDCU UR7, c[0x0][0x3a0] ;  /* 0x00007400ff0777ac */ /* 0x000ea20008000800 */
[----:B0-----:R-:W-:Y:S01]  /*1af0*/  ISETP.GE.U32.AND P1, PT, R100, UR4, PT ;  /* 0x0000000464007c0c */ /* 0x001fe2000bf26070 */
[----:B------:R-:W-:Y:S02]  /*1b00*/  UMOV UR4, 0x8000 ;  /* 0x0000800000047882 */ /* 0x000fe40000000000 */
[----:B------:R-:W-:Y:S01]  /*1b10*/  LEA R74, R7, UR4, 0x2 ;  /* 0x00000004074a7c11 */ /* 0x000fe2000f8e10ff */
[----:B------:R-:W-:Y:S01]  /*1b20*/  IMAD.IADD R7, R2, 0x1, R94 ;  /* 0x0000000102077824 */ /* 0x000fe200078e025e */
[----:B------:R-:W0:Y:S02]  /*1b30*/  LDCU.64 UR4, c[0x0][0x3a8] ;  /* 0x00007500ff0477ac */ /* 0x000e240008000a00 */
[----:B------:R-:W3:Y:S01]  /*1b40*/  LDC R18, c[0x3][R74] ;  /* 0x00c000004a127b82 */ /* 0x000ee20000000800 */
[----:B--2---:R-:W-:-:S07]  /*1b50*/  IMAD R75, R7, UR7, R12 ;  /* 0x00000007074b7c24 */ /* 0x004fce000f8e020c */
[----:B------:R-:W2:Y:S01]  /*1b60*/  @!P1 LDC R68, c[0x3][R74+0x20] ;  /* 0x00c008004a449b82 */ /* 0x000ea20000000800 */
[----:B0-----:R-:W-:-:S06]  /*1b70*/  UIMAD UR4, UR4, UR5, URZ ;  /* 0x00000005040472a4 */ /* 0x001fcc000f8e02ff */
[----:B---3--:R-:W-:-:S04]  /*1b80*/  IMAD R19, R75, UR4, R18 ;  /* 0x000000044b137c24 */ /* 0x008fc8000f8e0212 */
[----:B-1----:R-:W-:-:S04]  /*1b90*/  IMAD.WIDE R18, R19, 0x8, R16 ;  /* 0x0000000813127825 */ /* 0x002fc800078e0210 */
[----:B--2---:R-:W-:Y:S02]  /*1ba0*/  @!P1 IMAD R69, R75, UR4, R68 ;  /* 0x000000044b459c24 */ /* 0x004fe4000f8e0244 */
[----:B------:R-:W2:Y:S02]  /*1bb0*/  LDG.E.64 R18, desc[UR10][R18.64] ;  /* 0x0000000a12127981 */ /* 0x000ea4000c1e1b00 */
[----:B------:R-:W-:-:S06]  /*1bc0*/  @!P1 IMAD.WIDE R68, R69, 0x8, R16 ;  /* 0x0000000845449825 */ /* 0x000fcc00078e0210 */
[----:B------:R-:W3:Y:S01]  /*1bd0*/  @!P1 LDG.E.64 R68, desc[UR10][R68.64] ;  /* 0x0000000a44449981 */ /* 0x000ee2000c1e1b00 */
[----:B------:R-:W0:Y:S01]  /*1be0*/  S2UR UR6, SR_CgaCtaId ;  /* 0x00000000000679c3 */ /* 0x000e220000008800 */
[----:B------:R-:W-:Y:S02]  /*1bf0*/  UMOV UR5, 0x400 ;  /* 0x0000040000057882 */ /* 0x000fe40000000000 */
[----:B------:R-:W-:Y:S01]  /*1c00*/  UIADD3 UR5, UPT, UPT, UR5, 0x2000, URZ ;  /* 0x0000200005057890 */ /* 0x000fe2000fffe0ff */
[----:B------:R-:W-:Y:S02]  /*1c10*/  LEA R94, R94, R0, 0x3 ;  /* 0x000000005e5e7211 */ /* 0x000fe400078e18ff */
[----:B------:R-:W-:Y:S01]  /*1c20*/  LOP3.LUT R7, R9, 0x3, RZ, 0xc0, !PT ;  /* 0x0000000309077812 */ /* 0x000fe200078ec0ff */
[----:B0-----:R-:W-:-:S06]  /*1c30*/  ULEA UR5, UR6, UR5, 0x18 ;  /* 0x0000000506057291 */ /* 0x001fcc000f8ec0ff */
[----:B------:R-:W-:-:S05]  /*1c40*/  LEA R77, R3, UR5, 0x9 ;  /* 0x00000005034d7c11 */ /* 0x000fca000f8e48ff */
[----:B------:R-:W-:Y:S01]  /*1c50*/  IMAD R77, R94, 0x8, R77 ;  /* 0x000000085e4d7824 */ /* 0x000fe200078e024d */
[----:B------:R-:W-:-:S04]  /*1c60*/  ISETP.NE.AND P0, PT, R7, 0x1, PT ;  /* 0x000000010700780c */ /* 0x000fc80003f05270 */
[----:B--2---:R0:W-:Y:S04]  /*1c70*/  STS.64 [R77], R18 ;  /* 0x000000124d007388 */ /* 0x0041e80000000a00 */
[----:B---3--:R0:W-:Y:S05]  /*1c80*/  @!P1 STS.64 [R77+0x1000], R68 ;  /* 0x001000444d009388 */ /* 0x0081ea0000000a00 */
[----:B------:R-:W-:Y:S05]  /*1c90*/  @!P0 BRA `(.L_x_59) ;  /* 0x0000000000648947 */ /* 0x000fea0003800000 */
[----:B0-----:R-:W0:Y:S01]  /*1ca0*/  LDC R18, c[0x3][R74] ;  /* 0x00c000004a127b82 */ /* 0x001e220000000800 */
[----:B------:R-:W-:-:S07]  /*1cb0*/  VIADD R75, R75, UR7 ;  /* 0x000000074b4b7c36 */ /* 0x000fce0008000000 */
[----:B------:R-:W1:Y:S01]  /*1cc0*/  @!P1 LDC R68, c[0x3][R74+0x20] ;  /* 0x00c008004a449b82 */ /* 0x000e620000000800 */
[----:B0-----:R-:W-:-:S04]  /*1cd0*/  IMAD R19, R75, UR4, R18 ;  /* 0x000000044b137c24 */ /* 0x001fc8000f8e0212 */
[----:B------:R-:W-:-:S04]  /*1ce0*/  IMAD.WIDE R18, R19, 0x8, R16 ;  /* 0x0000000813127825 */ /* 0x000fc800078e0210 */
[----:B-1----:R-:W-:Y:S02]  /*1cf0*/  @!P1 IMAD R69, R75, UR4, R68 ;  /* 0x000000044b459c24 */ /* 0x002fe4000f8e0244 */
[----:B------:R-:W2:Y:S02]  /*1d00*/  LDG.E.64 R18, desc[UR10][R18.64] ;  /* 0x0000000a12127981 */ /* 0x000ea4000c1e1b00 */
[----:B------:R-:W-:-:S06]  /*1d10*/  @!P1 IMAD.WIDE R68, R69, 0x8, R16 ;  /* 0x0000000845449825 */ /* 0x000fcc00078e0210 */
[----:B------:R-:W3:Y:S01]  /*1d20*/  @!P1 LDG.E.64 R68, desc[UR10][R68.64] ;  /* 0x0000000a44449981 */ /* 0x000ee2000c1e1b00 */
[----:B------:R-:W-:-:S03]  /*1d30*/  ISETP.NE.AND P0, PT, R7, 0x2, PT ;  /* 0x000000020700780c */ /* 0x000fc60003f05270 */
[----:B--2---:R1:W-:Y:S04]  /*1d40*/  STS.64 [R77+0x40], R18 ;  /* 0x000040124d007388 */ /* 0x0043e80000000a00 */
[----:B---3--:R1:W-:Y:S06]  /*1d50*/  @!P1 STS.64 [R77+0x1040], R68 ;  /* 0x001040444d009388 */ /* 0x0083ec0000000a00 */
[----:B------:R-:W-:Y:S05]  /*1d60*/  @!P0 BRA `(.L_x_59) ;  /* 0x0000000000308947 */ /* 0x000fea0003800000 */
[----:B-1----:R-:W0:Y:S01]  /*1d70*/  LDC R18, c[0x3][R74] ;  /* 0x00c000004a127b82 */ /* 0x002e220000000800 */
[----:B------:R-:W-:-:S05]  /*1d80*/  IADD3 R7, PT, PT, R75, UR7, RZ ;  /* 0x000000074b077c10 */ /* 0x000fca000fffe0ff */
[----:B------:R-:W-:Y:S02]  /*1d90*/  IMAD R7, R7, UR4, RZ ;  /* 0x0000000407077c24 */ /* 0x000fe4000f8e02ff */
[----:B------:R-:W1:Y:S02]  /*1da0*/  @!P1 LDC R68, c[0x3][R74+0x20] ;  /* 0x00c008004a449b82 */ /* 0x000e640000000800 */
[----:B0-----:R-:W-:-:S04]  /*1db0*/  IMAD.IADD R19, R7, 0x1, R18 ;  /* 0x0000000107137824 */ /* 0x001fc800078e0212 */
[----:B------:R-:W-:-:S04]  /*1dc0*/  IMAD.WIDE R18, R19, 0x8, R16 ;  /* 0x0000000813127825 */ /* 0x000fc800078e0210 */
[----:B-1----:R-:W-:Y:S02]  /*1dd0*/  @!P1 IMAD.IADD R7, R7, 0x1, R68 ;  /* 0x0000000107079824 */ /* 0x002fe400078e0244 */
[----:B------:R-:W2:Y:S02]  /*1de0*/  LDG.E.64 R18, desc[UR10][R18.64] ;  /* 0x0000000a12127981 */ /* 0x000ea4000c1e1b00 */
[----:B------:R-:W-:-:S06]  /*1df0*/  @!P1 IMAD.WIDE R16, R7, 0x8, R16 ;  /* 0x0000000807109825 */ /* 0x000fcc00078e0210 */
[----:B------:R-:W3:Y:S04]  /*1e00*/  @!P1 LDG.E.64 R16, desc[UR10][R16.64] ;  /* 0x0000000a10109981 */ /* 0x000ee8000c1e1b00 */
[----:B--2---:R2:W-:Y:S04]  /*1e10*/  STS.64 [R77+0x80], R18 ;  /* 0x000080124d007388 */ /* 0x0045e80000000a00 */
[----:B---3--:R2:W-:Y:S02]  /*1e20*/  @!P1 STS.64 [R77+0x1080], R16 ;  /* 0x001080104d009388 */ /* 0x0085e40000000a00 */
.L_x_59:
[----:B------:R-:W-:Y:S05]  /*1e30*/  BSYNC.RECONVERGENT B0 ;  /* 0x0000000000007941 */ /* 0x000fea0003800200 */
.L_x_58:
[----:B------:R-:W-:Y:S01]  /*1e40*/  BAR.SYNC.DEFER_BLOCKING 0x0 ;  /* 0x0000000000007b1d */ /* 0x000fe20000010000 */
[----:B------:R-:W-:-:S13]  /*1e50*/  ISETP.GT.AND P0, PT, R13, 0xf, PT ;  /* 0x0000000f0d00780c */ /* 0x000fda0003f04270 */
[----:B------:R-:W-:Y:S05]  /*1e60*/  @P0 BRA `(.L_x_62) ;  /* 0x0000001400f00947 */ /* 0x000fea0003800000 */
[----:B------:R-:W-:Y:S01]  /*1e70*/  IMAD.MOV.U32 R7, RZ, RZ, 0x10 ;  /* 0x00000010ff077424 */ /* 0x000fe200078e00ff */
[----:B------:R-:W-:Y:S01]  /*1e80*/  IADD3 R114, PT, PT, -R13, RZ, RZ ;  /* 0x000000ff0d727210 */ /* 0x000fe20007ffe1ff */
[----:B------:R-:W-:-:S03]  /*1e90*/  UMOV UR4, URZ ;  /* 0x000000ff00047c82 */ /* 0x000fc60008000000 */
[----:B------:R-:W-:-:S04]  /*1ea0*/  VIADDMNMX R114, R114, R7, 0x1, !PT ;  /* 0x0000000172727446 */ /* 0x000fc80007800107 */
[----:B------:R-:W-:-:S13]  /*1eb0*/  ISETP.GT.AND P0, PT, R114, RZ, PT ;  /* 0x000000ff7200720c */ /* 0x000fda0003f04270 */
[----:B------:R-:W-:Y:S05]  /*1ec0*/  @!P0 BRA `(.L_x_63) ;  /* 0x0000001000f88947 */ /* 0x000fea0003800000 */
[----:B------:R-:W-:Y:S01]  /*1ed0*/  VIADD R7, R114, -UR4 ;  /* 0x8000000472077c36 */ /* 0x000fe20008000000 */
[----:B------:R-:W-:-:S04]  /*1ee0*/  PLOP3.LUT P0, PT, PT, PT, PT, 0x80, 0x8 ;  /* 0x000000000008781c */ /* 0x000fc80003f0f070 */
[----:B------:R-:W-:-:S13]  /*1ef0*/  ISETP.GT.AND P1, PT, R7, 0x3, PT ;  /* 0x000000030700780c */ /* 0x000fda0003f24270 */
[----:B------:R-:W-:Y:S05]  /*1f00*/  @!P1 BRA `(.L_x_64) ;  /* 0x0000000c00349947 */ /* 0x000fea0003800000 */
[----:B------:R-:W3:Y:S01]  /*1f10*/  S2UR UR7, SR_CgaCtaId ;  /* 0x00000000000779c3 */ /* 0x000ee20000008800 */
[----:B------:R-:W-:Y:S01]  /*1f20*/  UMOV UR5, 0x400 ;  /* 0x0000040000057882 */ /* 0x000fe20000000000 */
[----:B------:R-:W-:Y:S01]  /*1f30*/  PLOP3.LUT P0, PT, PT, PT, PT, 0x8, 0x80 ;  /* 0x000000000080781c */ /* 0x000fe20003f0e170 */
[----:B------:R-:W-:Y:S01]  /*1f40*/  UIADD3 UR6, UPT, UPT, UR5, 0x2000, URZ ;  /* 0x0000200005067890 */ /* 0x000fe2000fffe0ff */
[----:B------:R-:W-:Y:S01]  /*1f50*/  IADD3 R7, PT, PT, R114, -0x3, RZ ;  /* 0xfffffffd72077810 */ /* 0x000fe20007ffe0ff */
[----:B---3--:R-:W-:Y:S02]  /*1f60*/  ULEA UR8, UR7, UR5, 0x18 ;  /* 0x0000000507087291 */ /* 0x008fe4000f8ec0ff */
[----:B------:R-:W-:-:S12]  /*1f70*/  ULEA UR6, UR7, UR6, 0x18 ;  /* 0x0000000607067291 */ /* 0x000fd8000f8ec0ff */
.L_x_65:
[----:B------:R-:W-:Y:S02]  /*1f80*/  ULEA UR5, UR4, UR6, 0x9 ;  /* 0x0000000604057291 */ /* 0x000fe4000f8e48ff */
[----:B------:R-:W-:-:S04]  /*1f90*/  ULEA UR7, UR4, UR8, 0x9 ;  /* 0x0000000804077291 */ /* 0x000fc8000f8e48ff */
[----:B01----:R-:W-:Y:S01]  /*1fa0*/  LEA R68, R3, UR5, 0x3 ;  /* 0x0000000503447c11 */ /* 0x003fe2000f8e18ff */
[----:B------:R-:W-:Y:S01]  /*1fb0*/  UIADD3 UR5, UPT, UPT, UR4, 0x1, URZ ;  /* 0x0000000104057890 */ /* 0x000fe2000fffe0ff */
[----:B------:R-:W-:-:S03]  /*1fc0*/  LEA R69, R0, UR7, 0x3 ;  /* 0x0000000700457c11 */ /* 0x000fc6000f8e18ff */
[----:B------:R-:W-:Y:S01]  /*1fd0*/  LDS.64 R86, [R68+0x80] ;  /* 0x0000800044567984 */ /* 0x000fe20000000a00 */
[----:B------:R-:W-:Y:S02]  /*1fe0*/  ULEA UR7, UR5, UR6, 0x9 ;  /* 0x0000000605077291 */ /* 0x000fe4000f8e48ff */
[----:B------:R-:W-:Y:S01]  /*1ff0*/  ULEA UR5, UR5, UR8, 0x9 ;  /* 0x0000000805057291 */ /* 0x000fe2000f8e48ff */
[----:B------:R-:W0:Y:S03]  /*2000*/  LDS.64 R94, [R69] ;  /* 0x00000000455e7984 */ /* 0x000e260000000a00 */
[----:B------:R-:W-:Y:S01]  /*2010*/  LEA R76, R3, UR7, 0x3 ;  /* 0x00000007034c7c11 */ /* 0x000fe2000f8e18ff */
[----:B------:R-:W1:Y:S01]  /*2020*/  LDS.64 R106, [R69+0x80] ;  /* 0x00008000456a7984 */ /* 0x000e620000000a00 */
[----:B--2---:R-:W-:Y:S01]  /*2030*/  LEA R77, R0, UR5, 0x3 ;  /* 0x00000005004d7c11 */ /* 0x004fe2000f8e18ff */
[----:B------:R-:W-:-:S02]  /*2040*/  UIADD3 UR5, UPT, UPT, UR4, 0x2, URZ ;  /* 0x0000000204057890 */ /* 0x000fc4000fffe0ff */
[----:B------:R-:W2:Y:S02]  /*2050*/  LDS.64 R104, [R69+0x100] ;  /* 0x0001000045687984 */ /* 0x000ea40000000a00 */
[----:B------:R-:W-:Y:S02]  /*2060*/  ULEA UR7, UR5, UR6, 0x9 ;  /* 0x0000000605077291 */ /* 0x000fe4000f8e48ff */
[----:B------:R-:W3:Y:S01]  /*2070*/  LDS.64 R18, [R68+0x180] ;  /* 0x0001800044127984 */ /* 0x000ee20000000a00 */
[----:B------:R-:W-:-:S03]  /*2080*/  ULEA UR5, UR5, UR8, 0x9 ;  /* 0x0000000805057291 */ /* 0x000fc6000f8e48ff */
        /* <DEDUP_REMOVED lines=11> */
[----:B------:R-:W-:Y:S01]  /*2140*/  LDS.64 R74, [R77] ;  /* 0x000000004d4a7984 */ /* 0x000fe20000000a00 */
[----:B---3--:R-:W-:-:S03]  /*2150*/  DFMA R14, R18, R94, R14 ;  /* 0x0000005e120e722b */ /* 0x008fc6000000000e */
[----:B------:R-:W0:Y:S01]  /*2160*/  LDS.64 R68, [R77+0x80] ;  /* 0x000080004d447984 */ /* 0x000e220000000a00 */
[----:B------:R-:W-:Y:S02]  /*2170*/  DFMA R26, R18, R106, R26 ;  /* 0x0000006a121a722b */ /* 0x000fe4000000001a */
[----:B----4-:R-:W-:Y:S01]  /*2180*/  DFMA R86, R86, R90, R54 ;  /* 0x0000005a5656722b */ /* 0x010fe20000000036 */
[----:B------:R-:W1:Y:S01]  /*2190*/  LDS.64 R110, [R76+0x100] ;  /* 0x000100004c6e7984 */ /* 0x000e620000000a00 */
[----:B------:R-:W-:Y:S02]  /*21a0*/  DFMA R24, R18, R104, R24 ;  /* 0x000000681218722b */ /* 0x000fe40000000018 */
[----:B-----5:R-:W-:Y:S01]  /*21b0*/  DFMA R20, R16, R94, R20 ;  /* 0x0000005e1014722b */ /* 0x020fe20000000014 */
[----:B------:R-:W2:Y:S01]  /*21c0*/  LDS.64 R116, [R76+0xc0] ;  /* 0x0000c0004c747984 */ /* 0x000ea20000000a00 */
[----:B------:R-:W-:Y:S02]  /*21d0*/  DFMA R22, R18, R90, R22 ;  /* 0x0000005a1216722b */ /* 0x000fe40000000016 */
[C---:B------:R-:W-:Y:S01]  /*21e0*/  DFMA R28, R78.reuse, R94, R28 ;  /* 0x0000005e4e1c722b */ /* 0x040fe2000000001c */
[----:B------:R-:W3:Y:S01]  /*21f0*/  LDS.64 R18, [R77+0x100] ;  /* 0x000100004d127984 */ /* 0x000ee20000000a00 */
[----:B------:R-:W-:-:S02]  /*2200*/  DFMA R42, R78, R106, R42 ;  /* 0x0000006a4e2a722b */ /* 0x000fc4000000002a */
[C---:B------:R-:W-:Y:S02]  /*2210*/  DFMA R36, R88.reuse, R94, R36 ;  /* 0x0000005e5824722b */ /* 0x040fe40000000024 */
[C---:B------:R-:W-:Y:S02]  /*2220*/  DFMA R50, R88.reuse, R106, R50 ;  /* 0x0000006a5832722b */ /* 0x040fe40000000032 */
[----:B------:R-:W-:Y:S02]  /*2230*/  DFMA R48, R88, R104, R48 ;  /* 0x000000685830722b */ /* 0x000fe40000000030 */
[-C--:B------:R-:W-:Y:S02]  /*2240*/  DFMA R52, R108, R94.reuse, R52 ;  /* 0x0000005e6c34722b */ /* 0x080fe40000000034 */
[C---:B------:R-:W-:Y:S02]  /*2250*/  DFMA R60, R96.reuse, R94, R60 ;  /* 0x0000005e603c722b */ /* 0x040fe4000000003c */
[----:B------:R-:W-:-:S02]  /*2260*/  DFMA R72, R96, R106, R72 ;  /* 0x0000006a6048722b */ /* 0x000fc40000000048 */
[-C--:B------:R-:W-:Y:S02]  /*2270*/  DFMA R70, R96, R104.reuse, R70 ;  /* 0x000000686046722b */ /* 0x080fe40000000046 */
[C---:B------:R-:W-:Y:S02]  /*2280*/  DFMA R40, R78.reuse, R104, R40 ;  /* 0x000000684e28722b */ /* 0x040fe40000000028 */
[-C--:B------:R-:W-:Y:S02]  /*2290*/  DFMA R38, R78, R90.reuse, R38 ;  /* 0x0000005a4e26722b */ /* 0x080fe40000000026 */
[----:B------:R-:W-:Y:S01]  /*22a0*/  DFMA R88, R88, R90, R46 ;  /* 0x0000005a5858722b */ /* 0x000fe2000000002e */
[----:B------:R-:W4:Y:S01]  /*22b0*/  LDS.64 R78, [R76+0x140] ;  /* 0x000140004c4e7984 */ /* 0x000f220000000a00 */
[C---:B------:R-:W-:Y:S02]  /*22c0*/  DFMA R66, R108.reuse, R106, R66 ;  /* 0x0000006a6c42722b */ /* 0x040fe40000000042 */
[C---:B------:R-:W-:Y:S01]  /*22d0*/  DFMA R64, R108.reuse, R104, R64 ;  /* 0x000000686c40722b */ /* 0x040fe20000000040 */
[----:B------:R-:W5:Y:S01]  /*22e0*/  LDS.64 R46, [R76+0x80] ;  /* 0x000080004c2e7984 */ /* 0x000f620000000a00 */
[----:B------:R-:W-:-:S02]  /*22f0*/  DFMA R54, R108, R90, R62 ;  /* 0x0000005a6c36722b */ /* 0x000fc4000000003e */
[----:B------:R-:W-:Y:S01]  /*2300*/  DFMA R96, R96, R90, R84 ;  /* 0x0000005a6060722b */ /* 0x000fe20000000054 */
[----:B------:R-:W5:Y:S01]  /*2310*/  LDS.64 R108, [R76] ;  /* 0x000000004c6c7984 */ /* 0x000f620000000a00 */
[----:B------:R-:W-:Y:S02]  /*2320*/  DFMA R94, R102, R94, R82 ;  /* 0x0000005e665e722b */ /* 0x000fe40000000052 */
[C---:B------:R-:W-:Y:S01]  /*2330*/  DFMA R34, R16.reuse, R106, R34 ;  /* 0x0000006a1022722b */ /* 0x040fe20000000022 */
[----:B------:R-:W5:Y:S01]  /*2340*/  LDS.64 R84, [R76+0x40] ;  /* 0x000040004c547984 */ /* 0x000f620000000a00 */
[C---:B------:R-:W-:Y:S02]  /*2350*/  DFMA R32, R16.reuse, R104, R32 ;  /* 0x000000681020722b */ /* 0x040fe40000000020 */
[-C--:B------:R-:W-:Y:S02]  /*2360*/  DFMA R30, R16, R90.reuse, R30 ;  /* 0x0000005a101e722b */ /* 0x080fe4000000001e */
[C---:B------:R-:W-:Y:S01]  /*2370*/  DFMA R82, R102.reuse, R90, R98 ;  /* 0x0000005a6652722b */ /* 0x040fe20000000062 */
[----:B------:R-:W5:Y:S01]  /*2380*/  LDS.64 R16, [R77+0x180] ;  /* 0x000180004d107984 */ /* 0x000f620000000a00 */
[----:B------:R-:W-:Y:S01]  /*2390*/  DFMA R62, R102, R106, R80 ;  /* 0x0000006a663e722b */ /* 0x000fe20000000050 */
[C---:B------:R-:W-:Y:S01]  /*23a0*/  LEA R98, R3.reuse, UR7, 0x3 ;  /* 0x0000000703627c11 */ /* 0x040fe2000f8e18ff */
[-C--:B0-----:R-:W-:Y:S01]  /*23b0*/  DFMA R26, R100, R68.reuse, R26 ;  /* 0x00000044641a722b */ /* 0x081fe2000000001a */
[----:B------:R-:W0:Y:S01]  /*23c0*/  LDS.64 R90, [R76+0x1c0] ;  /* 0x0001c0004c5a7984 */ /* 0x000e220000000a00 */
[----:B------:R-:W-:Y:S01]  /*23d0*/  LEA R99, R0, UR5, 0x3 ;  /* 0x0000000500637c11 */ /* 0x000fe2000f8e18ff */
[-C--:B-1----:R-:W-:Y:S01]  /*23e0*/  DFMA R42, R110, R68.reuse, R42 ;  /* 0x000000446e2a722b */ /* 0x082fe2000000002a */
[----:B------:R-:W-:Y:S01]  /*23f0*/  UIADD3 UR5, UPT, UPT, UR4, 0x3, URZ ;  /* 0x0000000304057890 */ /* 0x000fe2000fffe0ff */
[----:B--2---:R-:W-:Y:S01]  /*2400*/  DFMA R50, R116, R68, R50 ;  /* 0x000000447432722b */ /* 0x004fe20000000032 */
[----:B------:R-:W-:Y:S01]  /*2410*/  LDS.64 R80, [R98+0x180] ;  /* 0x0001800062507984 */ /* 0x000fe20000000a00 */
[----:B------:R-:W-:Y:S01]  /*2420*/  DFMA R92, R102, R104, R92 ;  /* 0x00000068665c722b */ /* 0x000fe2000000005c */
[----:B------:R-:W-:Y:S01]  /*2430*/  ULEA UR7, UR5, UR6, 0x9 ;  /* 0x0000000605077291 */ /* 0x000fe2000f8e48ff */
[C---:B------:R-:W-:Y:S01]  /*2440*/  DFMA R14, R100.reuse, R74, R14 ;  /* 0x0000004a640e722b */ /* 0x040fe2000000000e */
[----:B------:R-:W1:Y:S01]  /*2450*/  LDS.64 R106, [R99] ;  /* 0x00000000636a7984 */ /* 0x000e620000000a00 */
[----:B---3--:R-:W-:Y:S01]  /*2460*/  DFMA R24, R100, R18, R24 ;  /* 0x000000126418722b */ /* 0x008fe20000000018 */
[----:B------:R-:W-:Y:S01]  /*2470*/  ULEA UR5, UR5, UR8, 0x9 ;  /* 0x0000000805057291 */ /* 0x000fe2000f8e48ff */
[C---:B------:R-:W-:Y:S01]  /*2480*/  DFMA R28, R110.reuse, R74, R28 ;  /* 0x0000004a6e1c722b */ /* 0x040fe2000000001c */
[----:B------:R-:W2:Y:S01]  /*2490*/  LDS.64 R104, [R99+0x80] ;  /* 0x0000800063687984 */ /* 0x000ea20000000a00 */
[----:B------:R-:W-:Y:S01]  /*24a0*/  DFMA R40, R110, R18, R40 ;  /* 0x000000126e28722b */ /* 0x000fe20000000028 */
[----:B------:R-:W-:Y:S01]  /*24b0*/  LEA R115, R3, UR7, 0x3 ;  /* 0x0000000703737c11 */ /* 0x000fe2000f8e18ff */
[----:B------:R-:W-:Y:S01]  /*24c0*/  DFMA R36, R116, R74, R36 ;  /* 0x0000004a7424722b */ /* 0x000fe20000000024 */
[----:B------:R-:W3:Y:S01]  /*24d0*/  LDS.64 R102, [R99+0x100] ;  /* 0x0001000063667984 */ /* 0x000ee20000000a00 */
[C---:B----4-:R-:W-:Y:S01]  /*24e0*/  DFMA R34, R78.reuse, R68, R34 ;  /* 0x000000444e22722b */ /* 0x050fe20000000022 */
[----:B------:R-:W-:Y:S01]  /*24f0*/  UIADD3 UR4, UPT, UPT, UR4, 0x4, URZ ;  /* 0x0000000404047890 */ /* 0x000fe2000fffe0ff */
[----:B------:R-:W-:Y:S01]  /*2500*/  DFMA R20, R78, R74, R20 ;  /* 0x0000004a4e14722b */ /* 0x000fe20000000014 */
[----:B------:R-:W4:Y:S01]  /*2510*/  LDS.64 R76, [R98+0x100] ;  /* 0x00010000624c7984 */ /* 0x000f220000000a00 */
[----:B-----5:R-:W-:-:S02]  /*2520*/  DFMA R58, R46, R68, R58 ;  /* 0x000000442e3a722b */ /* 0x020fc4000000003a */
[----:B------:R-:W-:Y:S01]  /*2530*/  DFMA R44, R46, R74, R44 ;  /* 0x0000004a2e2c722b */ /* 0x000fe2000000002c */
[----:B------:R-:W-:Y:S01]  /*2540*/  ISETP.LE.AND P1, PT, R7, UR4, PT ;  /* 0x0000000407007c0c */ /* 0x000fe2000bf23270 */
[----:B------:R-:W-:Y:S02]  /*2550*/  DFMA R72, R108, R68, R72 ;  /* 0x000000446c48722b */ /* 0x000fe40000000048 */
[----:B------:R-:W-:Y:S02]  /*2560*/  DFMA R56, R46, R18, R56 ;  /* 0x000000122e38722b */ /* 0x000fe40000000038 */
[C---:B------:R-:W-:Y:S02]  /*2570*/  DFMA R52, R84.reuse, R74, R52 ;  /* 0x0000004a5434722b */ /* 0x040fe40000000034 */
[C---:B------:R-:W-:Y:S02]  /*2580*/  DFMA R66, R84.reuse, R68, R66 ;  /* 0x000000445442722b */ /* 0x040fe40000000042 */
[----:B------:R-:W-:-:S02]  /*2590*/  DFMA R64, R84, R18, R64 ;  /* 0x000000125440722b */ /* 0x000fc40000000040 */
[-C--:B------:R-:W-:Y:S02]  /*25a0*/  DFMA R86, R46, R16.reuse, R86 ;  /* 0x000000102e56722b */ /* 0x080fe40000000056 */
[----:B------:R-:W-:Y:S01]  /*25b0*/  DFMA R84, R84, R16, R54 ;  /* 0x000000105454722b */ /* 0x000fe20000000036 */
[----:B------:R-:W5:Y:S01]  /*25c0*/  LDS.64 R46, [R98+0xc0] ;  /* 0x0000c000622e7984 */ /* 0x000f620000000a00 */
[----:B0-----:R-:W-:Y:S02]  /*25d0*/  DFMA R68, R90, R68, R62 ;  /* 0x000000445a44722b */ /* 0x001fe4000000003e */
[----:B------:R-:W-:Y:S01]  /*25e0*/  DFMA R22, R100, R16, R22 ;  /* 0x000000106416722b */ /* 0x000fe20000000016 */
[----:B------:R-:W0:Y:S01]  /*25f0*/  LDS.64 R54, [R98+0x80] ;  /* 0x0000800062367984 */ /* 0x000e220000000a00 */
[C---:B------:R-:W-:Y:S02]  /*2600*/  DFMA R32, R78.reuse, R18, R32 ;  /* 0x000000124e20722b */ /* 0x040fe40000000020 */
[-C--:B------:R-:W-:Y:S01]  /*2610*/  DFMA R30, R78, R16.reuse, R30 ;  /* 0x000000104e1e722b */ /* 0x080fe2000000001e */
[----:B------:R-:W0:Y:S01]  /*2620*/  LDS.64 R62, [R98+0x40] ;  /* 0x00004000623e7984 */ /* 0x000e220000000a00 */
[----:B------:R-:W-:-:S02]  /*2630*/  DFMA R38, R110, R16, R38 ;  /* 0x000000106e26722b */ /* 0x000fc40000000026 */
[C---:B------:R-:W-:Y:S01]  /*2640*/  DFMA R48, R116.reuse, R18, R48 ;  /* 0x000000127430722b */ /* 0x040fe20000000030 */
[----:B------:R-:W0:Y:S01]  /*2650*/  LDS.64 R100, [R99+0x180] ;  /* 0x0001800063647984 */ /* 0x000e220000000a00 */
[----:B------:R-:W-:Y:S02]  /*2660*/  DFMA R88, R116, R16, R88 ;  /* 0x000000107458722b */ /* 0x000fe40000000058 */
[C---:B------:R-:W-:Y:S01]  /*2670*/  DFMA R60, R108.reuse, R74, R60 ;  /* 0x0000004a6c3c722b */ /* 0x040fe2000000003c */
[----:B------:R-:W0:Y:S01]  /*2680*/  LDS.64 R78, [R98+0x140] ;  /* 0x00014000624e7984 */ /* 0x000e220000000a00 */
[C---:B------:R-:W-:Y:S01]  /*2690*/  DFMA R70, R108.reuse, R18, R70 ;  /* 0x000000126c46722b */ /* 0x040fe20000000046 */
[----:B------:R-:W-:Y:S01]  /*26a0*/  LEA R116, R0, UR5, 0x3 ;  /* 0x0000000500747c11 */ /* 0x000fe2000f8e18ff */
[----:B------:R-:W-:Y:S01]  /*26b0*/  DFMA R108, R108, R16, R96 ;  /* 0x000000106c6c722b */ /* 0x000fe20000000060 */
[----:B------:R-:W0:Y:S01]  /*26c0*/  LDS.64 R110, [R98] ;  /* 0x00000000626e7984 */ /* 0x000e220000000a00 */
[----:B------:R-:W-:-:S02]  /*26d0*/  DFMA R74, R90, R74, R94 ;  /* 0x0000004a5a4a722b */ /* 0x000fc4000000005e */
[C---:B------:R-:W-:Y:S01]  /*26e0*/  DFMA R18, R90.reuse, R18, R92 ;  /* 0x000000125a12722b */ /* 0x040fe2000000005c */
[----:B------:R-:W0:Y:S01]  /*26f0*/  LDS.64 R98, [R98+0x1c0] ;  /* 0x0001c00062627984 */ /* 0x000e220000000a00 */
[----:B------:R-:W-:Y:S02]  /*2700*/  DFMA R16, R90, R16, R82 ;  /* 0x000000105a10722b */ /* 0x000fe40000000052 */
[C---:B-1----:R-:W-:Y:S01]  /*2710*/  DFMA R14, R80.reuse, R106, R14 ;  /* 0x0000006a500e722b */ /* 0x042fe2000000000e */
[----:B------:R-:W-:Y:S01]  /*2720*/  LDS.64 R96, [R115+0x180] ;  /* 0x0001800073607984 */ /* 0x000fe20000000a00 */
[C---:B--2---:R-:W-:Y:S02]  /*2730*/  DFMA R26, R80.reuse, R104, R26 ;  /* 0x00000068501a722b */ /* 0x044fe4000000001a */
[----:B---3--:R-:W-:Y:S01]  /*2740*/  DFMA R24, R80, R102, R24 ;  /* 0x000000665018722b */ /* 0x008fe20000000018 */
[----:B------:R-:W1:Y:S01]  /*2750*/  LDS.64 R82, [R116] ;  /* 0x0000000074527984 */ /* 0x000e620000000a00 */
[----:B----4-:R-:W-:-:S02]  /*2760*/  DFMA R28, R76, R106, R28 ;  /* 0x0000006a4c1c722b */ /* 0x010fc4000000001c */
[C---:B------:R-:W-:Y:S01]  /*2770*/  DFMA R42, R76.reuse, R104, R42 ;  /* 0x000000684c2a722b */ /* 0x040fe2000000002a */
[----:B------:R-:W2:Y:S01]  /*2780*/  LDS.64 R94, [R115+0x140] ;  /* 0x00014000735e7984 */ /* 0x000ea20000000a00 */
[----:B------:R-:W-:Y:S02]  /*2790*/  DFMA R40, R76, R102, R40 ;  /* 0x000000664c28722b */ /* 0x000fe40000000028 */
[C---:B-----5:R-:W-:Y:S01]  /*27a0*/  DFMA R36, R46.reuse, R106, R36 ;  /* 0x0000006a2e24722b */ /* 0x060fe20000000024 */
[----:B------:R-:W3:Y:S01]  /*27b0*/  LDS.64 R92, [R115+0x100] ;  /* 0x00010000735c7984 */ /* 0x000ee20000000a00 */
[C---:B------:R-:W-:Y:S02]  /*27c0*/  DFMA R50, R46.reuse, R104, R50 ;  /* 0x000000682e32722b */ /* 0x040fe40000000032 */
[----:B------:R-:W-:Y:S01]  /*27d0*/  DFMA R48, R46, R102, R48 ;  /* 0x000000662e30722b */ /* 0x000fe20000000030 */
[----:B------:R-:W4:Y:S01]  /*27e0*/  LDS.64 R90, [R115+0xc0] ;  /* 0x0000c000735a7984 */ /* 0x000f220000000a00 */
[----:B0-----:R-:W-:-:S02]  /*27f0*/  DFMA R44, R54, R106, R44 ;  /* 0x0000006a362c722b */ /* 0x001fc4000000002c */
[C---:B------:R-:W-:Y:S02]  /*2800*/  DFMA R58, R54.reuse, R104, R58 ;  /* 0x00000068363a722b */ /* 0x040fe4000000003a */
[----:B------:R-:W-:Y:S02]  /*2810*/  DFMA R56, R54, R102, R56 ;  /* 0x000000663638722b */ /* 0x000fe40000000038 */
[C---:B------:R-:W-:Y:S02]  /*2820*/  DFMA R52, R62.reuse, R106, R52 ;  /* 0x0000006a3e34722b */ /* 0x040fe40000000034 */
[C---:B------:R-:W-:Y:S02]  /*2830*/  DFMA R66, R62.reuse, R104, R66 ;  /* 0x000000683e42722b */ /* 0x040fe40000000042 */
[----:B------:R-:W-:Y:S02]  /*2840*/  DFMA R64, R62, R102, R64 ;  /* 0x000000663e40722b */ /* 0x000fe40000000040 */
[----:B------:R-:W-:-:S02]  /*2850*/  DFMA R22, R80, R100, R22 ;  /* 0x000000645016722b */ /* 0x000fc40000000016 */
[C---:B------:R-:W-:Y:S01]  /*2860*/  DFMA R20, R78.reuse, R106, R20 ;  /* 0x0000006a4e14722b */ /* 0x040fe20000000014 */
[----:B------:R-:W0:Y:S01]  /*2870*/  LDS.64 R80, [R116+0x80] ;  /* 0x0000800074507984 */ /* 0x000e220000000a00 */
[C---:B------:R-:W-:Y:S02]  /*2880*/  DFMA R34, R78.reuse, R104, R34 ;  /* 0x000000684e22722b */ /* 0x040fe40000000022 */
[C---:B------:R-:W-:Y:S02]  /*2890*/  DFMA R32, R78.reuse, R102, R32 ;  /* 0x000000664e20722b */ /* 0x040fe40000000020 */
[-C--:B------:R-:W-:Y:S02]  /*28a0*/  DFMA R30, R78, R100.reuse, R30 ;  /* 0x000000644e1e722b */ /* 0x080fe4000000001e */
[-C--:B------:R-:W-:Y:S01]  /*28b0*/  DFMA R38, R76, R100.reuse, R38 ;  /* 0x000000644c26722b */ /* 0x080fe20000000026 */
[----:B------:R-:W5:Y:S01]  /*28c0*/  LDS.64 R78, [R116+0x100] ;  /* 0x00010000744e7984 */ /* 0x000f620000000a00 */
[----:B------:R-:W-:-:S02]  /*28d0*/  DFMA R46, R46, R100, R88 ;  /* 0x000000642e2e722b */ /* 0x000fc40000000058 */
[-C--:B------:R-:W-:Y:S01]  /*28e0*/  DFMA R54, R54, R100.reuse, R86 ;  /* 0x000000643636722b */ /* 0x080fe20000000056 */
[----:B------:R-:W5:Y:S01]  /*28f0*/  LDS.64 R76, [R116+0x180] ;  /* 0x00018000744c7984 */ /* 0x000f620000000a00 */
[----:B------:R-:W-:Y:S02]  /*2900*/  DFMA R62, R62, R100, R84 ;  /* 0x000000643e3e722b */ /* 0x000fe40000000054 */
[C---:B------:R-:W-:Y:S01]  /*2910*/  DFMA R60, R110.reuse, R106, R60 ;  /* 0x0000006a6e3c722b */ /* 0x040fe2000000003c */
[----:B------:R-:W5:Y:S01]  /*2920*/  LDS.64 R88, [R115+0x80] ;  /* 0x0000800073587984 */ /* 0x000f620000000a00 */
[C---:B------:R-:W-:Y:S02]  /*2930*/  DFMA R72, R110.reuse, R104, R72 ;  /* 0x000000686e48722b */ /* 0x040fe40000000048 */
[C---:B------:R-:W-:Y:S01]  /*2940*/  DFMA R70, R110.reuse, R102, R70 ;  /* 0x000000666e46722b */ /* 0x040fe20000000046 */
[----:B------:R-:W5:Y:S01]  /*2950*/  LDS.64 R86, [R115+0x40] ;  /* 0x0000400073567984 */ /* 0x000f620000000a00 */
[----:B------:R-:W-:-:S02]  /*2960*/  DFMA R108, R110, R100, R108 ;  /* 0x000000646e6c722b */ /* 0x000fc4000000006c */
[C---:B------:R-:W-:Y:S01]  /*2970*/  DFMA R74, R98.reuse, R106, R74 ;  /* 0x0000006a624a722b */ /* 0x040fe2000000004a */
[----:B------:R-:W5:Y:S01]  /*2980*/  LDS.64 R84, [R115] ;  /* 0x0000000073547984 */ /* 0x000f620000000a00 */
[C---:B------:R-:W-:Y:S02]  /*2990*/  DFMA R68, R98.reuse, R104, R68 ;  /* 0x000000686244722b */ /* 0x040fe40000000044 */
[C---:B------:R-:W-:Y:S01]  /*29a0*/  DFMA R18, R98.reuse, R102, R18 ;  /* 0x000000666212722b */ /* 0x040fe20000000012 */
[----:B------:R-:W5:Y:S01]  /*29b0*/  LDS.64 R110, [R115+0x1c0] ;  /* 0x0001c000736e7984 */ /* 0x000f620000000a00 */
[----:B------:R-:W-:Y:S02]  /*29c0*/  DFMA R16, R98, R100, R16 ;  /* 0x000000646210722b */ /* 0x000fe40000000010 */
[-C--:B-1----:R-:W-:Y:S02]  /*29d0*/  DFMA R14, R96, R82.reuse, R14 ;  /* 0x00000052600e722b */ /* 0x082fe4000000000e */
[----:B--2---:R-:W-:-:S02]  /*29e0*/  DFMA R20, R94, R82, R20 ;  /* 0x000000525e14722b */ /* 0x004fc40000000014 */
[-C--:B---3--:R-:W-:Y:S02]  /*29f0*/  DFMA R28, R92, R82.reuse, R28 ;  /* 0x000000525c1c722b */ /* 0x088fe4000000001c */
[----:B----4-:R-:W-:Y:S02]  /*2a00*/  DFMA R36, R90, R82, R36 ;  /* 0x000000525a24722b */ /* 0x010fe40000000024 */
[-C--:B0-----:R-:W-:Y:S02]  /*2a10*/  DFMA R26, R96, R80.reuse, R26 ;  /* 0x00000050601a722b */ /* 0x081fe4000000001a */
[-C--:B------:R-:W-:Y:S02]  /*2a20*/  DFMA R34, R94, R80.reuse, R34 ;  /* 0x000000505e22722b */ /* 0x080fe40000000022 */
[-C--:B------:R-:W-:Y:S02]  /*2a30*/  DFMA R42, R92, R80.reuse, R42 ;  /* 0x000000505c2a722b */ /* 0x080fe4000000002a */
[----:B------:R-:W-:-:S02]  /*2a40*/  DFMA R50, R90, R80, R50 ;  /* 0x000000505a32722b */ /* 0x000fc40000000032 */
[-C--:B-----5:R-:W-:Y:S02]  /*2a50*/  DFMA R40, R92, R78.reuse, R40 ;  /* 0x0000004e5c28722b */ /* 0x0a0fe40000000028 */
[----:B------:R-:W-:Y:S02]  /*2a60*/  DFMA R24, R96, R78, R24 ;  /* 0x0000004e6018722b */ /* 0x000fe40000000018 */
[-C--:B------:R-:W-:Y:S02]  /*2a70*/  DFMA R38, R92, R76.reuse, R38 ;  /* 0x0000004c5c26722b */ /* 0x080fe40000000026 */
[----:B------:R-:W-:Y:S02]  /*2a80*/  DFMA R22, R96, R76, R22 ;  /* 0x0000004c6016722b */ /* 0x000fe40000000016 */
[C---:B------:R-:W-:Y:S02]  /*2a90*/  DFMA R44, R88.reuse, R82, R44 ;  /* 0x00000052582c722b */ /* 0x040fe4000000002c */
[----:B------:R-:W-:-:S02]  /*2aa0*/  DFMA R58, R88, R80, R58 ;  /* 0x00000050583a722b */ /* 0x000fc4000000003a */
[C---:B------:R-:W-:Y:S02]  /*2ab0*/  DFMA R52, R86.reuse, R82, R52 ;  /* 0x000000525634722b */ /* 0x040fe40000000034 */
[----:B------:R-:W-:Y:S02]  /*2ac0*/  DFMA R66, R86, R80, R66 ;  /* 0x000000505642722b */ /* 0x000fe40000000042 */
[C---:B------:R-:W-:Y:S02]  /*2ad0*/  DFMA R60, R84.reuse, R82, R60 ;  /* 0x00000052543c722b */ /* 0x040fe4000000003c */
[C---:B------:R-:W-:Y:S02]  /*2ae0*/  DFMA R72, R84.reuse, R80, R72 ;  /* 0x000000505448722b */ /* 0x040fe40000000048 */
[-C--:B------:R-:W-:Y:S02]  /*2af0*/  DFMA R70, R84, R78.reuse, R70 ;  /* 0x0000004e5446722b */ /* 0x080fe40000000046 */
[----:B------:R-:W-:-:S02]  /*2b00*/  DFMA R32, R94, R78, R32 ;  /* 0x0000004e5e20722b */ /* 0x000fc40000000020 */
[----:B------:R-:W-:Y:S02]  /*2b10*/  DFMA R30, R94, R76, R30 ;  /* 0x0000004c5e1e722b */ /* 0x000fe4000000001e */
[C---:B------:R-:W-:Y:S02]  /*2b20*/  DFMA R48, R90.reuse, R78, R48 ;  /* 0x0000004e5a30722b */ /* 0x040fe40000000030 */
[----:B------:R-:W-:Y:S02]  /*2b30*/  DFMA R46, R90, R76, R46 ;  /* 0x0000004c5a2e722b */ /* 0x000fe4000000002e */
[C---:B------:R-:W-:Y:S02]  /*2b40*/  DFMA R56, R88.reuse, R78, R56 ;  /* 0x0000004e5838722b */ /* 0x040fe40000000038 */
[----:B------:R-:W-:Y:S02]  /*2b50*/  DFMA R54, R88, R76, R54 ;  /* 0x0000004c5836722b */ /* 0x000fe40000000036 */
[----:B------:R-:W-:-:S02]  /*2b60*/  DFMA R64, R86, R78, R64 ;  /* 0x0000004e5640722b */ /* 0x000fc40000000040 */
[-C--:B------:R-:W-:Y:S02]  /*2b70*/  DFMA R62, R86, R76.reuse, R62 ;  /* 0x0000004c563e722b */ /* 0x080fe4000000003e */
[----:B------:R-:W-:Y:S02]  /*2b80*/  DFMA R84, R84, R76, R108 ;  /* 0x0000004c5454722b */ /* 0x000fe4000000006c */
[C---:B------:R-:W-:Y:S02]  /*2b90*/  DFMA R82, R110.reuse, R82, R74 ;  /* 0x000000526e52722b */ /* 0x040fe4000000004a */
[C---:B------:R-:W-:Y:S02]  /*2ba0*/  DFMA R80, R110.reuse, R80, R68 ;  /* 0x000000506e50722b */ /* 0x040fe40000000044 */
[C---:B------:R-:W-:Y:S02]  /*2bb0*/  DFMA R92, R110.reuse, R78, R18 ;  /* 0x0000004e6e5c722b */ /* 0x040fe40000000012 */
[----:B------:R-:W-:Y:S01]  /*2bc0*/  DFMA R98, R110, R76, R16 ;  /* 0x0000004c6e62722b */ /* 0x000fe20000000010 */
[----:B------:R-:W-:Y:S10]  /*2bd0*/  @!P1 BRA `(.L_x_65) ;  /* 0xfffffff000e89947 */ /* 0x000ff4000383ffff */
.L_x_64:
[----:B------:R-:W-:-:S05]  /*2be0*/  VIADD R7, R114, -UR4 ;  /* 0x8000000472077c36 */ /* 0x000fca0008000000 */
[----:B------:R-:W-:-:S13]  /*2bf0*/  ISETP.GT.AND P1, PT, R7, 0x1, PT ;  /* 0x000000010700780c */ /* 0x000fda0003f24270 */
[----:B------:R-:W-:Y:S05]  /*2c00*/  @!P1 BRA `(.L_x_66) ;  /* 0x0000000400a09947 */ /* 0x000fea0003800000 */
[----:B------:R-:W3:Y:S01]  /*2c10*/  S2UR UR7, SR_CgaCtaId ;  /* 0x00000000000779c3 */ /* 0x000ee20000008800 */
[----:B------:R-:W-:Y:S01]  /*2c20*/  UMOV UR5, 0x400 ;  /* 0x0000040000057882 */ /* 0x000fe20000000000 */
[----:B------:R-:W-:Y:S01]  /*2c30*/  PLOP3.LUT P0, PT, PT, PT, PT, 0x8, 0x80 ;  /* 0x000000000080781c */ /* 0x000fe20003f0e170 */
[----:B------:R-:W-:Y:S02]  /*2c40*/  UIADD3 UR6, UPT, UPT, UR5, 0x2000, URZ ;  /* 0x0000200005067890 */ /* 0x000fe4000fffe0ff */
[----:B---3--:R-:W-:Y:S02]  /*2c50*/  ULEA UR8, UR7, UR5, 0x18 ;  /* 0x0000000507087291 */ /* 0x008fe4000f8ec0ff */
[----:B------:R-:W-:Y:S02]  /*2c60*/  ULEA UR7, UR7, UR6, 0x18 ;  /* 0x0000000607077291 */ /* 0x000fe4000f8ec0ff */
[----:B------:R-:W-:Y:S02]  /*2c70*/  ULEA UR6, UR4, UR8, 0x9 ;  /* 0x0000000804067291 */ /* 0x000fe4000f8e48ff */
[----:B------:R-:W-:-:S04]  /*2c80*/  ULEA UR5, UR4, UR7, 0x9 ;  /* 0x0000000704057291 */ /* 0x000fc8000f8e48ff */
[----:B------:R-:W-:Y:S02]  /*2c90*/  LEA R7, R0, UR6, 0x3 ;  /* 0x0000000600077c11 */ /* 0x000fe4000f8e18ff */
[----:B------:R-:W-:Y:S01]  /*2ca0*/  LEA R96, R3, UR5, 0x3 ;  /* 0x0000000503607c11 */ /* 0x000fe2000f8e18ff */
[----:B------:R-:W-:Y:S02]  /*2cb0*/  UIADD3 UR5, UPT, UPT, UR4, 0x1, URZ ;  /* 0x0000000104057890 */ /* 0x000fe4000fffe0ff */
[----:B------:R-:W-:Y:S01]  /*2cc0*/  LDS.64 R88, [R7] ;  /* 0x0000000007587984 */ /* 0x000fe20000000a00 */
[----:B------:R-:W-:Y:S02]  /*2cd0*/  UIADD3 UR4, UPT, UPT, UR4, 0x2, URZ ;  /* 0x0000000204047890 */ /* 0x000fe4000fffe0ff */
[----:B------:R-:W-:Y:S01]  /*2ce0*/  ULEA UR6, UR5, UR8, 0x9 ;  /* 0x0000000805067291 */ /* 0x000fe2000f8e48ff */
[----:B------:R-:W-:Y:S01]  /*2cf0*/  LDS.64 R86, [R7+0x80] ;  /* 0x0000800007567984 */ /* 0x000fe20000000a00 */
[----:B------:R-:W-:-:S03]  /*2d00*/  ULEA UR5, UR5, UR7, 0x9 ;  /* 0x0000000705057291 */ /* 0x000fc6000f8e48ff */
[----:B------:R-:W-:Y:S01]  /*2d10*/  LDS.64 R78, [R7+0x100] ;  /* 0x00010000074e7984 */ /* 0x000fe20000000a00 */
[----:B------:R-:W-:-:S03]  /*2d20*/  LEA R97, R0, UR6, 0x3 ;  /* 0x0000000600617c11 */ /* 0x000fc6000f8e18ff */
[----:B------:R-:W3:Y:S04]  /*2d30*/  LDS.64 R100, [R96+0x80] ;  /* 0x0000800060647984 */ /* 0x000ee80000000a00 */
[----:B01----:R-:W0:Y:S04]  /*2d40*/  LDS.64 R68, [R96+0x180] ;  /* 0x0001800060447984 */ /* 0x003e280000000a00 */
[----:B--2---:R1:W2:Y:S04]  /*2d50*/  LDS.64 R76, [R7+0x180] ;  /* 0x00018000074c7984 */ /* 0x0042a80000000a00 */
[----:B------:R-:W4:Y:S04]  /*2d60*/  LDS.64 R18, [R96+0x140] ;  /* 0x0001400060127984 */ /* 0x000f280000000a00 */
[----:B------:R-:W5:Y:S01]  /*2d70*/  LDS.64 R16, [R96+0x100] ;  /* 0x0001000060107984 */ /* 0x000f620000000a00 */
[----:B-1----:R-:W-:-:S03]  /*2d80*/  LEA R7, R3, UR5, 0x3 ;  /* 0x0000000503077c11 */ /* 0x002fc6000f8e18ff */
[----:B------:R-:W1:Y:S04]  /*2d90*/  LDS.64 R90, [R96+0xc0] ;  /* 0x0000c000605a7984 */ /* 0x000e680000000a00 */
[----:B------:R-:W1:Y:S04]  /*2da0*/  LDS.64 R94, [R96+0x40] ;  /* 0x00004000605e7984 */ /* 0x000e680000000a00 */
[----:B------:R-:W1:Y:S04]  /*2db0*/  LDS.64 R116, [R96] ;  /* 0x0000000060747984 */ /* 0x000e680000000a00 */
[----:B------:R-:W1:Y:S04]  /*2dc0*/  LDS.64 R110, [R96+0x1c0] ;  /* 0x0001c000606e7984 */ /* 0x000e680000000a00 */
[----:B------:R-:W-:Y:S01]  /*2dd0*/  LDS.64 R74, [R97] ;  /* 0x00000000614a7984 */ /* 0x000fe20000000a00 */
[----:B---3--:R-:W-:-:S03]  /*2de0*/  DFMA R44, R100, R88, R44 ;  /* 0x00000058642c722b */ /* 0x008fc6000000002c */
[----:B------:R-:W3:Y:S01]  /*2df0*/  LDS.64 R108, [R7+0x180] ;  /* 0x00018000076c7984 */ /* 0x000ee20000000a00 */
[C---:B------:R-:W-:Y:S02]  /*2e00*/  DFMA R58, R100.reuse, R86, R58 ;  /* 0x00000056643a722b */ /* 0x040fe4000000003a */
[----:B------:R-:W-:Y:S01]  /*2e10*/  DFMA R56, R100, R78, R56 ;  /* 0x0000004e6438722b */ /* 0x000fe20000000038 */
[----:B------:R-:W-:Y:S01]  /*2e20*/  LDS.64 R106, [R7+0x140] ;  /* 0x00014000076a7984 */ /* 0x000fe20000000a00 */
[C---:B0-----:R-:W-:Y:S02]  /*2e30*/  DFMA R14, R68.reuse, R88, R14 ;  /* 0x00000058440e722b */ /* 0x041fe4000000000e */
[C---:B------:R-:W-:Y:S01]  /*2e40*/  DFMA R26, R68.reuse, R86, R26 ;  /* 0x00000056441a722b */ /* 0x040fe2000000001a */
[----:B------:R-:W-:Y:S01]  /*2e50*/  LDS.64 R104, [R7+0x100] ;  /* 0x0001000007687984 */ /* 0x000fe20000000a00 */
[C---:B------:R-:W-:Y:S02]  /*2e60*/  DFMA R24, R68.reuse, R78, R24 ;  /* 0x0000004e4418722b */ /* 0x040fe40000000018 */
[----:B--2---:R-:W-:Y:S01]  /*2e70*/  DFMA R22, R68, R76, R22 ;  /* 0x0000004c4416722b */ /* 0x004fe20000000016 */
[----:B------:R-:W-:Y:S01]  /*2e80*/  LDS.64 R102, [R7+0xc0] ;  /* 0x0000c00007667984 */ /* 0x000fe20000000a00 */
[----:B----4-:R-:W-:-:S02]  /*2e90*/  DFMA R20, R18, R88, R20 ;  /* 0x000000581214722b */ /* 0x010fc40000000014 */
[C---:B------:R-:W-:Y:S01]  /*2ea0*/  DFMA R34, R18.reuse, R86, R34 ;  /* 0x000000561222722b */ /* 0x040fe20000000022 */
[----:B------:R-:W0:Y:S01]  /*2eb0*/  LDS.64 R68, [R97+0x80] ;  /* 0x0000800061447984 */ /* 0x000e220000000a00 */
[C---:B------:R-:W-:Y:S02]  /*2ec0*/  DFMA R32, R18.reuse, R78, R32 ;  /* 0x0000004e1220722b */ /* 0x040fe40000000020 */
[----:B------:R-:W-:Y:S02]  /*2ed0*/  DFMA R30, R18, R76, R30 ;  /* 0x0000004c121e722b */ /* 0x000fe4000000001e */
[C---:B-----5:R-:W-:Y:S01]  /*2ee0*/  DFMA R28, R16.reuse, R88, R28 ;  /* 0x00000058101c722b */ /* 0x060fe2000000001c */
[----:B------:R-:W2:Y:S01]  /*2ef0*/  LDS.64 R18, [R97+0x100] ;  /* 0x0001000061127984 */ /* 0x000ea20000000a00 */
[C---:B------:R-:W-:Y:S02]  /*2f00*/  DFMA R42, R16.reuse, R86, R42 ;  /* 0x00000056102a722b */ /* 0x040fe4000000002a */
[----:B------:R-:W-:-:S02]  /*2f10*/  DFMA R40, R16, R78, R40 ;  /* 0x0000004e1028722b */ /* 0x000fc40000000028 */
[-C--:B------:R-:W-:Y:S02]  /*2f20*/  DFMA R38, R16, R76.reuse, R38 ;  /* 0x0000004c1026722b */ /* 0x080fe40000000026 */
[----:B------:R-:W-:Y:S01]  /*2f30*/  DFMA R100, R100, R76, R54 ;  /* 0x0000004c6464722b */ /* 0x000fe20000000036 */
[----:B------:R-:W4:Y:S01]  /*2f40*/  LDS.64 R16, [R97+0x180] ;  /* 0x0001800061107984 */ /* 0x000f220000000a00 */
[C---:B-1----:R-:W-:Y:S02]  /*2f50*/  DFMA R36, R90.reuse, R88, R36 ;  /* 0x000000585a24722b */ /* 0x042fe40000000024 */
[C---:B------:R-:W-:Y:S01]  /*2f60*/  DFMA R50, R90.reuse, R86, R50 ;  /* 0x000000565a32722b */ /* 0x040fe20000000032 */
[----:B------:R-:W1:Y:S01]  /*2f70*/  LDS.64 R54, [R7+0x80] ;  /* 0x0000800007367984 */ /* 0x000e620000000a00 */
[C---:B------:R-:W-:Y:S02]  /*2f80*/  DFMA R48, R90.reuse, R78, R48 ;  /* 0x0000004e5a30722b */ /* 0x040fe40000000030 */
[----:B------:R-:W-:Y:S01]  /*2f90*/  DFMA R46, R90, R76, R46 ;  /* 0x0000004c5a2e722b */ /* 0x000fe2000000002e */
[----:B------:R-:W-:Y:S01]  /*2fa0*/  LDS.64 R96, [R7+0x1c0] ;  /* 0x0001c00007607984 */ /* 0x000fe20000000a00 */
[----:B------:R-:W-:-:S02]  /*2fb0*/  DFMA R52, R94, R88, R52 ;  /* 0x000000585e34722b */ /* 0x000fc40000000034 */
[C---:B------:R-:W-:Y:S01]  /*2fc0*/  DFMA R66, R94.reuse, R86, R66 ;  /* 0x000000565e42722b */ /* 0x040fe20000000042 */
[----:B------:R-:W5:Y:S01]  /*2fd0*/  LDS.64 R90, [R7+0x40] ;  /* 0x00004000075a7984 */ /* 0x000f620000000a00 */
[C---:B------:R-:W-:Y:S02]  /*2fe0*/  DFMA R64, R94.reuse, R78, R64 ;  /* 0x0000004e5e40722b */ /* 0x040fe40000000040 */
[----:B------:R-:W-:Y:S01]  /*2ff0*/  DFMA R62, R94, R76, R62 ;  /* 0x0000004c5e3e722b */ /* 0x000fe2000000003e */
[----:B------:R-:W5:Y:S01]  /*3000*/  LDS.64 R94, [R7] ;  /* 0x00000000075e7984 */ /* 0x000f620000000a00 */
[C---:B------:R-:W-:Y:S02]  /*3010*/  DFMA R60, R116.reuse, R88, R60 ;  /* 0x00000058743c722b */ /* 0x040fe4000000003c */
[C---:B------:R-:W-:Y:S02]  /*3020*/  DFMA R72, R116.reuse, R86, R72 ;  /* 0x000000567448722b */ /* 0x040fe40000000048 */
[----:B------:R-:W-:-:S02]  /*3030*/  DFMA R70, R116, R78, R70 ;  /* 0x0000004e7446722b */ /* 0x000fc40000000046 */
[----:B------:R-:W-:Y:S02]  /*3040*/  DFMA R84, R116, R76, R84 ;  /* 0x0000004c7454722b */ /* 0x000fe40000000054 */
[C---:B------:R-:W-:Y:S02]  /*3050*/  DFMA R82, R110.reuse, R88, R82 ;  /* 0x000000586e52722b */ /* 0x040fe40000000052 */
[C---:B------:R-:W-:Y:S02]  /*3060*/  DFMA R80, R110.reuse, R86, R80 ;  /* 0x000000566e50722b */ /* 0x040fe40000000050 */
[C---:B------:R-:W-:Y:S02]  /*3070*/  DFMA R92, R110.reuse, R78, R92 ;  /* 0x0000004e6e5c722b */ /* 0x040fe4000000005c */
[----:B------:R-:W-:Y:S02]  /*3080*/  DFMA R98, R110, R76, R98 ;  /* 0x0000004c6e62722b */ /* 0x000fe40000000062 */
[----:B---3--:R-:W-:-:S02]  /*3090*/  DFMA R14, R108, R74, R14 ;  /* 0x0000004a6c0e722b */ /* 0x008fc4000000000e */
[C---:B0-----:R-:W-:Y:S02]  /*30a0*/  DFMA R26, R108.reuse, R68, R26 ;  /* 0x000000446c1a722b */ /* 0x041fe4000000001a */
[C---:B--2---:R-:W-:Y:S02]  /*30b0*/  DFMA R24, R108.reuse, R18, R24 ;  /* 0x000000126c18722b */ /* 0x044fe40000000018 */
[----:B----4-:R-:W-:Y:S02]  /*30c0*/  DFMA R22, R108, R16, R22 ;  /* 0x000000106c16722b */ /* 0x010fe40000000016 */
[-C--:B------:R-:W-:Y:S02]  /*30d0*/  DFMA R20, R106, R74.reuse, R20 ;  /* 0x0000004a6a14722b */ /* 0x080fe40000000014 */
[C---:B-1----:R-:W-:Y:S02]  /*30e0*/  DFMA R44, R54.reuse, R74, R44 ;  /* 0x0000004a362c722b */ /* 0x042fe4000000002c */
[----:B------:R-:W-:-:S02]  /*30f0*/  DFMA R58, R54, R68, R58 ;  /* 0x00000044363a722b */ /* 0x000fc4000000003a */
[----:B------:R-:W-:Y:S02]  /*3100*/  DFMA R56, R54, R18, R56 ;  /* 0x000000123638722b */ /* 0x000fe40000000038 */
        /* <DEDUP_REMOVED lines=11> */
[----:B------:R-:W-:Y:S02]  /*31c0*/  DFMA R54, R54, R16, R100 ;  /* 0x000000103636722b */ /* 0x000fe40000000064 */
[C---:B-----5:R-:W-:Y:S02]  /*31d0*/  DFMA R52, R90.reuse, R74, R52 ;  /* 0x0000004a5a34722b */ /* 0x060fe40000000034 */
[C---:B------:R-:W-:Y:S02]  /*31e0*/  DFMA R66, R90.reuse, R68, R66 ;  /* 0x000000445a42722b */ /* 0x040fe40000000042 */
[C---:B------:R-:W-:Y:S02]  /*31f0*/  DFMA R64, R90.reuse, R18, R64 ;  /* 0x000000125a40722b */ /* 0x040fe40000000040 */
[----:B------:R-:W-:Y:S02]  /*3200*/  DFMA R62, R90, R16, R62 ;  /* 0x000000105a3e722b */ /* 0x000fe4000000003e */
[----:B------:R-:W-:-:S02]  /*3210*/  DFMA R60, R94, R74, R60 ;  /* 0x0000004a5e3c722b */ /* 0x000fc4000000003c */
[C---:B------:R-:W-:Y:S02]  /*3220*/  DFMA R72, R94.reuse, R68, R72 ;  /* 0x000000445e48722b */ /* 0x040fe40000000048 */
[C---:B------:R-:W-:Y:S02]  /*3230*/  DFMA R70, R94.reuse, R18, R70 ;  /* 0x000000125e46722b */ /* 0x040fe40000000046 */
[----:B------:R-:W-:Y:S02]  /*3240*/  DFMA R84, R94, R16, R84 ;  /* 0x000000105e54722b */ /* 0x000fe40000000054 */
[C---:B------:R-:W-:Y:S02]  /*3250*/  DFMA R82, R96.reuse, R74, R82 ;  /* 0x0000004a6052722b */ /* 0x040fe40000000052 */
[C---:B------:R-:W-:Y:S02]  /*3260*/  DFMA R80, R96.reuse, R68, R80 ;  /* 0x000000446050722b */ /* 0x040fe40000000050 */
[----:B------:R-:W-:-:S02]  /*3270*/  DFMA R92, R96, R18, R92 ;  /* 0x00000012605c722b */ /* 0x000fc4000000005c */
[----:B------:R-:W-:-:S11]  /*3280*/  DFMA R98, R96, R16, R98 ;  /* 0x000000106062722b */ /* 0x000fd60000000062 */
.L_x_66:
[----:B------:R-:W-:-:S13]  /*3290*/  ISETP.NE.OR P0, PT, R114, UR4, P0 ;  /* 0x0000000472007c0c */ /* 0x000fda0008705670 */
[----:B------:R-:W-:Y:S05]  /*32a0*/  @!P0 BRA `(.L_x_62) ;  /* 0x0000000000e08947 */ /* 0x000fea0003800000 */
.L_x_63:
[----:B------:R-:W3:Y:S01]  /*32b0*/  S2UR UR7, SR_CgaCtaId ;  /* 0x00000000000779c3 */ /* 0x000ee20000008800 */
[----:B------:R-:W-:Y:S02]  /*32c0*/  UMOV UR5, 0x400 ;  /* 0x0000040000057882 */ /* 0x000fe40000000000 */
[----:B------:R-:W-:Y:S02]  /*32d0*/  UIADD3 UR6, UPT, UPT, UR5, 0x2000, URZ ;  /* 0x0000200005067890 */ /* 0x000fe4000fffe0ff */
[----:B---3--:R-:W-:Y:S02]  /*32e0*/  ULEA UR5, UR7, UR5, 0x18 ;  /* 0x0000000507057291 */ /* 0x008fe4000f8ec0ff */
[----:B------:R-:W-:-:S12]  /*32f0*/  ULEA UR6, UR7, UR6, 0x18 ;  /* 0x0000000607067291 */ /* 0x000fd8000f8ec0ff */
.L_x_67:
[----:B------:R-:W-:Y:S02]  /*3300*/  ULEA UR7, UR4, UR6, 0x9 ;  /* 0x0000000604077291 */ /* 0x000fe4000f8e48ff */
[----:B------:R-:W-:Y:S02]  /*3310*/  ULEA UR8, UR4, UR5, 0x9 ;  /* 0x0000000504087291 */ /* 0x000fe4000f8e48ff */
[----:B------:R-:W-:Y:S02]  /*3320*/  UIADD3 UR4, UPT, UPT, UR4, 0x1, URZ ;  /* 0x0000000104047890 */ /* 0x000fe4000fffe0ff */
[----:B------:R-:W-:Y:S02]  /*3330*/  LEA R7, R3, UR7, 0x3 ;  /* 0x0000000703077c11 */ /* 0x000fe4000f8e18ff */
[----:B------:R-:W-:Y:S02]  /*3340*/  LEA R102, R0, UR8, 0x3 ;  /* 0x0000000800667c11 */ /* 0x000fe4000f8e18ff */
[----:B------:R-:W-:Y:S01]  /*3350*/  ISETP.NE.AND P0, PT, R114, UR4, PT ;  /* 0x0000000472007c0c */ /* 0x000fe2000bf05270 */
[----:B012---:R-:W-:Y:S04]  /*3360*/  LDS.64 R18, [R7+0x180] ;  /* 0x0001800007127984 */ /* 0x007fe80000000a00 */
        /* <DEDUP_REMOVED lines=12> */
[C---:B-1----:R-:W-:Y:S02]  /*3430*/  DFMA R26, R18.reuse, R94, R26 ;  /* 0x0000005e121a722b */ /* 0x042fe4000000001a */
[C---:B--2---:R-:W-:Y:S02]  /*3440*/  DFMA R24, R18.reuse, R96, R24 ;  /* 0x000000601218722b */ /* 0x044fe40000000018 */
[----:B---3--:R-:W-:Y:S02]  /*3450*/  DFMA R22, R18, R100, R22 ;  /* 0x000000641216722b */ /* 0x008fe40000000016 */
[C---:B----4-:R-:W-:Y:S02]  /*3460*/  DFMA R20, R68.reuse, R90, R20 ;  /* 0x0000005a4414722b */ /* 0x050fe40000000014 */
        /* <DEDUP_REMOVED lines=26> */
[----:B------:R-:W-:Y:S01]  /*3610*/  DFMA R98, R16, R100, R98 ;  /* 0x000000641062722b */ /* 0x000fe20000000062 */
[----:B------:R-:W-:Y:S10]  /*3620*/  @P0 BRA `(.L_x_67) ;  /* 0xfffffffc00340947 */ /* 0x000ff4000383ffff */
.L_x_62:
[----:B------:R-:W3:Y:S01]  /*3630*/  LDCU UR4, c[0x0][0x3c8] ;  /* 0x00007900ff0477ac */ /* 0x000ee20008000800 */
[----:B--2---:R-:W-:Y:S01]  /*3640*/  IMAD.MOV.U32 R16, RZ, RZ, R113 ;  /* 0x000000ffff107224 */ /* 0x004fe200078e0071 */
[----:B------:R-:W-:Y:S01]  /*3650*/  BAR.SYNC.DEFER_BLOCKING 0x0 ;  /* 0x0000000000007b1d */ /* 0x000fe20000010000 */
[----:B---3--:R-:W-:-:S13]  /*3660*/  ISETP.GE.AND P0, PT, R113, UR4, PT ;  /* 0x0000000471007c0c */ /* 0x008fda000bf06270 */
[----:B------:R-:W-:Y:S05]  /*3670*/  @!P0 BRA `(.L_x_68) ;  /* 0xffffffd000ec8947 */ /* 0x000fea000383ffff */
.L_x_50:
[----:B------:R-:W-:-:S04]  /*3680*/  ISETP.GE.AND P0, PT, R3, R8, PT ;  /* 0x000000080300720c */ /* 0x000fc80003f06270 */
[----:B------:R-:W-:-:S13]  /*3690*/  ISETP.GE.OR P0, PT, R0, R11, P0 ;  /* 0x0000000b0000720c */ /* 0x000fda0000706670 */
[----:B------:R-:W-:Y:S05]  /*36a0*/  @P0 EXIT ;  /* 0x000000000000094d */ /* 0x000fea0003800000 */
[----:B------:R-:W-:Y:S01]  /*36b0*/  ISETP.GE.AND P4, PT, R9, 0x1, PT ;  /* 0x000000010900780c */ /* 0x000fe20003f86270 */
[----:B------:R-:W2:Y:S01]  /*36c0*/  LDCU UR4, c[0x0][0x3c4] ;  /* 0x00007880ff0477ac */ /* 0x000ea20008000800 */
[C---:B01----:R-:W-:Y:S02]  /*36d0*/  VIMNMX R77, PT, PT, R10.reuse, R9, PT ;  /* 0x000000090a4d7248 */ /* 0x043fe40003fe0100 */
[C---:B------:R-:W-:Y:S02]  /*36e0*/  ISETP.LT.OR P5, PT, R10.reuse, 0x2, !P4 ;  /* 0x000000020a00780c */ /* 0x040fe400067a1670 */
[----:B------:R-:W-:Y:S02]  /*36f0*/  ISETP.GE.AND P0, PT, R77, 0x1, PT ;  /* 0x000000014d00780c */ /* 0x000fe40003f06270 */
[----:B------:R-:W-:Y:S02]  /*3700*/  ISETP.LT.OR P1, PT, R10, 0x3, !P4 ;  /* 0x000000030a00780c */ /* 0x000fe40006721670 */
[----:B------:R-:W-:-:S02]  /*3710*/  ISETP.LT.OR P4, PT, R4, 0x4, !P4 ;  /* 0x000000040400780c */ /* 0x000fc40006781670 */
[C---:B------:R-:W-:Y:S02]  /*3720*/  ISETP.GE.AND P3, PT, R10.reuse, 0x3, PT ;  /* 0x000000030a00780c */ /* 0x040fe40003f66270 */
[----:B------:R-:W-:Y:S02]  /*3730*/  ISETP.GE.AND P2, PT, R10, 0x1, PT ;  /* 0x000000010a00780c */ /* 0x000fe40003f46270 */
[----:B------:R-:W-:Y:S01]  /*3740*/  ISETP.GE.AND P6, PT, R77, 0x2, PT ;  /* 0x000000024d00780c */ /* 0x000fe20003fc6270 */
[----:B------:R-:W0:Y:S08]  /*3750*/  @!P5 LDC R0, c[0x0][0x3c0] ;  /* 0x0000f000ff00db82 */ /* 0x000e300000000800 */
[----:B------:R-:W1:Y:S08]  /*3760*/  @P0 LDC.64 R2, c[0x0][0x380] ;  /* 0x0000e000ff020b82 */ /* 0x000e700000000a00 */
[----:B------:R-:W3:Y:S01]  /*3770*/  @!P5 LDC.64 R12, c[0x0][0x380] ;  /* 0x0000e000ff0cdb82 */ /* 0x000ee20000000a00 */
[----:B0-----:R-:W-:-:S07]  /*3780*/  @!P5 IADD3 R7, PT, PT, R5, R0, RZ ;  /* 0x000000000507d210 */ /* 0x001fce0007ffe0ff */
[----:B------:R-:W0:Y:S01]  /*3790*/  @!P1 LDC.64 R16, c[0x0][0x380] ;  /* 0x0000e000ff109b82 */ /* 0x000e220000000a00 */
[----:B-1----:R-:W-:-:S07]  /*37a0*/  @P0 IMAD.WIDE R2, R5, 0x8, R2 ;  /* 0x0000000805020825 */ /* 0x002fce00078e0202 */
[----:B------:R-:W1:Y:S01]  /*37b0*/  @!P1 LDC R0, c[0x0][0x3c0] ;  /* 0x0000f000ff009b82 */ /* 0x000e620000000800 */
[----:B------:R1:W-:Y:S01]  /*37c0*/  @P0 STG.E.64 desc[UR10][R2.64], R60 ;  /* 0x0000003c02000986 */ /* 0x0003e2000c101b0a */
[----:B------:R-:W-:Y:S01]  /*37d0*/  ISETP.LT.OR P0, PT, R9, 0x2, !P2 ;  /* 0x000000020900780c */ /* 0x000fe20005701670 */
[----:B---3--:R-:W-:-:S05]  /*37e0*/  @!P5 IMAD.WIDE R12, R7, 0x8, R12 ;  /* 0x00000008070cd825 */ /* 0x008fca00078e020c */
[----:B------:R-:W3:Y:S01]  /*37f0*/  @!P4 LDC R8, c[0x0][0x3c0] ;  /* 0x0000f000ff08cb82 */ /* 0x000ee20000000800 */
[----:B--2---:R-:W-:Y:S01]  /*3800*/  VIADD R7, R5, UR4 ;  /* 0x0000000405077c36 */ /* 0x004fe20008000000 */
[----:B------:R3:W-:Y:S01]  /*3810*/  @!P5 STG.E.64 desc[UR10][R12.64], R72 ;  /* 0x000000480c00d986 */ /* 0x0007e2000c101b0a */
[----:B------:R-:W-:-:S05]  /*3820*/  ISETP.LT.OR P5, PT, R9, 0x2, !P3 ;  /* 0x000000020900780c */ /* 0x000fca0005fa1670 */
[----:B------:R-:W2:Y:S08]  /*3830*/  @!P4 LDC.64 R18, c[0x0][0x380] ;  /* 0x0000e000ff12cb82 */ /* 0x000eb00000000a00 */
[----:B------:R-:W4:Y:S01]  /*3840*/  @P6 LDC R76, c[0x0][0x3c0] ;  /* 0x0000f000ff4c6b82 */ /* 0x000f220000000800 */
[----:B-1----:R-:W-:-:S04]  /*3850*/  @!P1 IMAD R3, R0, 0x2, R5 ;  /* 0x0000000200039824 */ /* 0x002fc800078e0205 */
[----:B0-----:R-:W-:-:S03]  /*3860*/  @!P1 IMAD.WIDE R2, R3, 0x8, R16 ;  /* 0x0000000803029825 */ /* 0x001fc600078e0210 */
[----:B------:R-:W0:Y:S01]  /*3870*/  @!P5 LDC R78, c[0x0][0x3c0] ;  /* 0x0000f000ff4edb82 */ /* 0x000e220000000800 */
[----:B---3--:R-:W-:Y:S01]  /*3880*/  @!P4 IMAD R13, R8, 0x3, R5 ;  /* 0x00000003080dc824 */ /* 0x008fe200078e0205 */
[----:B------:R1:W-:Y:S01]  /*3890*/  @!P1 STG.E.64 desc[UR10][R2.64], R70 ;  /* 0x0000004602009986 */ /* 0x0003e2000c101b0a */
[C---:B------:R-:W-:Y:S02]  /*38a0*/  ISETP.GE.AND P1, PT, R4.reuse, 0x4, PT ;  /* 0x000000040400780c */ /* 0x040fe40003f26270 */
[----:B------:R-:W-:-:S03]  /*38b0*/  VIMNMX R4, PT, PT, R4, R9, PT ;  /* 0x0000000904047248 */ /* 0x000fc60003fe0100 */
[----:B------:R-:W3:Y:S01]  /*38c0*/  @!P0 LDC.64 R60, c[0x0][0x380] ;  /* 0x0000e000ff3c8b82 */ /* 0x000ee20000000a00 */
[----:B--2---:R-:W-:-:S05]  /*38d0*/  @!P4 IMAD.WIDE R12, R13, 0x8, R18 ;  /* 0x000000080d0cc825 */ /* 0x004fca00078e0212 */
[----:B------:R2:W-:Y:S01]  /*38e0*/  @!P4 STG.E.64 desc[UR10][R12.64], R84 ;  /* 0x000000540c00c986 */ /* 0x0005e2000c101b0a */
[----:B------:R-:W-:Y:S01]  /*38f0*/  ISETP.LT.OR P4, PT, R9, 0x2, !P1 ;  /* 0x000000020900780c */ /* 0x000fe20004f81670 */
[----:B------:R-:W5:Y:S01]  /*3900*/  @P6 LDC.64 R68, c[0x0][0x380] ;  /* 0x0000e000ff446b82 */ /* 0x000f620000000a00 */
[----:B----4-:R-:W-:-:S07]  /*3910*/  @P6 IADD3 R19, PT, PT, R7, R76, RZ ;  /* 0x0000004c07136210 */ /* 0x010fce0007ffe0ff */
[----:B------:R-:W1:Y:S01]  /*3920*/  @!P5 LDC.64 R74, c[0x0][0x380] ;  /* 0x0000e000ff4adb82 */ /* 0x000e620000000a00 */
[----:B0-----:R-:W-:Y:S02]  /*3930*/  @!P5 IMAD R5, R78, 0x2, R7 ;  /* 0x000000024e05d824 */ /* 0x001fe400078e0207 */
[----:B---3--:R-:W-:-:S05]  /*3940*/  @!P0 IMAD.WIDE R16, R7, 0x8, R60 ;  /* 0x0000000807108825 */ /* 0x008fca00078e023c */
[----:B------:R-:W0:Y:S01]  /*3950*/  @!P4 LDC R0, c[0x0][0x3c0] ;  /* 0x0000f000ff00cb82 */ /* 0x000e220000000800 */
[----:B------:R3:W-:Y:S01]  /*3960*/  @!P0 STG.E.64 desc[UR10][R16.64], R52 ;  /* 0x0000003410008986 */ /* 0x0007e2000c101b0a */
[----:B------:R-:W-:Y:S01]  /*3970*/  ISETP.GE.AND P0, PT, R10, 0x2, PT ;  /* 0x000000020a00780c */ /* 0x000fe20003f06270 */
[----:B-----5:R-:W-:-:S05]  /*3980*/  @P6 IMAD.WIDE R18, R19, 0x8, R68 ;  /* 0x0000000813126825 */ /* 0x020fca00078e0244 */
[----:B------:R-:W4:Y:S01]  /*3990*/  @!P4 LDC.64 R10, c[0x0][0x380] ;  /* 0x0000e000ff0acb82 */ /* 0x000f220000000a00 */
[----:B------:R-:W-:Y:S01]  /*39a0*/  @P6 STG.E.64 desc[UR10][R18.64], R66 ;  /* 0x0000004212006986 */ /* 0x000fe2000c101b0a */
[----:B------:R-:W-:Y:S01]  /*39b0*/  ISETP.LT.OR P6, PT, R9, 0x3, !P0 ;  /* 0x000000030900780c */ /* 0x000fe200047c1670 */
[----:B-1----:R-:W-:-:S05]  /*39c0*/  @!P5 IMAD.WIDE R2, R5, 0x8, R74 ;  /* 0x000000080502d825 */ /* 0x002fca00078e024a */
[----:B------:R1:W-:Y:S01]  /*39d0*/  @!P5 STG.E.64 desc[UR10][R2.64], R64 ;  /* 0x000000400200d986 */ /* 0x0003e2000c101b0a */
[----:B------:R-:W-:Y:S01]  /*39e0*/  ISETP.LT.OR P5, PT, R9, 0x3, !P2 ;  /* 0x000000030900780c */ /* 0x000fe200057a1670 */
[----:B0-----:R-:W-:-:S05]  /*39f0*/  @!P4 IMAD R5, R0, 0x3, R7 ;  /* 0x000000030005c824 */ /* 0x001fca00078e0207 */
[----:B------:R-:W0:Y:S01]  /*3a00*/  @!P6 LDC R8, c[0x0][0x3c0] ;  /* 0x0000f000ff08eb82 */ /* 0x000e220000000800 */
[----:B------:R-:W-:Y:S02]  /*3a10*/  VIADD R7, R7, UR4 ;  /* 0x0000000407077c36 */ /* 0x000fe40008000000 */
[----:B----4-:R-:W-:-:S05]  /*3a20*/  @!P4 IMAD.WIDE R10, R5, 0x8, R10 ;  /* 0x00000008050ac825 */ /* 0x010fca00078e020a */
[----:B--2---:R-:W1:Y:S01]  /*3a30*/  @!P5 LDC.64 R12, c[0x0][0x380] ;  /* 0x0000e000ff0cdb82 */ /* 0x004e620000000a00 */
[----:B------:R2:W-:Y:S01]  /*3a40*/  @!P4 STG.E.64 desc[UR10][R10.64], R62 ;  /* 0x0000003e0a00c986 */ /* 0x0005e2000c101b0a */
[----:B------:R-:W-:-:S06]  /*3a50*/  ISETP.GE.AND P4, PT, R77, 0x3, PT ;  /* 0x000000034d00780c */ /* 0x000fcc0003f86270 */
[----:B---3--:R-:W3:Y:S01]  /*3a60*/  @!P6 LDC.64 R16, c[0x0][0x380] ;  /* 0x0000e000ff10eb82 */ /* 0x008ee20000000a00 */
[----:B0-----:R-:W-:-:S07]  /*3a70*/  @!P6 IADD3 R5, PT, PT, R7, R8, RZ ;  /* 0x000000080705e210 */ /* 0x001fce0007ffe0ff */
[----:B------:R-:W2:Y:S01]  /*3a80*/  @P4 LDC R0, c[0x0][0x3c0] ;  /* 0x0000f000ff004b82 */ /* 0x000ea20000000800 */
[----:B-1----:R-:W-:-:S05]  /*3a90*/  @!P5 IMAD.WIDE R2, R7, 0x8, R12 ;  /* 0x000000080702d825 */ /* 0x002fca00078e020c */
[----:B------:R0:W-:Y:S01]  /*3aa0*/  @!P5 STG.E.64 desc[UR10][R2.64], R44 ;  /* 0x0000002c0200d986 */ /* 0x0001e2000c101b0a */
[----:B------:R-:W-:Y:S01]  /*3ab0*/  ISETP.LT.OR P5, PT, R9, 0x3, !P1 ;  /* 0x000000030900780c */ /* 0x000fe20004fa1670 */
[----:B---3--:R-:W-:Y:S02]  /*3ac0*/  @!P6 IMAD.WIDE R12, R5, 0x8, R16 ;  /* 0x00000008050ce825 */ /* 0x008fe400078e0210 */
[----:B------:R-:W1:Y:S03]  /*3ad0*/  @P4 LDC.64 R16, c[0x0][0x380] ;  /* 0x0000e000ff104b82 */ /* 0x000e660000000a00 */
[----:B------:R3:W-:Y:S01]  /*3ae0*/  @!P6 STG.E.64 desc[UR10][R12.64], R58 ;  /* 0x0000003a0c00e986 */ /* 0x0007e2000c101b0a */
[----:B------:R-:W-:Y:S01]  /*3af0*/  ISETP.LT.OR P6, PT, R9, 0x4, !P2 ;  /* 0x000000040900780c */ /* 0x000fe200057c1670 */
[----:B--2---:R-:W-:-:S05]  /*3b00*/  @P4 IMAD R11, R0, 0x2, R7 ;  /* 0x00000002000b4824 */ /* 0x004fca00078e0207 */
[----:B------:R-:W2:Y:S01]  /*3b10*/  @!P5 LDC R8, c[0x0][0x3c0] ;  /* 0x0000f000ff08db82 */ /* 0x000ea20000000800 */
[----:B0-----:R-:W-:-:S07]  /*3b20*/  VIADD R45, R7, UR4 ;  /* 0x00000004072d7c36 */ /* 0x001fce0008000000 */
[----:B------:R-:W0:Y:S01]  /*3b30*/  @!P5 LDC.64 R18, c[0x0][0x380] ;  /* 0x0000e000ff12db82 */ /* 0x000e220000000a00 */
[----:B-1----:R-:W-:-:S07]  /*3b40*/  @P4 IMAD.WIDE R10, R11, 0x8, R16 ;  /* 0x000000080b0a4825 */ /* 0x002fce00078e0210 */
[----:B------:R-:W3:Y:S01]  /*3b50*/  @!P6 LDC.64 R52, c[0x0][0x380] ;  /* 0x0000e000ff34eb82 */ /* 0x000ee20000000a00 */
[----:B------:R-:W-:Y:S01]  /*3b60*/  @P4 STG.E.64 desc[UR10][R10.64], R56 ;  /* 0x000000380a004986 */ /* 0x000fe2000c101b0a */
[----:B------:R-:W-:Y:S01]  /*3b70*/  ISETP.LT.OR P4, PT, R9, 0x4, !P0 ;  /* 0x000000040900780c */ /* 0x000fe20004781670 */
[----:B--2---:R-:W-:-:S04]  /*3b80*/  @!P5 IMAD R3, R8, 0x3, R7 ;  /* 0x000000030803d824 */ /* 0x004fc800078e0207 */
[----:B0-----:R-:W-:-:S08]  /*3b90*/  @!P5 IMAD.WIDE R2, R3, 0x8, R18 ;  /* 0x000000080302d825 */ /* 0x001fd000078e0212 */
[----:B------:R-:W0:Y:S01]  /*3ba0*/  @!P4 LDC R0, c[0x0][0x3c0] ;  /* 0x0000f000ff00cb82 */ /* 0x000e220000000800 */
[----:B------:R0:W-:Y:S01]  /*3bb0*/  @!P5 STG.E.64 desc[UR10][R2.64], R54 ;  /* 0x000000360200d986 */ /* 0x0001e2000c101b0a */
[----:B------:R-:W-:Y:S01]  /*3bc0*/  ISETP.LT.OR P5, PT, R9, 0x4, !P3 ;  /* 0x000000040900780c */ /* 0x000fe20005fa1670 */
[----:B---3--:R-:W-:-:S05]  /*3bd0*/  @!P6 IMAD.WIDE R12, R45, 0x8, R52 ;  /* 0x000000082d0ce825 */ /* 0x008fca00078e0234 */
[----:B------:R1:W-:Y:S01]  /*3be0*/  @!P6 STG.E.64 desc[UR10][R12.64], R36 ;  /* 0x000000240c00e986 */ /* 0x0003e2000c101b0a */
[----:B------:R-:W-:Y:S02]  /*3bf0*/  ISETP.GE.AND P6, PT, R4, 0x4, PT ;  /* 0x000000040400780c */ /* 0x000fe40003fc6270 */
[----:B------:R-:W2:Y:S08]  /*3c00*/  @!P4 LDC.64 R4, c[0x0][0x380] ;  /* 0x0000e000ff04cb82 */ /* 0x000eb00000000a00 */
[----:B------:R-:W3:Y:S01]  /*3c10*/  @!P5 LDC R8, c[0x0][0x3c0] ;  /* 0x0000f000ff08db82 */ /* 0x000ee20000000800 */
[----:B0-----:R-:W-:-:S07]  /*3c20*/  @!P4 IADD3 R3, PT, PT, R45, R0, RZ ;  /* 0x000000002d03c210 */ /* 0x001fce0007ffe0ff */
[----:B------:R-:W0:Y:S08]  /*3c30*/  @P6 LDC R18, c[0x0][0x3c0] ;  /* 0x0000f000ff126b82 */ /* 0x000e300000000800 */
[----:B------:R-:W4:Y:S01]  /*3c40*/  @!P5 LDC.64 R10, c[0x0][0x380] ;  /* 0x0000e000ff0adb82 */ /* 0x000f220000000a00 */
[----:B--2---:R-:W-:-:S05]  /*3c50*/  @!P4 IMAD.WIDE R2, R3, 0x8, R4 ;  /* 0x000000080302c825 */ /* 0x004fca00078e0204 */
[----:B------:R2:W-:Y:S01]  /*3c60*/  @!P4 STG.E.64 desc[UR10][R2.64], R50 ;  /* 0x000000320200c986 */ /* 0x0005e2000c101b0a */
[----:B------:R-:W-:Y:S01]  /*3c70*/  ISETP.LT.OR P4, PT, R9, 0x5, !P2 ;  /* 0x000000050900780c */ /* 0x000fe20005781670 */
[----:B------:R-:W5:Y:S01]  /*3c80*/  @P6 LDC.64 R16, c[0x0][0x380] ;  /* 0x0000e000ff106b82 */ /* 0x000f620000000a00 */
[--C-:B---3--:R-:W-:Y:S02]  /*3c90*/  @!P5 IMAD R5, R8, 0x2, R45.reuse ;  /* 0x000000020805d824 */ /* 0x108fe400078e022d */
[----:B0-----:R-:W-:Y:S02]  /*3ca0*/  @P6 IMAD R7, R18, 0x3, R45 ;  /* 0x0000000312076824 */ /* 0x001fe400078e022d */
[----:B------:R-:W-:-:S07]  /*3cb0*/  VIADD R45, R45, UR4 ;  /* 0x000000042d2d7c36 */ /* 0x000fce0008000000 */
[----:B-1----:R-:W2:Y:S01]  /*3cc0*/  @!P4 LDC.64 R12, c[0x0][0x380] ;  /* 0x0000e000ff0ccb82 */ /* 0x002ea20000000a00 */
[----:B----4-:R-:W-:-:S05]  /*3cd0*/  @!P5 IMAD.WIDE R4, R5, 0x8, R10 ;  /* 0x000000080504d825 */ /* 0x010fca00078e020a */
[----:B------:R0:W-:Y:S01]  /*3ce0*/  @!P5 STG.E.64 desc[UR10][R4.64], R48 ;  /* 0x000000300400d986 */ /* 0x0001e2000c101b0a */
[----:B------:R-:W-:Y:S01]  /*3cf0*/  ISETP.LT.OR P5, PT, R9, 0x5, !P0 ;  /* 0x000000050900780c */ /* 0x000fe200047a1670 */
[----:B-----5:R-:W-:-:S05]  /*3d00*/  @P6 IMAD.WIDE R10, R7, 0x8, R16 ;  /* 0x00000008070a6825 */ /* 0x020fca00078e0210 */
        /* <DEDUP_REMOVED lines=19> */
[----:B0-----:R-:W-:-:S05]  /*3e40*/  @!P4 IMAD R7, R0, 0x3, R45 ;  /* 0x000000030007c824 */ /* 0x001fca00078e022d */
[----:B------:R-:W2:Y:S01]  /*3e50*/  @!P5 LDC R8, c[0x0][0x3c0] ;  /* 0x0000f000ff08db82 */ /* 0x000ea20000000800 */
[----:B------:R-:W-:Y:S02]  /*3e60*/  VIADD R45, R45, UR4 ;  /* 0x000000042d2d7c36 */ /* 0x000fe40008000000 */
[----:B-1----:R-:W-:-:S05]  /*3e70*/  @!P4 IMAD.WIDE R2, R7, 0x8, R2 ;  /* 0x000000080702c825 */ /* 0x002fca00078e0202 */
[----:B------:R-:W0:Y:S01]  /*3e80*/  @!P6 LDC.64 R12, c[0x0][0x380] ;  /* 0x0000e000ff0ceb82 */ /* 0x000e220000000a00 */
[----:B------:R1:W-:Y:S01]  /*3e90*/  @!P4 STG.E.64 desc[UR10][R2.64], R38 ;  /* 0x000000260200c986 */ /* 0x0003e2000c101b0a */
[----:B------:R-:W-:-:S06]  /*3ea0*/  ISETP.LT.OR P4, PT, R9, 0x6, !P3 ;  /* 0x000000060900780c */ /* 0x000fcc0005f81670 */
[----:B------:R-:W3:Y:S01]  /*3eb0*/  @!P5 LDC.64 R16, c[0x0][0x380] ;  /* 0x0000e000ff10db82 */ /* 0x000ee20000000a00 */
[----:B--2---:R-:W-:-:S07]  /*3ec0*/  @!P5 IADD3 R11, PT, PT, R45, R8, RZ ;  /* 0x000000082d0bd210 */ /* 0x004fce0007ffe0ff */
        /* <DEDUP_REMOVED lines=8> */
[----:B------:R-:W-:Y:S01]  /*3f50*/  ISETP.LT.OR P2, PT, R6, 0x8, !P2 ;  /* 0x000000080600780c */ /* 0x000fe20005741670 */
[----:B--2---:R-:W-:-:S03]  /*3f60*/  @!P4 IMAD R7, R0, 0x2, R45 ;  /* 0x000000020007c824 */ /* 0x004fc600078e022d */
[----:B------:R-:W1:Y:S01]  /*3f70*/  @!P6 LDC R8, c[0x0][0x3c0] ;  /* 0x0000f000ff08eb82 */ /* 0x000e620000000800 */
[----:B0-----:R-:W-:-:S07]  /*3f80*/  @!P4 IMAD.WIDE R2, R7, 0x8, R2 ;  /* 0x000000080702c825 */ /* 0x001fce00078e0202 */
[----:B------:R-:W0:Y:S01]  /*3f90*/  @!P6 LDC.64 R12, c[0x0][0x380] ;  /* 0x0000e000ff0ceb82 */ /* 0x000e220000000a00 */
[----:B------:R2:W-:Y:S01]  /*3fa0*/  @!P4 STG.E.64 desc[UR10][R2.64], R32 ;  /* 0x000000200200c986 */ /* 0x0005e2000c101b0a */
[----:B------:R-:W-:Y:S02]  /*3fb0*/  ISETP.LT.OR P4, PT, R9, 0x7, !P0 ;  /* 0x000000070900780c */ /* 0x000fe40004781670 */
[----:B------:R-:W-:-:S04]  /*3fc0*/  ISETP.LT.OR P0, PT, R6, 0x8, !P0 ;  /* 0x000000080600780c */ /* 0x000fc80004701670 */
[----:B------:R-:W3:Y:S01]  /*3fd0*/  @!P5 LDC.64 R16, c[0x0][0x380] ;  /* 0x0000e000ff10db82 */ /* 0x000ee20000000a00 */
[----:B-1----:R-:W-:-:S07]  /*3fe0*/  @!P6 IMAD R5, R8, 0x3, R45 ;  /* 0x000000030805e824 */ /* 0x002fce00078e022d */
[----:B------:R-:W1:Y:S01]  /*3ff0*/  @!P4 LDC R0, c[0x0][0x3c0] ;  /* 0x0000f000ff00cb82 */ /* 0x000e620000000800 */
[----:B------:R-:W-:-:S04]  /*4000*/  VIADD R45, R45, UR4 ;  /* 0x000000042d2d7c36 */ /* 0x000fc80008000000 */
[----:B------:R-:W-:Y:S02]  /*4010*/  VIADD R29, R45, UR4 ;  /* 0x000000042d1d7c36 */ /* 0x000fe40008000000 */
[----:B0-----:R-:W-:Y:S01]  /*4020*/  @!P6 IMAD.WIDE R4, R5, 0x8, R12 ;  /* 0x000000080504e825 */ /* 0x001fe200078e020c */
[----:B--2---:R-:W0:Y:S04]  /*4030*/  @!P4 LDC.64 R2, c[0x0][0x380] ;  /* 0x0000e000ff02cb82 */ /* 0x004e280000000a00 */
[----:B------:R2:W-:Y:S01]  /*4040*/  @!P6 STG.E.64 desc[UR10][R4.64], R30 ;  /* 0x0000001e0400e986 */ /* 0x0005e2000c101b0a */
[----:B------:R-:W-:Y:S01]  /*4050*/  ISETP.LT.OR P6, PT, R9, 0x7, !P3 ;  /* 0x000000070900780c */ /* 0x000fe20005fc1670 */
[----:B---3--:R-:W-:Y:S01]  /*4060*/  @!P5 IMAD.WIDE R10, R45, 0x8, R16 ;  /* 0x000000082d0ad825 */ /* 0x008fe200078e0210 */
[----:B------:R-:W-:Y:S01]  /*4070*/  ISETP.LT.OR P3, PT, R6, 0x8, !P3 ;  /* 0x000000080600780c */ /* 0x000fe20005f61670 */
[----:B------:R-:W3:Y:S03]  /*4080*/  @!P0 LDC R20, c[0x0][0x3c0] ;  /* 0x0000f000ff148b82 */ /* 0x000ee60000000800 */
[----:B------:R4:W-:Y:S01]  /*4090*/  @!P5 STG.E.64 desc[UR10][R10.64], R14 ;  /* 0x0000000e0a00d986 */ /* 0x0009e2000c101b0a */
[----:B------:R-:W-:-:S02]  /*40a0*/  ISETP.LT.OR P5, PT, R9, 0x7, !P1 ;  /* 0x000000070900780c */ /* 0x000fc40004fa1670 */
[----:B------:R-:W-:Y:S02]  /*40b0*/  ISETP.LT.OR P1, PT, R6, 0x8, !P1 ;  /* 0x000000080600780c */ /* 0x000fe40004f21670 */
[----:B------:R-:W5:Y:S01]  /*40c0*/  @!P0 LDC.64 R12, c[0x0][0x380] ;  /* 0x0000e000ff0c8b82 */ /* 0x000f620000000a00 */
[----:B-1----:R-:W-:-:S05]  /*40d0*/  @!P4 IADD3 R7, PT, PT, R45, R0, RZ ;  /* 0x000000002d07c210 */ /* 0x002fca0007ffe0ff */
[----:B0-----:R-:W-:Y:S02]  /*40e0*/  @!P4 IMAD.WIDE R2, R7, 0x8, R2 ;  /* 0x000000080702c825 */ /* 0x001fe400078e0202 */
[----:B------:R-:W0:Y:S03]  /*40f0*/  @!P6 LDC R16, c[0x0][0x3c0] ;  /* 0x0000f000ff10eb82 */ /* 0x000e260000000800 */
[----:B------:R1:W-:Y:S05]  /*4100*/  @!P4 STG.E.64 desc[UR10][R2.64], R26 ;  /* 0x0000001a0200c986 */ /* 0x0003ea000c101b0a */
[----:B------:R-:W4:Y:S01]  /*4110*/  @!P5 LDC R18, c[0x0][0x3c0] ;  /* 0x0000f000ff12db82 */ /* 0x000f220000000800 */
[----:B---3--:R-:W-:-:S07]  /*4120*/  @!P0 IADD3 R19, PT, PT, R29, R20, RZ ;  /* 0x000000141d138210 */ /* 0x008fce0007ffe0ff */
[----:B------:R-:W3:Y:S08]  /*4130*/  @!P3 LDC R28, c[0x0][0x3c0] ;  /* 0x0000f000ff1cbb82 */ /* 0x000ef00000000800 */
[----:B--2---:R-:W2:Y:S01]  /*4140*/  @!P6 LDC.64 R4, c[0x0][0x380] ;  /* 0x0000e000ff04eb82 */ /* 0x004ea20000000a00 */
[----:B0-----:R-:W-:-:S07]  /*4150*/  @!P6 IMAD R7, R16, 0x2, R45 ;  /* 0x000000021007e824 */ /* 0x001fce00078e022d */
[----:B------:R-:W0:Y:S01]  /*4160*/  @!P5 LDC.64 R8, c[0x0][0x380] ;  /* 0x0000e000ff08db82 */ /* 0x000e220000000a00 */
[----:B----4-:R-:W-:-:S07]  /*4170*/  @!P5 IMAD R17, R18, 0x3, R45 ;  /* 0x000000031211d824 */ /* 0x010fce00078e022d */
[----:B------:R-:W4:Y:S01]  /*4180*/  @!P2 LDC.64 R10, c[0x0][0x380] ;  /* 0x0000e000ff0aab82 */ /* 0x000f220000000a00 */
[----:B---3--:R-:W-:-:S07]  /*4190*/  @!P3 IMAD R21, R28, 0x2, R29 ;  /* 0x000000021c15b824 */ /* 0x008fce00078e021d */
[----:B------:R-:W3:Y:S01]  /*41a0*/  @!P3 LDC.64 R14, c[0x0][0x380] ;  /* 0x0000e000ff0ebb82 */ /* 0x000ee20000000a00 */
[----:B--2---:R-:W-:-:S05]  /*41b0*/  @!P6 IMAD.WIDE R4, R7, 0x8, R4 ;  /* 0x000000080704e825 */ /* 0x004fca00078e0204 */
[----:B------:R1:W-:Y:S01]  /*41c0*/  @!P6 STG.E.64 desc[UR10][R4.64], R24 ;  /* 0x000000180400e986 */ /* 0x0003e2000c101b0a */
[----:B0-----:R-:W-:-:S05]  /*41d0*/  @!P5 IMAD.WIDE R6, R17, 0x8, R8 ;  /* 0x000000081106d825 */ /* 0x001fca00078e0208 */
[----:B------:R1:W-:Y:S01]  /*41e0*/  @!P5 STG.E.64 desc[UR10][R6.64], R22 ;  /* 0x000000160600d986 */ /* 0x0003e2000c101b0a */
[----:B----4-:R-:W-:-:S04]  /*41f0*/  @!P2 IMAD.WIDE R8, R29, 0x8, R10 ;  /* 0x000000081d08a825 */ /* 0x010fc800078e020a */
[----:B-----5:R-:W-:Y:S01]  /*4200*/  @!P0 IMAD.WIDE R10, R19, 0x8, R12 ;  /* 0x00000008130a8825 */ /* 0x020fe200078e020c */
[----:B------:R1:W-:Y:S03]  /*4210*/  @!P2 STG.E.64 desc[UR10][R8.64], R82 ;  /* 0x000000520800a986 */ /* 0x0003e6000c101b0a */
[----:B---3--:R-:W-:Y:S01]  /*4220*/  @!P3 IMAD.WIDE R12, R21, 0x8, R14 ;  /* 0x00000008150cb825 */ /* 0x008fe200078e020e */
[----:B------:R1:W-:Y:S04]  /*4230*/  @!P0 STG.E.64 desc[UR10][R10.64], R80 ;  /* 0x000000500a008986 */ /* 0x0003e8000c101b0a */
[----:B------:R1:W-:Y:S01]  /*4240*/  @!P3 STG.E.64 desc[UR10][R12.64], R92 ;  /* 0x0000005c0c00b986 */ /* 0x0003e2000c101b0a */
[----:B------:R-:W-:Y:S05]  /*4250*/  @P1 EXIT ;  /* 0x000000000000194d */ /* 0x000fea0003800000 */
[----:B------:R-:W0:Y:S08]  /*4260*/  LDC R0, c[0x0][0x3c0] ;  /* 0x0000f000ff007b82 */ /* 0x000e300000000800 */
[----:B-1----:R-:W1:Y:S01]  /*4270*/  LDC.64 R2, c[0x0][0x380] ;  /* 0x0000e000ff027b82 */ /* 0x002e620000000a00 */
[----:B0-----:R-:W-:-:S04]  /*4280*/  IMAD R5, R0, 0x3, R29 ;  /* 0x0000000300057824 */ /* 0x001fc800078e021d */
[----:B-1----:R-:W-:-:S05]  /*4290*/  IMAD.WIDE R2, R5, 0x8, R2 ;  /* 0x0000000805027825 */ /* 0x002fca00078e0202 */
[----:B------:R-:W-:Y:S01]  /*42a0*/  STG.E.64 desc[UR10][R2.64], R98 ;  /* 0x0000006202007986 */ /* 0x000fe2000c101b0a */
[----:B------:R-:W-:Y:S05]  /*42b0*/  EXIT ;  /* 0x000000000000794d */ /* 0x000fea0003800000 */
.L_x_69:
        /* <DEDUP_REMOVED lines=12> */
.L_x_104:


//--------------------- .text._Z11kernel__3_1PdS_S_iiiiiiiiiiiii --------------------------
	.section	.text._Z11kernel__3_1PdS_S_iiiiiiiiiiiii,"ax",@progbits
	.align	128
        .global         _Z11kernel__3_1PdS_S_iiiiiiiiiiiii
        .type           _Z11kernel__3_1PdS_S_iiiiiiiiiiiii,@function
        .size           _Z11kernel__3_1PdS_S_iiiiiiiiiiiii,(.L_x_105 - _Z11kernel__3_1PdS_S_iiiiiiiiiiiii)
        .other          _Z11kernel__3_1PdS_S_iiiiiiiiiiiii,@"STO_CUDA_ENTRY STV_DEFAULT"
_Z11kernel__3_1PdS_S_iiiiiiiiiiiii:
.text._Z11kernel__3_1PdS_S_iiiiiiiiiiiii:
        /* <DEDUP_REMOVED lines=166> */
.L_x_82:
[----:B------:R-:W-:Y:S04]  /*0a60*/  BSSY.RECONVERGENT B0, `(.L_x_71) ;  /* 0x0000067000007945 */ /* 0x000fe80003800200 */
[----:B------:R-:W-:Y:S05]  /*0a70*/  @!P1 BRA `(.L_x_72) ;  /* 0x0000000400949947 */ /* 0x000fea0003800000 */
[----:B------:R-:W0:Y:S01]  /*0a80*/  S2R R52, SR_TID.Y ;  /* 0x0000000000347919 */ /* 0x000e220000002200 */
[----:B------:R-:W1:Y:S01]  /*0a90*/  S2UR UR6, SR_CgaCtaId ;  /* 0x00000000000679c3 */ /* 0x000e620000008800 */
[----:B------:R-:W2:Y:S01]  /*0aa0*/  LDCU UR7, c[0x0][0x3a8] ;  /* 0x00007500ff0777ac */ /* 0x000ea20008000800 */
[----:B------:R-:W-:Y:S01]  /*0ab0*/  IADD3 R7, PT, PT, -R101, RZ, RZ ;  /* 0x000000ff65077210 */ /* 0x000fe20007ffe1ff */
[----:B------:R-:W-:-:S03]  /*0ac0*/  UMOV UR5, 0x400 ;  /* 0x0000040000057882 */ /* 0x000fc60000000000 */
[----:B------:R-:W-:Y:S01]  /*0ad0*/  ISETP.GE.AND P0, PT, R7, RZ, PT ;  /* 0x000000ff0700720c */ /* 0x000fe20003f06270 */
[----:B-1----:R-:W-:Y:S01]  /*0ae0*/  ULEA UR5, UR6, UR5, 0x18 ;  /* 0x0000000506057291 */ /* 0x002fe2000f8ec0ff */
[----:B0-----:R-:W-:-:S04]  /*0af0*/  VIADD R5, R52, UR4 ;  /* 0x0000000434057c36 */ /* 0x001fc80008000000 */
[----:B------:R-:W-:Y:S02]  /*0b00*/  IMAD.SHL.U32 R50, R5, 0x4, RZ ;  /* 0x0000000405327824 */ /* 0x000fe400078e00ff */
[----:B------:R-:W0:Y:S02]  /*0b10*/  S2R R5, SR_TID.X ;  /* 0x0000000000057919 */ /* 0x000e240000002100 */
[----:B------:R-:W2:Y:S08]  /*0b20*/  LDC R51, c[0x3][R50] ;  /* 0x00c0000032337b82 */ /* 0x000eb00000000800 */
[----:B------:R-:W1:Y:S01]  /*0b30*/  LDC R53, c[0x3][R50+0x20] ;  /* 0x00c0080032357b82 */ /* 0x000e620000000800 */
[----:B0-----:R-:W-:-:S05]  /*0b40*/  IMAD R5, R52, 0x40, R5 ;  /* 0x0000004034057824 */ /* 0x001fca00078e0205 */
[----:B------:R-:W-:-:S05]  /*0b50*/  LEA R5, R5, UR5, 0x3 ;  /* 0x0000000505057c11 */ /* 0x000fca000f8e18ff */
[----:B------:R-:W-:Y:S02]  /*0b60*/  VIADD R5, R5, 0x1000 ;  /* 0x0000100005057836 */ /* 0x000fe40000000000 */
[C---:B--2---:R-:W-:Y:S02]  /*0b70*/  IMAD R69, R104.reuse, UR7, R51 ;  /* 0x0000000768457c24 */ /* 0x044fe4000f8e0233 */
[----:B-1----:R-:W-:Y:S01]  /*0b80*/  IMAD R67, R104, UR7, R53 ;  /* 0x0000000768437c24 */ /* 0x002fe2000f8e0235 */
[----:B------:R-:W-:Y:S06]  /*0b90*/  @P0 BRA `(.L_x_73) ;  /* 0x0000000400140947 */ /* 0x000fec0003800000 */
[----:B------:R-:W-:Y:S02]  /*0ba0*/  IADD3 R50, PT, PT, -R7, RZ, RZ ;  /* 0x000000ff07327210 */ /* 0x000fe40007ffe1ff */
[----:B------:R-:W-:Y:S02]  /*0bb0*/  PLOP3.LUT P0, PT, PT, PT, PT, 0x80, 0x8 ;  /* 0x000000000008781c */ /* 0x000fe40003f0f070 */
[----:B------:R-:W-:-:S13]  /*0bc0*/  ISETP.GT.AND P3, PT, R50, 0x3, PT ;  /* 0x000000033200780c */ /* 0x000fda0003f64270 */
[----:B------:R-:W-:Y:S05]  /*0bd0*/  @!P3 BRA `(.L_x_74) ;  /* 0x00000000009cb947 */ /* 0x000fea0003800000 */
[----:B------:R-:W-:-:S13]  /*0be0*/  PLOP3.LUT P0, PT, PT, PT, PT, 0x8, 0x80 ;  /* 0x000000000080781c */ /* 0x000fda0003f0e170 */
.L_x_75:
        /* <DEDUP_REMOVED lines=24> */
[----:B------:R-:W-:-:S05]  /*0d70*/  VIADD R7, R7, 0x4 ;  /* 0x0000000407077836 */ /* 0x000fca0000000000 */
        /* <DEDUP_REMOVED lines=13> */
.L_x_74:
        /* <DEDUP_REMOVED lines=23> */
[----:B0-----:R-:W-:-:S07]  /*0fc0*/  VIADD R5, R5, 0x100 ;  /* 0x0000010005057836 */ /* 0x001fce0000000000 */
.L_x_76:
[----:B------:R-:W-:-:S13]  /*0fd0*/  ISETP.NE.OR P0, PT, R7, RZ, P0 ;  /* 0x000000ff0700720c */ /* 0x000fda0000705670 */
[----:B------:R-:W-:Y:S05]  /*0fe0*/  @!P0 BRA `(.L_x_72) ;  /* 0x0000000000388947 */ /* 0x000fea0003800000 */
.L_x_73:
[----:B------:R-:W0:Y:S08]  /*0ff0*/  LDC.64 R50, c[0x0][0x388] ;  /* 0x0000e200ff327b82 */ /* 0x000e300000000a00 */
[----:B------:R-:W1:Y:S01]  /*1000*/  LDC R56, c[0x0][0x398] ;  /* 0x0000e600ff387b82 */ /* 0x000e620000000800 */
[----:B0-----:R-:W-:-:S04]  /*1010*/  IMAD.WIDE R52, R67, 0x8, R50 ;  /* 0x0000000843347825 */ /* 0x001fc800078e0232 */
[----:B------:R-:W-:Y:S02]  /*1020*/  IMAD.WIDE R54, R69, 0x8, R50 ;  /* 0x0000000845367825 */ /* 0x000fe400078e0232 */
[----:B------:R-:W2:Y:S04]  /*1030*/  LDG.E.64 R52, desc[UR10][R52.64] ;  /* 0x0000000a34347981 */ /* 0x000ea8000c1e1b00 */
[----:B------:R-:W3:Y:S01]  /*1040*/  LDG.E.64 R50, desc[UR10][R54.64] ;  /* 0x0000000a36327981 */ /* 0x000ee2000c1e1b00 */
[----:B------:R-:W-:-:S04]  /*1050*/  IADD3 R7, PT, PT, R7, 0x1, RZ ;  /* 0x0000000107077810 */ /* 0x000fc80007ffe0ff */
[----:B------:R-:W-:Y:S01]  /*1060*/  ISETP.NE.AND P0, PT, R7, RZ, PT ;  /* 0x000000ff0700720c */ /* 0x000fe20003f05270 */
[C---:B-1----:R-:W-:Y:S02]  /*1070*/  IMAD R67, R56.reuse, UR7, R67 ;  /* 0x0000000738437c24 */ /* 0x042fe4000f8e0243 */
[----:B------:R-:W-:Y:S01]  /*1080*/  IMAD R69, R56, UR7, R69 ;  /* 0x0000000738457c24 */ /* 0x000fe2000f8e0245 */
[----:B--2---:R-:W-:Y:S04]  /*1090*/  STS.64 [R5], R52 ;  /* 0x0000003405007388 */ /* 0x004fe80000000a00 */
[----:B---3--:R0:W-:Y:S02]  /*10a0*/  STS.64 [R5+-0x1000], R50 ;  /* 0xfff0003205007388 */ /* 0x0081e40000000a00 */
[----:B0-----:R-:W-:-:S03]  /*10b0*/  VIADD R5, R5, 0x80 ;  /* 0x0000008005057836 */ /* 0x001fc60000000000 */
[----:B------:R-:W-:Y:S05]  /*10c0*/  @P0 BRA `(.L_x_73) ;  /* 0xfffffffc00c80947 */ /* 0x000fea000383ffff */
.L_x_72:
[----:B------:R-:W-:Y:S05]  /*10d0*/  BSYNC.RECONVERGENT B0 ;  /* 0x0000000000007941 */ /* 0x000fea0003800200 */
.L_x_71:
[----:B------:R-:W-:Y:S04]  /*10e0*/  BSSY.RECONVERGENT B0, `(.L_x_77) ;  /* 0x0000075000007945 */ /* 0x000fe80003800200 */
[----:B------:R-:W-:Y:S05]  /*10f0*/  @!P2 BRA `(.L_x_78) ;  /* 0x0000000400cca947 */ /* 0x000fea0003800000 */
[----:B------:R-:W-:Y:S01]  /*1100*/  ISETP.GE.U32.AND P0, PT, R6, 0x4, PT ;  /* 0x000000040600780c */ /* 0x000fe20003f06070 */
[----:B------:R-:W-:-:S12]  /*1110*/  HFMA2 R62, -RZ, RZ, 0, 0 ;  /* 0x00000000ff3e7431 */ /* 0x000fd800000001ff */
[----:B------:R-:W-:Y:S05]  /*1120*/  @!P0 BRA `(.L_x_79) ;  /* 0x0000000000f08947 */ /* 0x000fea0003800000 */
[----:B------:R-:W0:Y:S01]  /*1130*/  S2R R61, SR_TID.Y ;  /* 0x00000000003d7919 */ /* 0x000e220000002200 */
[----:B------:R-:W-:Y:S01]  /*1140*/  UMOV UR5, 0x8000 ;  /* 0x0000800000057882 */ /* 0x000fe20000000000 */
[----:B------:R-:W1:Y:S01]  /*1150*/  S2UR UR6, SR_CgaCtaId ;  /* 0x00000000000679c3 */ /* 0x000e620000008800 */
[----:B------:R-:W2:Y:S01]  /*1160*/  LDCU.64 UR8, c[0x0][0x3a8] ;  /* 0x00007500ff0877ac */ /* 0x000ea20008000a00 */
[----:B------:R-:W3:Y:S01]  /*1170*/  S2R R60, SR_TID.X ;  /* 0x00000000003c7919 */ /* 0x000ee20000002100 */
[----:B------:R-:W-:Y:S02]  /*1180*/  MOV R63, RZ ;  /* 0x000000ff003f7202 */ /* 0x000fe40000000f00 */
[----:B------:R-:W-:Y:S01]  /*1190*/  LOP3.LUT R62, R6, 0x7ffffffc, RZ, 0xc0, !PT ;  /* 0x7ffffffc063e7812 */ /* 0x000fe200078ec0ff */
[----:B------:R-:W4:Y:S01]  /*11a0*/  LDCU UR7, c[0x0][0x3a0] ;  /* 0x00007400ff0777ac */ /* 0x000f220008000800 */
[----:B0-----:R-:W-:-:S05]  /*11b0*/  VIADD R50, R61, UR4 ;  /* 0x000000043d327c36 */ /* 0x001fca0008000000 */
[----:B------:R-:W-:Y:S01]  /*11c0*/  LEA R50, R50, UR5, 0x2 ;  /* 0x0000000532327c11 */ /* 0x000fe2000f8e10ff */
[----:B------:R-:W-:Y:S02]  /*11d0*/  UMOV UR5, 0x400 ;  /* 0x0000040000057882 */ /* 0x000fe40000000000 */
[----:B------:R-:W-:Y:S01]  /*11e0*/  UIADD3 UR5, UPT, UPT, UR5, 0x2000, URZ ;  /* 0x0000200005057890 */ /* 0x000fe2000fffe0ff */
[----:B------:R0:W0:Y:S03]  /*11f0*/  LDC R5, c[0x3][R50] ;  /* 0x00c0000032057b82 */ /* 0x0000260000000800 */
[----:B-1----:R-:W-:Y:S02]  /*1200*/  ULEA UR6, UR6, UR5, 0x18 ;  /* 0x0000000506067291 */ /* 0x002fe4000f8ec0ff */
[----:B--2---:R-:W-:-:S03]  /*1210*/  UIMAD UR5, UR8, UR9, URZ ;  /* 0x00000009080572a4 */ /* 0x004fc6000f8e02ff */
[----:B------:R1:W2:Y:S01]  /*1220*/  LDC R7, c[0x3][R50+0x20] ;  /* 0x00c0080032077b82 */ /* 0x0002a20000000800 */
[----:B---34-:R-:W-:-:S08]  /*1230*/  LEA R61, R61, UR6, 0x9 ;  /* 0x000000063d3d7c11 */ /* 0x018fd0000f8e48ff */
.L_x_80:
[----:B01----:R-:W-:Y:S01]  /*1240*/  IMAD.IADD R50, R4, 0x1, R63 ;  /* 0x0000000104327824 */ /* 0x003fe200078e023f */
[----:B------:R-:W0:Y:S03]  /*1250*/  LDC.64 R52, c[0x0][0x390] ;  /* 0x0000e400ff347b82 */ /* 0x000e260000000a00 */
[----:B------:R-:W-:-:S04]  /*1260*/  IMAD R50, R50, UR7, R103 ;  /* 0x0000000732327c24 */ /* 0x000fc8000f8e0267 */
[C---:B------:R-:W-:Y:S01]  /*1270*/  IMAD R55, R50.reuse, UR5, R5 ;  /* 0x0000000532377c24 */ /* 0x040fe2000f8e0205 */
[C---:B------:R-:W-:Y:S01]  /*1280*/  IADD3 R54, PT, PT, R50.reuse, UR7, RZ ;  /* 0x0000000732367c10 */ /* 0x040fe2000fffe0ff */
[----:B--2---:R-:W-:-:S04]  /*1290*/  IMAD R57, R50, UR5, R7 ;  /* 0x0000000532397c24 */ /* 0x004fc8000f8e0207 */
[C---:B------:R-:W-:Y:S02]  /*12a0*/  VIADD R50, R54.reuse, UR7 ;  /* 0x0000000736327c36 */ /* 0x040fe40008000000 */
[C---:B------:R-:W-:Y:S02]  /*12b0*/  IMAD R59, R54.reuse, UR5, R5 ;  /* 0x00000005363b7c24 */ /* 0x040fe4000f8e0205 */
[----:B------:R-:W-:Y:S01]  /*12c0*/  IMAD R65, R54, UR5, R7 ;  /* 0x0000000536417c24 */ /* 0x000fe2000f8e0207 */
[C---:B------:R-:W-:Y:S01]  /*12d0*/  IADD3 R66, PT, PT, R50.reuse, UR7, RZ ;  /* 0x0000000732427c10 */ /* 0x040fe2000fffe0ff */
[C---:B------:R-:W-:Y:S02]  /*12e0*/  IMAD R67, R50.reuse, UR5, R5 ;  /* 0x0000000532437c24 */ /* 0x040fe4000f8e0205 */
[----:B------:R-:W-:Y:S02]  /*12f0*/  IMAD R69, R50, UR5, R7 ;  /* 0x0000000532457c24 */ /* 0x000fe4000f8e0207 */
[----:B------:R-:W-:-:S02]  /*1300*/  IMAD R51, R66, UR5, R5 ;  /* 0x0000000542337c24 */ /* 0x000fc4000f8e0205 */
        /* <DEDUP_REMOVED lines=17> */
[----:B------:R-:W-:-:S05]  /*1420*/  IMAD R70, R63, 0x8, R60 ;  /* 0x000000083f467824 */ /* 0x000fca00078e023c */
[----:B------:R-:W-:Y:S01]  /*1430*/  LEA R71, R70, R61, 0x3 ;  /* 0x0000003d46477211 */ /* 0x000fe200078e18ff */
[----:B------:R-:W-:-:S05]  /*1440*/  VIADD R63, R63, 0x4 ;  /* 0x000000043f3f7836 */ /* 0x000fca0000000000 */
[----:B------:R-:W-:Y:S01]  /*1450*/  ISETP.NE.AND P0, PT, R63, R62, PT ;  /* 0x0000003e3f00720c */ /* 0x000fe20003f05270 */
[----:B--2---:R0:W-:Y:S04]  /*1460*/  STS.64 [R71], R54 ;  /* 0x0000003647007388 */ /* 0x0041e80000000a00 */
[----:B---3--:R0:W-:Y:S04]  /*1470*/  STS.64 [R71+0x1000], R56 ;  /* 0x0010003847007388 */ /* 0x0081e80000000a00 */
[----:B----4-:R0:W-:Y:S04]  /*1480*/  STS.64 [R71+0x40], R58 ;  /* 0x0000403a47007388 */ /* 0x0101e80000000a00 */
[----:B-----5:R0:W-:Y:S04]  /*1490*/  STS.64 [R71+0x1040], R64 ;  /* 0x0010404047007388 */ /* 0x0201e80000000a00 */
[----:B------:R0:W-:Y:S04]  /*14a0*/  STS.64 [R71+0x80], R66 ;  /* 0x0000804247007388 */ /* 0x0001e80000000a00 */
[----:B------:R0:W-:Y:S04]  /*14b0*/  STS.64 [R71+0x1080], R68 ;  /* 0x0010804447007388 */ /* 0x0001e80000000a00 */
[----:B------:R0:W-:Y:S04]  /*14c0*/  STS.64 [R71+0xc0], R50 ;  /* 0x0000c03247007388 */ /* 0x0001e80000000a00 */
[----:B------:R0:W-:Y:S01]  /*14d0*/  STS.64 [R71+0x10c0], R52 ;  /* 0x0010c03447007388 */ /* 0x0001e20000000a00 */
[----:B------:R-:W-:Y:S05]  /*14e0*/  @P0 BRA `(.L_x_80) ;  /* 0xfffffffc00540947 */ /* 0x000fea000383ffff */
.L_x_79:
[----:B------:R-:W-:-:S13]  /*14f0*/  LOP3.LUT P0, RZ, R6, 0x3, RZ, 0xc0, !PT ;  /* 0x0000000306ff7812 */ /* 0x000fda000780c0ff */
[----:B------:R-:W-:Y:S05]  /*1500*/  @!P0 BRA `(.L_x_78) ;  /* 0x0000000000c88947 */ /* 0x000fea0003800000 */
[----:B------:R-:W1:Y:S01]  /*1510*/  S2R R5, SR_TID.Y ;  /* 0x0000000000057919 */ /* 0x000e620000002200 */
[----:B------:R-:W-:Y:S01]  /*1520*/  UMOV UR5, 0x8000 ;  /* 0x0000800000057882 */ /* 0x000fe20000000000 */
[----:B------:R-:W2:Y:S01]  /*1530*/  LDCU.64 UR6, c[0x0][0x3a8] ;  /* 0x00007500ff0677ac */ /* 0x000ea20008000a00 */
[----:B0-----:R-:W0:Y:S01]  /*1540*/  LDC.64 R50, c[0x0][0x390] ;  /* 0x0000e400ff327b82 */ /* 0x001e220000000a00 */
[----:B------:R-:W-:Y:S01]  /*1550*/  IMAD.IADD R52, R4, 0x1, R62 ;  /* 0x0000000104347824 */ /* 0x000fe200078e023e */
[----:B------:R-:W3:Y:S01]  /*1560*/  LDCU UR8, c[0x0][0x3a0] ;  /* 0x00007400ff0877ac */ /* 0x000ee20008000800 */
[----:B--2---:R-:W-:Y:S02]  /*1570*/  UIMAD UR6, UR6, UR7, URZ ;  /* 0x00000007060672a4 */ /* 0x004fe4000f8e02ff */
[----:B---3--:R-:W-:Y:S01]  /*1580*/  IMAD R57, R52, UR8, R103 ;  /* 0x0000000834397c24 */ /* 0x008fe2000f8e0267 */
[----:B-1----:R-:W-:-:S04]  /*1590*/  IADD3 R7, PT, PT, R5, UR4, RZ ;  /* 0x0000000405077c10 */ /* 0x002fc8000fffe0ff */
[----:B------:R-:W-:-:S04]  /*15a0*/  LEA R58, R7, UR5, 0x2 ;  /* 0x00000005073a7c11 */ /* 0x000fc8000f8e10ff */
[----:B------:R-:W1:Y:S08]  /*15b0*/  LDC R7, c[0x3][R58] ;  /* 0x00c000003a077b82 */ /* 0x000e700000000800 */
[----:B------:R-:W2:Y:S01]  /*15c0*/  LDC R56, c[0x3][R58+0x20] ;  /* 0x00c008003a387b82 */ /* 0x000ea20000000800 */
[----:B-1----:R-:W-:-:S04]  /*15d0*/  IMAD R53, R57, UR6, R7 ;  /* 0x0000000639357c24 */ /* 0x002fc8000f8e0207 */
[----:B0-----:R-:W-:-:S04]  /*15e0*/  IMAD.WIDE R52, R53, 0x8, R50 ;  /* 0x0000000835347825 */ /* 0x001fc800078e0232 */
[----:B--2---:R-:W-:Y:S02]  /*15f0*/  IMAD R55, R57, UR6, R56 ;  /* 0x0000000639377c24 */ /* 0x004fe4000f8e0238 */
[----:B------:R-:W2:Y:S02]  /*1600*/  LDG.E.64 R52, desc[UR10][R52.64] ;  /* 0x0000000a34347981 */ /* 0x000ea4000c1e1b00 */
[----:B------:R-:W-:-:S06]  /*1610*/  IMAD.WIDE R54, R55, 0x8, R50 ;  /* 0x0000000837367825 */ /* 0x000fcc00078e0232 */
[----:B------:R-:W3:Y:S01]  /*1620*/  LDG.E.64 R54, desc[UR10][R54.64] ;  /* 0x0000000a36367981 */ /* 0x000ee2000c1e1b00 */
[----:B------:R-:W0:Y:S01]  /*1630*/  S2UR UR7, SR_CgaCtaId ;  /* 0x00000000000779c3 */ /* 0x000e220000008800 */
[----:B------:R-:W1:Y:S01]  /*1640*/  S2R R59, SR_TID.X ;  /* 0x00000000003b7919 */ /* 0x000e620000002100 */
[----:B------:R-:W-:Y:S02]  /*1650*/  UMOV UR5, 0x400 ;  /* 0x0000040000057882 */ /* 0x000fe40000000000 */
[----:B------:R-:W-:-:S04]  /*1660*/  UIADD3 UR5, UPT, UPT, UR5, 0x2000, URZ ;  /* 0x0000200005057890 */ /* 0x000fc8000fffe0ff */
[----:B0-----:R-:W-:Y:S01]  /*1670*/  ULEA UR5, UR7, UR5, 0x18 ;  /* 0x0000000507057291 */ /* 0x001fe2000f8ec0ff */
[----:B-1----:R-:W-:-:S05]  /*1680*/  LEA R62, R62, R59, 0x3 ;  /* 0x0000003b3e3e7211 */ /* 0x002fca00078e18ff */
[----:B------:R-:W-:-:S05]  /*1690*/  LEA R59, R5, UR5, 0x9 ;  /* 0x00000005053b7c11 */ /* 0x000fca000f8e48ff */
[----:B------:R-:W-:Y:S01]  /*16a0*/  IMAD R59, R62, 0x8, R59 ;  /* 0x000000083e3b7824 */ /* 0x000fe200078e023b */
[----:B------:R-:W-:-:S04]  /*16b0*/  LOP3.LUT R5, R6, 0x3, RZ, 0xc0, !PT ;  /* 0x0000000306057812 */ /* 0x000fc800078ec0ff */
[----:B------:R-:W-:Y:S01]  /*16c0*/  ISETP.NE.AND P0, PT, R5, 0x1, PT ;  /* 0x000000010500780c */ /* 0x000fe20003f05270 */
[----:B--2---:R1:W-:Y:S04]  /*16d0*/  STS.64 [R59], R52 ;  /* 0x000000343b007388 */ /* 0x0043e80000000a00 */
[----:B---3--:R1:W-:Y:S08]  /*16e0*/  STS.64 [R59+0x1000], R54 ;  /* 0x001000363b007388 */ /* 0x0083f00000000a00 */
        /* <DEDUP_REMOVED lines=20> */
.L_x_78:
[----:B------:R-:W-:Y:S05]  /*1830*/  BSYNC.RECONVERGENT B0 ;  /* 0x0000000000007941 */ /* 0x000fea0003800200 */
.L_x_77:
[----:B------:R-:W3:Y:S01]  /*1840*/  S2UR UR7, SR_CgaCtaId ;  /* 0x00000000000779c3 */ /* 0x000ee20000008800 */
[----:B------:R-:W4:Y:S01]  /*1850*/  S2R R7, SR_TID.Y ;  /* 0x0000000000077919 */ /* 0x000f220000002200 */
[----:B------:R-:W-:Y:S02]  /*1860*/  UMOV UR5, 0x400 ;  /* 0x0000040000057882 */ /* 0x000fe40000000000 */
[----:B------:R-:W-:Y:S01]  /*1870*/  UIADD3 UR6, UPT, UPT, UR5, 0x2000, URZ ;  /* 0x0000200005067890 */ /* 0x000fe2000fffe0ff */
[----:B------:R-:W0:Y:S03]  /*1880*/  S2R R5, SR_TID.X ;  /* 0x0000000000057919 */ /* 0x000e260000002100 */
[----:B------:R-:W-:Y:S01]  /*1890*/  BAR.SYNC.DEFER_BLOCKING 0x0 ;  /* 0x0000000000007b1d */ /* 0x000fe20000010000 */
[----:B---3--:R-:W-:Y:S02]  /*18a0*/  ULEA UR8, UR7, UR5, 0x18 ;  /* 0x0000000507087291 */ /* 0x008fe4000f8ec0ff */
[----:B------:R-:W-:-:S03]  /*18b0*/  ULEA UR6, UR7, UR6, 0x18 ;  /* 0x0000000607067291 */ /* 0x000fc6000f8ec0ff */
[----:B------:R-:W-:-:S09]  /*18c0*/  UMOV UR5, URZ ;  /* 0x000000ff00057c82 */ /* 0x000fd20008000000 */
.L_x_81:
        /* <DEDUP_REMOVED lines=100> */
.L_x_70:
        /* <DEDUP_REMOVED lines=196> */
.L_x_83:
        /* <DEDUP_REMOVED lines=11> */
.L_x_105:


//--------------------- .text._Z11kernel__2_1PdS_S_iiiiiiiiiiiii --------------------------
	.section	.text._Z11kernel__2_1PdS_S_iiiiiiiiiiiii,"ax",@progbits
	.align	128
        .global         _Z11kernel__2_1PdS_S_iiiiiiiiiiiii
        .type           _Z11kernel__2_1PdS_S_iiiiiiiiiiiii,@function
        .size           _Z11kernel__2_1PdS_S_iiiiiiiiiiiii,(.L_x_106 - _Z11kernel__2_1PdS_S_iiiiiiiiiiiii)
        .other          _Z11kernel__2_1PdS_S_iiiiiiiiiiiii,@"STO_CUDA_ENTRY STV_DEFAULT"
_Z11kernel__2_1PdS_S_iiiiiiiiiiiii:
.text._Z11kernel__2_1PdS_S_iiiiiiiiiiiii:
        /* <DEDUP_REMOVED lines=92> */
[----:B------:R-:W-:Y:S01]  /*05c0*/  @!P1 IADD3 R45, PT, PT, -R45, RZ, RZ ;  /* 0x000000ff2d2d9210 */ /* 0x000fe20007ffe1ff */
[----:B-1----:R-:W-:Y:S01]  /*05d0*/  IMAD.MOV R4, RZ, RZ, -R3 ;  /* 0x000000ffff047224 */ /* 0x002fe200078e0a03 */
[----:B------:R-:W-:-:S04]  /*05e0*/  @!P2 LOP3.LUT R45, RZ, R0, RZ, 0x33, !PT ;  /* 0x00000000ff2da212 */ /* 0x000fc800078e33ff */
[----:B------:R-:W-:-:S05]  /*05f0*/  IADD3 R2, PT, PT, -R45, RZ, RZ ;  /* 0x000000ff2d027210 */ /* 0x000fca0007ffe1ff */
[----:B------:R-:W-:Y:S02]  /*0600*/  IMAD R11, R0, R2, R7 ;  /* 0x00000002000b7224 */ /* 0x000fe400078e0207 */
[----:B------:R-:W-:Y:S02]  /*0610*/  IMAD R7, R4, R9, RZ ;  /* 0x0000000904077224 */ /* 0x000fe400078e02ff */
[----:B------:R-:W-:Y:S01]  /*0620*/  IMAD.MOV.U32 R2, RZ, RZ, RZ ;  /* 0x000000ffff027224 */ /* 0x000fe200078e00ff */
[----:B------:R-:W-:Y:S01]  /*0630*/  IABS R0, R11 ;  /* 0x0000000b00007213 */ /* 0x000fe20000000000 */
[----:B------:R-:W1:Y:S02]  /*0640*/  S2R R4, SR_TID.X ;  /* 0x0000000000047919 */ /* 0x000e640000002100 */
        /* <DEDUP_REMOVED lines=12> */
[----:B------:R-:W-:-:S06]  /*0710*/  @P0 VIADD R2, R2, 0x1 ;  /* 0x0000000102020836 */ /* 0x000fcc0000000000 */
[----:B------:R-:W-:Y:S02]  /*0720*/  @!P1 IADD3 R2, PT, PT, -R2, RZ, RZ ;  /* 0x000000ff02029210 */ /* 0x000fe40007ffe1ff */
[----:B------:R-:W-:-:S05]  /*0730*/  @!P2 LOP3.LUT R2, RZ, R8, RZ, 0x33, !PT ;  /* 0x00000008ff02a212 */ /* 0x000fca00078e33ff */
[----:B------:R-:W-:Y:S02]  /*0740*/  IMAD.MOV R3, RZ, RZ, -R2 ;  /* 0x000000ffff037224 */ /* 0x000fe400078e0a02 */
[----:B------:R-:W-:Y:S02]  /*0750*/  IMAD.SHL.U32 R6, R2, 0x4, RZ ;  /* 0x0000000402067824 */ /* 0x000fe400078e00ff */
[----:B------:R-:W-:Y:S01]  /*0760*/  IMAD R3, R8, R3, R11 ;  /* 0x0000000308037224 */ /* 0x000fe200078e020b */
[----:B------:R-:W-:-:S04]  /*0770*/  CS2R R10, SRZ ;  /* 0x00000000000a7805 */ /* 0x000fc8000001ff00 */
[----:B-1----:R-:W-:Y:S02]  /*0780*/  LEA R3, R3, R4, 0x4 ;  /* 0x0000000403037211 */ /* 0x002fe400078e20ff */
[----:B--2---:R-:W-:-:S04]  /*0790*/  LEA R0, R5, R0, 0x3 ;  /* 0x0000000005007211 */ /* 0x004fc800078e18ff */
[----:B------:R-:W-:-:S05]  /*07a0*/  LEA R0, R45, R0, 0x3 ;  /* 0x000000002d007211 */ /* 0x000fca00078e18ff */
[----:B0-----:R-:W-:Y:S01]  /*07b0*/  IMAD R0, R0, UR4, R6 ;  /* 0x0000000400007c24 */ /* 0x001fe2000f8e0206 */
[----:B----4-:R-:W-:Y:S06]  /*07c0*/  BRA.U !UP0, `(.L_x_84) ;  /* 0x00000021085c7547 */ /* 0x010fec000b800000 */
[----:B------:R-:W-:Y:S01]  /*07d0*/  LEA R2, R45, R4, 0x3 ;  /* 0x000000042d027211 */ /* 0x000fe200078e18ff */
[----:B------:R-:W0:Y:S01]  /*07e0*/  LDCU UR7, c[0x0][0x398] ;  /* 0x00007300ff0777ac */ /* 0x000e220008000800 */
[----:B------:R-:W-:-:S03]  /*07f0*/  CS2R R14, SRZ ;  /* 0x00000000000e7805 */ /* 0x000fc6000001ff00 */
[----:B------:R-:W-:Y:S01]  /*0800*/  IMAD R5, R5, 0x8, R2 ;  /* 0x0000000805057824 */ /* 0x000fe200078e0202 */
[----:B------:R-:W1:Y:S04]  /*0810*/  LDCU.64 UR4, c[0x0][0x3a8] ;  /* 0x00007500ff0477ac */ /* 0x000e680008000a00 */
[----:B------:R-:W-:-:S04]  /*0820*/  IADD3 R7, PT, PT, R5, UR6, RZ ;  /* 0x0000000605077c10 */ /* 0x000fc8000fffe0ff */
[----:B------:R-:W-:-:S05]  /*0830*/  IADD3 R8, PT, PT, R7, UR6, RZ ;  /* 0x0000000607087c10 */ /* 0x000fca000fffe0ff */
[----:B------:R-:W-:Y:S02]  /*0840*/  VIADD R108, R8, UR6 ;  /* 0x00000006086c7c36 */ /* 0x000fe40008000000 */
[----:B0-----:R-:W-:-:S03]  /*0850*/  IMAD R2, R6, UR7, R3 ;  /* 0x0000000706027c24 */ /* 0x001fc6000f8e0203 */
[----:B------:R-:W-:Y:S01]  /*0860*/  IADD3 R109, PT, PT, R108, UR6, RZ ;  /* 0x000000066c6d7c10 */ /* 0x000fe2000fffe0ff */
[----:B-1----:R-:W-:Y:S01]  /*0870*/  UIMAD UR4, UR5, UR4, URZ ;  /* 0x00000004050472a4 */ /* 0x002fe2000f8e02ff */
[----:B------:R-:W-:Y:S02]  /*0880*/  IADD3 R4, PT, PT, R2, UR7, RZ ;  /* 0x0000000702047c10 */ /* 0x000fe4000fffe0ff */
[----:B------:R-:W-:Y:S01]  /*0890*/  UMOV UR5, URZ ;  /* 0x000000ff00057c82 */ /* 0x000fe20008000000 */
[----:B------:R-:W-:Y:S01]  /*08a0*/  VIADD R110, R109, UR6 ;  /* 0x000000066d6e7c36 */ /* 0x000fe20008000000 */
[----:B------:R-:W-:Y:S01]  /*08b0*/  IADD3 R6, PT, PT, R4, UR7, RZ ;  /* 0x0000000704067c10 */ /* 0x000fe2000fffe0ff */
[----:B------:R-:W-:Y:S02]  /*08c0*/  IMAD R5, R5, UR4, RZ ;  /* 0x0000000405057c24 */ /* 0x000fe4000f8e02ff */
[----:B------:R-:W-:Y:S01]  /*08d0*/  IMAD R7, R7, UR4, RZ ;  /* 0x0000000407077c24 */ /* 0x000fe2000f8e02ff */
[----:B------:R-:W-:Y:S01]  /*08e0*/  IADD3 R111, PT, PT, R110, UR6, RZ ;  /* 0x000000066e6f7c10 */ /* 0x000fe2000fffe0ff */
[----:B------:R-:W-:-:S02]  /*08f0*/  VIADD R9, R6, UR7 ;  /* 0x0000000706097c36 */ /* 0x000fc40008000000 */
        /* <DEDUP_REMOVED lines=8> */
.L_x_92:
        /* <DEDUP_REMOVED lines=10> */
[----:B------:R-:W-:Y:S01]  /*0a20*/  IADD3 R80, PT, PT, R96, UR4, RZ ;  /* 0x0000000460507c10 */ /* 0x000fe2000fffe0ff */
[----:B------:R-:W0:Y:S01]  /*0a30*/  LDC.64 R52, c[0x0][0x388] ;  /* 0x0000e200ff347b82 */ /* 0x000e220000000a00 */
[----:B------:R-:W1:Y:S02]  /*0a40*/  LDCU UR6, c[0x0][0x3a8] ;  /* 0x00007500ff0677ac */ /* 0x000e640008000800 */
[C---:B------:R-:W-:Y:S01]  /*0a50*/  SHF.L.U32 R81, R80.reuse, 0x2, RZ ;  /* 0x0000000250517819 */ /* 0x040fe200000006ff */
[----:B------:R-:W-:-:S04]  /*0a60*/  VIADD R44, R80, 0x8 ;  /* 0x00000008502c7836 */ /* 0x000fc80000000000 */
[----:B------:R-:W1:Y:S01]  /*0a70*/  LDC R51, c[0x3][R81] ;  /* 0x00c0000051337b82 */ /* 0x000e620000000800 */
[----:B------:R-:W-:-:S07]  /*0a80*/  ISETP.GE.U32.AND P0, PT, R44, UR9, PT ;  /* 0x000000092c007c0c */ /* 0x000fce000bf06070 */
[----:B------:R-:W2:Y:S08]  /*0a90*/  LDC R44, c[0x3][R81] ;  /* 0x00c00000512c7b82 */ /* 0x000eb00000000800 */
[----:B------:R-:W3:Y:S08]  /*0aa0*/  LDC R55, c[0x3][R81] ;  /* 0x00c0000051377b82 */ /* 0x000ef00000000800 */
[----:B------:R-:W4:Y:S08]  /*0ab0*/  LDC R45, c[0x3][R81] ;  /* 0x00c00000512d7b82 */ /* 0x000f300000000800 */
[----:B------:R-:W5:Y:S08]  /*0ac0*/  @!P0 LDC R47, c[0x3][R81+0x20] ;  /* 0x00c00800512f8b82 */ /* 0x000f700000000800 */
[----:B------:R-:W5:Y:S08]  /*0ad0*/  @!P0 LDC R57, c[0x3][R81+0x20] ;  /* 0x00c0080051398b82 */ /* 0x000f700000000800 */
[----:B------:R-:W5:Y:S01]  /*0ae0*/  @!P0 LDC R79, c[0x3][R81+0x20] ;  /* 0x00c00800514f8b82 */ /* 0x000f620000000800 */
[----:B-1----:R-:W-:-:S07]  /*0af0*/  IMAD R51, R4, UR6, R51 ;  /* 0x0000000604337c24 */ /* 0x002fce000f8e0233 */
[----:B------:R-:W1:Y:S01]  /*0b00*/  @!P0 LDC R46, c[0x3][R81+0x20] ;  /* 0x00c00800512e8b82 */ /* 0x000e620000000800 */
[----:B--2---:R-:W-:Y:S02]  /*0b10*/  IMAD R83, R9, UR6, R44 ;  /* 0x0000000609537c24 */ /* 0x004fe4000f8e022c */
[----:B---3--:R-:W-:Y:S02]  /*0b20*/  IMAD R59, R6, UR6, R55 ;  /* 0x00000006063b7c24 */ /* 0x008fe4000f8e0237 */
[----:B0-----:R-:W-:-:S04]  /*0b30*/  IMAD.WIDE R54, R51, 0x8, R52 ;  /* 0x0000000833367825 */ /* 0x001fc800078e0234 */
[----:B------:R-:W-:Y:S02]  /*0b40*/  IMAD.WIDE R50, R83, 0x8, R52 ;  /* 0x0000000853327825 */ /* 0x000fe400078e0234 */
[----:B------:R-:W2:Y:S02]  /*0b50*/  LDG.E.64 R54, desc[UR10][R54.64] ;  /* 0x0000000a36367981 */ /* 0x000ea4000c1e1b00 */
[C---:B----4-:R-:W-:Y:S02]  /*0b60*/  IMAD R45, R2.reuse, UR6, R45 ;  /* 0x00000006022d7c24 */ /* 0x050fe4000f8e022d */
[----:B------:R-:W-:Y:S01]  /*0b70*/  IMAD.WIDE R58, R59, 0x8, R52 ;  /* 0x000000083b3a7825 */ /* 0x000fe200078e0234 */
[----:B------:R-:W3:Y:S03]  /*0b80*/  LDG.E.64 R50, desc[UR10][R50.64] ;  /* 0x0000000a32327981 */ /* 0x000ee6000c1e1b00 */
[----:B-----5:R-:W-:-:S02]  /*0b90*/  @!P0 IMAD R47, R2, UR6, R47 ;  /* 0x00000006022f8c24 */ /* 0x020fc4000f8e022f */
[----:B------:R-:W-:Y:S01]  /*0ba0*/  IMAD.WIDE R44, R45, 0x8, R52 ;  /* 0x000000082d2c7825 */ /* 0x000fe200078e0234 */
[----:B------:R-:W4:Y:S03]  /*0bb0*/  LDG.E.64 R58, desc[UR10][R58.64] ;  /* 0x0000000a3a3a7981 */ /* 0x000f26000c1e1b00 */
[----:B------:R-:W-:Y:S02]  /*0bc0*/  @!P0 IMAD R57, R4, UR6, R57 ;  /* 0x0000000604398c24 */ /* 0x000fe4000f8e0239 */
[----:B------:R-:W5:Y:S02]  /*0bd0*/  LDG.E.64 R44, desc[UR10][R44.64] ;  /* 0x0000000a2c2c7981 */ /* 0x000f64000c1e1b00 */
[----:B------:R-:W-:-:S04]  /*0be0*/  @!P0 IMAD.WIDE R56, R57, 0x8, R52 ;  /* 0x0000000839388825 */ /* 0x000fc800078e0234 */
[----:B------:R-:W-:Y:S02]  /*0bf0*/  @!P0 IMAD R79, R6, UR6, R79 ;  /* 0x00000006064f8c24 */ /* 0x000fe4000f8e024f */
[----:B------:R-:W5:Y:S02]  /*0c00*/  @!P0 LDG.E.64 R56, desc[UR10][R56.64] ;  /* 0x0000000a38388981 */ /* 0x000f64000c1e1b00 */
[----:B------:R-:W-:-:S04]  /*0c10*/  @!P0 IMAD.WIDE R78, R79, 0x8, R52 ;  /* 0x000000084f4e8825 */ /* 0x000fc800078e0234 */
[----:B-1----:R-:W-:Y:S02]  /*0c20*/  @!P0 IMAD R83, R9, UR6, R46 ;  /* 0x0000000609538c24 */ /* 0x002fe4000f8e022e */
[--C-:B------:R-:W-:Y:S01]  /*0c30*/  @!P0 IMAD.WIDE R46, R47, 0x8, R52.reuse ;  /* 0x000000082f2e8825 */ /* 0x100fe200078e0234 */
[----:B------:R-:W5:Y:S03]  /*0c40*/  @!P0 LDG.E.64 R78, desc[UR10][R78.64] ;  /* 0x0000000a4e4e8981 */ /* 0x000f66000c1e1b00 */
[----:B------:R-:W-:Y:S02]  /*0c50*/  @!P0 IMAD.WIDE R52, R83, 0x8, R52 ;  /* 0x0000000853348825 */ /* 0x000fe400078e0234 */
[----:B------:R-:W5:Y:S04]  /*0c60*/  @!P0 LDG.E.64 R46, desc[UR10][R46.64] ;  /* 0x0000000a2e2e8981 */ /* 0x000f68000c1e1b00 */
[----:B------:R-:W5:Y:S01]  /*0c70*/  @!P0 LDG.E.64 R52, desc[UR10][R52.64] ;  /* 0x0000000a34348981 */ /* 0x000f62000c1e1b00 */
[----:B------:R-:W0:Y:S01]  /*0c80*/  S2R R114, SR_CgaCtaId ;  /* 0x0000000000727919 */ /* 0x000e220000008800 */
[----:B------:R-:W1:Y:S01]  /*0c90*/  S2R R113, SR_TID.X ;  /* 0x0000000000717919 */ /* 0x000e620000002100 */
[----:B------:R-:W-:-:S04]  /*0ca0*/  MOV R97, 0x400 ;  /* 0x0000040000617802 */ /* 0x000fc80000000f00 */
[----:B0-----:R-:W-:-:S04]  /*0cb0*/  LEA R81, R114, R97, 0x18 ;  /* 0x0000006172517211 */ /* 0x001fc800078ec0ff */
[----:B------:R-:W-:-:S05]  /*0cc0*/  LEA R82, R96, R81, 0x9 ;  /* 0x0000005160527211 */ /* 0x000fca00078e48ff */
[C---:B-1----:R-:W-:Y:S01]  /*0cd0*/  IMAD R81, R113.reuse, 0x8, R82 ;  /* 0x0000000871517824 */ /* 0x042fe200078e0252 */
[----:B------:R-:W-:-:S04]  /*0ce0*/  ISETP.GT.U32.AND P1, PT, R113, 0x7, PT ;  /* 0x000000077100780c */ /* 0x000fc80003f24070 */
[----:B--2---:R0:W-:Y:S04]  /*0cf0*/  STS.64 [R81+0x80], R54 ;  /* 0x0000803651007388 */ /* 0x0041e80000000a00 */
[----:B---3--:R0:W-:Y:S04]  /*0d00*/  STS.64 [R81+0x180], R50 ;  /* 0x0001803251007388 */ /* 0x0081e80000000a00 */
[----:B----4-:R0:W-:Y:S04]  /*0d10*/  STS.64 [R81+0x100], R58 ;  /* 0x0001003a51007388 */ /* 0x0101e80000000a00 */
[----:B-----5:R0:W-:Y:S04]  /*0d20*/  STS.64 [R81], R44 ;  /* 0x0000002c51007388 */ /* 0x0201e80000000a00 */
[----:B------:R0:W-:Y:S04]  /*0d30*/  @!P0 STS.64 [R81+0x1080], R56 ;  /* 0x0010803851008388 */ /* 0x0001e80000000a00 */
[----:B------:R0:W-:Y:S04]  /*0d40*/  @!P0 STS.64 [R81+0x1100], R78 ;  /* 0x0011004e51008388 */ /* 0x0001e80000000a00 */
[----:B------:R0:W-:Y:S04]  /*0d50*/  @!P0 STS.64 [R81+0x1000], R46 ;  /* 0x0010002e51008388 */ /* 0x0001e80000000a00 */
[----:B------:R0:W-:Y:S01]  /*0d60*/  @!P0 STS.64 [R81+0x1180], R52 ;  /* 0x0011803451008388 */ /* 0x0001e20000000a00 */
[----:B------:R-:W-:Y:S05]  /*0d70*/  @P1 BRA `(.L_x_86) ;  /* 0x0000000400601947 */ /* 0x000fea0003800000 */
[----:B------:R-:W-:Y:S01]  /*0d80*/  UMOV UR6, 0x8000 ;  /* 0x0000800000067882 */ /* 0x000fe20000000000 */
[----:B0-----:R-:W0:Y:S01]  /*0d90*/  LDC.64 R46, c[0x0][0x390] ;  /* 0x0000e400ff2e7b82 */ /* 0x001e220000000a00 */
[C---:B------:R-:W-:Y:S02]  /*0da0*/  LEA R44, R80.reuse, UR6, 0x2 ;  /* 0x00000006502c7c11 */ /* 0x040fe4000f8e10ff */
[----:B------:R-:W-:-:S05]  /*0db0*/  LEA R80, R80, UR6, 0x2 ;  /* 0x0000000650507c11 */ /* 0x000fca000f8e10ff */
[----:B------:R-:W1:Y:S08]  /*0dc0*/  @!P0 LDC R53, c[0x3][R80+0x20] ;  /* 0x00c0080050358b82 */ /* 0x000e700000000800 */
[----:B------:R-:W2:Y:S08]  /*0dd0*/  LDC R55, c[0x3][R80] ;  /* 0x00c0000050377b82 */ /* 0x000eb00000000800 */
[----:B------:R-:W3:Y:S08]  /*0de0*/  @!P0 LDC R57, c[0x3][R80+0x20] ;  /* 0x00c0080050398b82 */ /* 0x000ef00000000800 */
[----:B------:R-:W4:Y:S08]  /*0df0*/  LDC R44, c[0x3][R44] ;  /* 0x00c000002c2c7b82 */ /* 0x000f300000000800 */
[----:B------:R-:W5:Y:S08]  /*0e00*/  @!P0 LDC R50, c[0x3][R80+0x20] ;  /* 0x00c0080050328b82 */ /* 0x000f700000000800 */
[----:B------:R-:W5:Y:S08]  /*0e10*/  @!P0 LDC R54, c[0x3][R80+0x20] ;  /* 0x00c0080050368b82 */ /* 0x000f700000000800 */
[----:B------:R-:W5:Y:S01]  /*0e20*/  LDC R51, c[0x3][R80] ;  /* 0x00c0000050337b82 */ /* 0x000f620000000800 */
[----:B-1----:R-:W-:-:S04]  /*0e30*/  @!P0 IMAD.IADD R87, R8, 0x1, R53 ;  /* 0x0000000108578824 */ /* 0x002fc800078e0235 */
[----:B0-----:R-:W-:-:S03]  /*0e40*/  @!P0 IMAD.WIDE R86, R87, 0x8, R46 ;  /* 0x0000000857568825 */ /* 0x001fc600078e022e */
[----:B------:R-:W0:Y:S01]  /*0e50*/  @!P0 LDC R58, c[0x3][R80+0x20] ;  /* 0x00c00800503a8b82 */ /* 0x000e220000000800 */
[C---:B--2---:R-:W-:Y:S02]  /*0e60*/  IADD3 R85, PT, PT, R108.reuse, R55, RZ ;  /* 0x000000376c557210 */ /* 0x044fe40007ffe0ff */
[----:B------:R-:W2:Y:S03]  /*0e70*/  @!P0 LDG.E.64 R86, desc[UR10][R86.64] ;  /* 0x0000000a56568981 */ /* 0x000ea6000c1e1b00 */
[----:B------:R-:W-:Y:S02]  /*0e80*/  IMAD.WIDE R84, R85, 0x8, R46 ;  /* 0x0000000855547825 */ /* 0x000fe400078e022e */
[----:B------:R-:W1:Y:S01]  /*0e90*/  LDC R59, c[0x3][R80] ;  /* 0x00c00000503b7b82 */ /* 0x000e620000000800 */
[----:B---3--:R-:W-:-:S03]  /*0ea0*/  @!P0 IADD3 R83, PT, PT, R108, R57, RZ ;  /* 0x000000396c538210 */ /* 0x008fc60007ffe0ff */
[----:B------:R-:W3:Y:S04]  /*0eb0*/  LDG.E.64 R84, desc[UR10][R84.64] ;  /* 0x0000000a54547981 */ /* 0x000ee8000c1e1b00 */
[----:B------:R-:W1:Y:S01]  /*0ec0*/  @!P0 LDC R115, c[0x3][R80+0x20] ;  /* 0x00c0080050738b82 */ /* 0x000e620000000800 */
[----:B----4-:R-:W-:-:S05]  /*0ed0*/  IADD3 R45, PT, PT, R5, R44, RZ ;  /* 0x0000002c052d7210 */ /* 0x010fca0007ffe0ff */
[----:B------:R-:W-:Y:S02]  /*0ee0*/  IMAD.WIDE R44, R45, 0x8, R46 ;  /* 0x000000082d2c7825 */ /* 0x000fe400078e022e */
[----:B------:R-:W4:Y:S01]  /*0ef0*/  LDC R78, c[0x3][R80] ;  /* 0x00c00000504e7b82 */ /* 0x000f220000000800 */
[----:B-----5:R-:W-:-:S03]  /*0f00*/  @!P0 IADD3 R95, PT, PT, R5, R50, RZ ;  /* 0x00000032055f8210 */ /* 0x020fc60007ffe0ff */
[----:B------:R-:W5:Y:S02]  /*0f10*/  LDG.E.64 R44, desc[UR10][R44.64] ;  /* 0x0000000a2c2c7981 */ /* 0x000f64000c1e1b00 */
[----:B------:R-:W-:Y:S02]  /*0f20*/  @!P0 IMAD.WIDE R94, R95, 0x8, R46 ;  /* 0x000000085f5e8825 */ /* 0x000fe400078e022e */
[----:B------:R-:W4:Y:S01]  /*0f30*/  @!P0 LDC R82, c[0x3][R80+0x20] ;  /* 0x00c0080050528b82 */ /* 0x000f220000000800 */
[----:B------:R-:W-:-:S03]  /*0f40*/  @!P0 IADD3 R91, PT, PT, R7, R54, RZ ;  /* 0x00000036075b8210 */ /* 0x000fc60007ffe0ff */
[----:B------:R-:W5:Y:S02]  /*0f50*/  @!P0 LDG.E.64 R94, desc[UR10][R94.64] ;  /* 0x0000000a5e5e8981 */ /* 0x000f64000c1e1b00 */
[----:B------:R-:W-:Y:S02]  /*0f60*/  @!P0 IMAD.WIDE R90, R91, 0x8, R46 ;  /* 0x000000085b5a8825 */ /* 0x000fe400078e022e */
[----:B------:R-:W4:Y:S01]  /*0f70*/  LDC R52, c[0x3][R80] ;  /* 0x00c0000050347b82 */ /* 0x000f220000000800 */
[----:B------:R-:W-:-:S03]  /*0f80*/  IADD3 R89, PT, PT, R8, R51, RZ ;  /* 0x0000003308597210 */ /* 0x000fc60007ffe0ff */
[----:B------:R-:W5:Y:S02]  /*0f90*/  @!P0 LDG.E.64 R90, desc[UR10][R90.64] ;  /* 0x0000000a5a5a8981 */ /* 0x000f64000c1e1b00 */
[----:B------:R-:W-:Y:S02]  /*0fa0*/  IMAD.WIDE R88, R89, 0x8, R46 ;  /* 0x0000000859587825 */ /* 0x000fe400078e022e */
[----:B------:R-:W4:Y:S01]  /*0fb0*/  LDC R56, c[0x3][R80] ;  /* 0x00c0000050387b82 */ /* 0x000f220000000800 */
[----:B0-----:R-:W-:-:S03]  /*0fc0*/  @!P0 IADD3 R79, PT, PT, R109, R58, RZ ;  /* 0x0000003a6d4f8210 */ /* 0x001fc60007ffe0ff */
[----:B------:R-:W5:Y:S04]  /*0fd0*/  LDG.E.64 R88, desc[UR10][R88.64] ;  /* 0x0000000a58587981 */ /* 0x000f68000c1e1b00 */
[----:B------:R-:W0:Y:S01]  /*0fe0*/  LDC R117, c[0x3][R80] ;  /* 0x00c0000050757b82 */ /* 0x000e220000000800 */
[----:B-1----:R-:W-:-:S05]  /*0ff0*/  IADD3 R59, PT, PT, R110, R59, RZ ;  /* 0x0000003b6e3b7210 */ /* 0x002fca0007ffe0ff */
[----:B------:R-:W-:Y:S02]  /*1000*/  IMAD.WIDE R58, R59, 0x8, R46 ;  /* 0x000000083b3a7825 */ /* 0x000fe400078e022e */
[----:B------:R1:W1:Y:S02]  /*1010*/  @!P0 LDC R119, c[0x3][R80+0x20] ;  /* 0x00c0080050778b82 */ /* 0x0002640000000800 */
[----:B------:R-:W-:Y:S02]  /*1020*/  @!P0 IMAD.IADD R57, R110, 0x1, R115 ;  /* 0x000000016e398824 */ /* 0x000fe400078e0273 */
[----:B------:R-:W5:Y:S01]  /*1030*/  LDG.E.64 R58, desc[UR10][R58.64] ;  /* 0x0000000a3a3a7981 */ /* 0x000f62000c1e1b00 */
[----:B----4-:R-:W-:Y:S01]  /*1040*/  IADD3 R55, PT, PT, R111, R78, RZ ;  /* 0x0000004e6f377210 */ /* 0x010fe20007ffe0ff */
[----:B------:R-:W-:-:S04]  /*1050*/  @!P0 IMAD.WIDE R78, R79, 0x8, R46 ;  /* 0x000000084f4e8825 */ /* 0x000fc800078e022e */
[--C-:B------:R-:W-:Y:S02]  /*1060*/  IMAD.WIDE R54, R55, 0x8, R46.reuse ;  /* 0x0000000837367825 */ /* 0x100fe400078e022e */
[----:B------:R-:W4:Y:S01]  /*1070*/  @!P0 LDG.E.64 R78, desc[UR10][R78.64] ;  /* 0x0000000a4e4e8981 */ /* 0x000f22000c1e1b00 */
[----:B------:R-:W-:Y:S01]  /*1080*/  @!P0 IADD3 R53, PT, PT, R111, R82, RZ ;  /* 0x000000526f358210 */ /* 0x000fe20007ffe0ff */
[----:B------:R-:W-:Y:S02]  /*1090*/  @!P0 IMAD.WIDE R82, R83, 0x8, R46 ;  /* 0x0000000853528825 */ /* 0x000fe400078e022e */
[----:B------:R-:W4:Y:S04]  /*10a0*/  LDG.E.64 R54, desc[UR10][R54.64] ;  /* 0x0000000a36367981 */ /* 0x000f28000c1e1b00 */
[----:B------:R-:W4:Y:S01]  /*10b0*/  @!P0 LDG.E.64 R82, desc[UR10][R82.64] ;  /* 0x0000000a52528981 */ /* 0x000f22000c1e1b00 */
[----:B------:R-:W-:-:S02]  /*10c0*/  IMAD.IADD R93, R7, 0x1, R52 ;  /* 0x00000001075d7824 */ /* 0x000fc400078e0234 */
[----:B------:R-:W-:-:S04]  /*10d0*/  @!P0 IMAD.WIDE R52, R53, 0x8, R46 ;  /* 0x0000000835348825 */ /* 0x000fc800078e022e */
[----:B------:R-:W-:Y:S02]  /*10e0*/  IMAD.WIDE R92, R93, 0x8, R46 ;  /* 0x000000085d5c7825 */ /* 0x000fe400078e022e */
[----:B------:R-:W4:Y:S02]  /*10f0*/  @!P0 LDG.E.64 R52, desc[UR10][R52.64] ;  /* 0x0000000a34348981 */ /* 0x000f24000c1e1b00 */
[----:B------:R-:W-:Y:S02]  /*1100*/  IMAD.IADD R81, R109, 0x1, R56 ;  /* 0x000000016d517824 */ /* 0x000fe400078e0238 */
[----:B------:R-:W-:Y:S01]  /*1110*/  @!P0 IMAD.WIDE R56, R57, 0x8, R46 ;  /* 0x0000000839388825 */ /* 0x000fe200078e022e */
[----:B------:R-:W4:Y:S03]  /*1120*/  LDG.E.64 R92, desc[UR10][R92.64] ;  /* 0x0000000a5c5c7981 */ /* 0x000f26000c1e1b00 */
[----:B0-----:R-:W-:-:S02]  /*1130*/  IMAD.IADD R51, R112, 0x1, R117 ;  /* 0x0000000170337824 */ /* 0x001fc400078e0275 */
[--C-:B-1----:R-:W-:Y:S01]  /*1140*/  IMAD.WIDE R80, R81, 0x8, R46.reuse ;  /* 0x0000000851507825 */ /* 0x102fe200078e022e */
[----:B------:R-:W4:Y:S03]  /*1150*/  @!P0 LDG.E.64 R56, desc[UR10][R56.64] ;  /* 0x0000000a38388981 */ /* 0x000f26000c1e1b00 */
[--C-:B------:R-:W-:Y:S01]  /*1160*/  IMAD.WIDE R50, R51, 0x8, R46.reuse ;  /* 0x0000000833327825 */ /* 0x100fe200078e022e */
[----:B------:R-:W-:Y:S01]  /*1170*/  @!P0 IADD3 R115, PT, PT, R112, R119, RZ ;  /* 0x0000007770738210 */ /* 0x000fe20007ffe0ff */
[----:B------:R-:W4:Y:S04]  /*1180*/  LDG.E.64 R80, desc[UR10][R80.64] ;  /* 0x0000000a50507981 */ /* 0x000f28000c1e1b00 */
[----:B------:R-:W-:Y:S01]  /*1190*/  @!P0 IMAD.WIDE R46, R115, 0x8, R46 ;  /* 0x00000008732e8825 */ /* 0x000fe200078e022e */
[----:B------:R-:W4:Y:S05]  /*11a0*/  LDG.E.64 R50, desc[UR10][R50.64] ;  /* 0x0000000a32327981 */ /* 0x000f2a000c1e1b00 */
[----:B------:R-:W4:Y:S01]  /*11b0*/  @!P0 LDG.E.64 R46, desc[UR10][R46.64] ;  /* 0x0000000a2e2e8981 */ /* 0x000f22000c1e1b00 */
[----:B------:R-:W-:-:S04]  /*11c0*/  IADD3 R97, PT, PT, R97, 0x2000, RZ ;  /* 0x0000200061617810 */ /* 0x000fc80007ffe0ff */
[----:B------:R-:W-:-:S05]  /*11d0*/  LEA R97, R114, R97, 0x18 ;  /* 0x0000006172617211 */ /* 0x000fca00078ec0ff */
[----:B------:R-:W-:-:S05]  /*11e0*/  IMAD R114, R96, 0x200, R97 ;  /* 0x0000020060727824 */ /* 0x000fca00078e0261 */
[----:B------:R-:W-:-:S05]  /*11f0*/  LEA R113, R113, R114, 0x3 ;  /* 0x0000007271717211 */ /* 0x000fca00078e18ff */
[----:B--2---:R1:W-:Y:S04]  /*1200*/  @!P0 STS.64 [R113+0x1080], R86 ;  /* 0x0010805671008388 */ /* 0x0043e80000000a00 */
[----:B---3--:R1:W-:Y:S04]  /*1210*/  STS.64 [R113+0xc0], R84 ;  /* 0x0000c05471007388 */ /* 0x0083e80000000a00 */
[----:B-----5:R1:W-:Y:S04]  /*1220*/  STS.64 [R113], R44 ;  /* 0x0000002c71007388 */ /* 0x0203e80000000a00 */
[----:B------:R1:W-:Y:S04]  /*1230*/  @!P0 STS.64 [R113+0x1000], R94 ;  /* 0x0010005e71008388 */ /* 0x0003e80000000a00 */
[----:B------:R1:W-:Y:S04]  /*1240*/  @!P0 STS.64 [R113+0x1040], R90 ;  /* 0x0010405a71008388 */ /* 0x0003e80000000a00 */
[----:B------:R1:W-:Y:S04]  /*1250*/  STS.64 [R113+0x80], R88 ;  /* 0x0000805871007388 */ /* 0x0003e80000000a00 */
[----:B------:R1:W-:Y:S04]  /*1260*/  STS.64 [R113+0x140], R58 ;  /* 0x0001403a71007388 */ /* 0x0003e80000000a00 */
[----:B----4-:R1:W-:Y:S04]  /*1270*/  @!P0 STS.64 [R113+0x1100], R78 ;  /* 0x0011004e71008388 */ /* 0x0103e80000000a00 */
[----:B------:R1:W-:Y:S04]  /*1280*/  STS.64 [R113+0x180], R54 ;  /* 0x0001803671007388 */ /* 0x0003e80000000a00 */
[----:B------:R1:W-:Y:S04]  /*1290*/  @!P0 STS.64 [R113+0x10c0], R82 ;  /* 0x0010c05271008388 */ /* 0x0003e80000000a00 */
[----:B------:R1:W-:Y:S04]  /*12a0*/  @!P0 STS.64 [R113+0x1180], R52 ;  /* 0x0011803471008388 */ /* 0x0003e80000000a00 */
[----:B------:R1:W-:Y:S04]  /*12b0*/  STS.64 [R113+0x40], R92 ;  /* 0x0000405c71007388 */ /* 0x0003e80000000a00 */
[----:B------:R1:W-:Y:S04]  /*12c0*/  @!P0 STS.64 [R113+0x1140], R56 ;  /* 0x0011403871008388 */ /* 0x0003e80000000a00 */
[----:B------:R1:W-:Y:S04]  /*12d0*/  STS.64 [R113+0x100], R80 ;  /* 0x0001005071007388 */ /* 0x0003e80000000a00 */
[----:B------:R1:W-:Y:S04]  /*12e0*/  STS.64 [R113+0x1c0], R50 ;  /* 0x0001c03271007388 */ /* 0x0003e80000000a00 */
[----:B------:R1:W-:Y:S02]  /*12f0*/  @!P0 STS.64 [R113+0x11c0], R46 ;  /* 0x0011c02e71008388 */ /* 0x0003e40000000a00 */
.L_x_86:
[----:B------:R-:W-:Y:S05]  /*1300*/  BSYNC.RECONVERGENT B0 ;  /* 0x0000000000007941 */ /* 0x000fea0003800200 */
.L_x_85:
        /* <DEDUP_REMOVED lines=24> */
.L_x_90:
        /* <DEDUP_REMOVED lines=181> */
.L_x_89:
        /* <DEDUP_REMOVED lines=95> */
.L_x_91:
[----:B------:R-:W-:-:S13]  /*25d0*/  ISETP.NE.OR P0, PT, R113, RZ, P0 ;  /* 0x000000ff7100720c */ /* 0x000fda0000705670 */
[----:B------:R-:W-:Y:S05]  /*25e0*/  @!P0 BRA `(.L_x_87) ;  /* 0x0000000000c48947 */ /* 0x000fea0003800000 */
.L_x_88:
        /* <DEDUP_REMOVED lines=49> */
.L_x_87:
[----:B------:R-:W-:Y:S01]  /*2900*/  BAR.SYNC.DEFER_BLOCKING 0x0 ;  /* 0x0000000000007b1d */ /* 0x000fe20000010000 */
[----:B------:R-:W-:-:S05]  /*2910*/  UISETP.GE.AND UP0, UPT, UR7, UR9, UPT ;  /* 0x000000090700728c */ /* 0x000fca000bf06270 */
[----:B------:R-:W-:-:S04]  /*2920*/  UMOV UR4, UR7 ;  /* 0x0000000700047c82 */ /* 0x000fc80008000000 */
[----:B------:R-:W-:Y:S05]  /*2930*/  BRA.U !UP0, `(.L_x_92) ;  /* 0xffffffe108107547 */ /* 0x000fea000b83ffff */
.L_x_84:
        /* <DEDUP_REMOVED lines=69> */
.L_x_93:
        /* <DEDUP_REMOVED lines=15> */
.L_x_106:


//--------------------- .text._Z11kernel__1_1PdS_S_iiiiiiiiiiiii --------------------------
	.section	.text._Z11kernel__1_1PdS_S_iiiiiiiiiiiii,"ax",@progbits
	.align	128
        .global         _Z11kernel__1_1PdS_S_iiiiiiiiiiiii
        .type           _Z11kernel__1_1PdS_S_iiiiiiiiiiiii,@function
        .size           _Z11kernel__1_1PdS_S_iiiiiiiiiiiii,(.L_x_107 - _Z11kernel__1_1PdS_S_iiiiiiiiiiiii)
        .other          _Z11kernel__1_1PdS_S_iiiiiiiiiiiii,@"STO_CUDA_ENTRY STV_DEFAULT"
_Z11kernel__1_1PdS_S_iiiiiiiiiiiii:
.text._Z11kernel__1_1PdS_S_iiiiiiiiiiiii:
        /* <DEDUP_REMOVED lines=55> */
[----:B0-----:R-:W-:Y:S01]  /*0370*/  IMAD.HI.U32 R5, R3, UR4, RZ ;  /* 0x0000000403057c27 */ /* 0x001fe2000f8e00ff */
[----:B------:R-:W-:-:S03]  /*0380*/  IADD3 R6, PT, PT, RZ, -R6, RZ ;  /* 0x80000006ff067210 */ /* 0x000fc60007ffe0ff */
[----:B------:R-:W-:-:S04]  /*0390*/  IMAD.MOV R3, RZ, RZ, -R5 ;  /* 0x000000ffff037224 */ /* 0x000fc800078e0a05 */
[----:B------:R-:W-:-:S05]  /*03a0*/  IMAD R3, R4, R3, UR4 ;  /* 0x0000000404037e24 */ /* 0x000fca000f8e0203 */
[----:B------:R-:W-:-:S13]  /*03b0*/  ISETP.GE.U32.AND P0, PT, R3, R4, PT ;  /* 0x000000040300720c */ /* 0x000fda0003f06070 */
[----:B------:R-:W-:Y:S01]  /*03c0*/  @P0 IADD3 R3, PT, PT, -R4, R3, RZ ;  /* 0x0000000304030210 */ /* 0x000fe20007ffe1ff */
[----:B------:R-:W-:-:S03]  /*03d0*/  @P0 VIADD R5, R5, 0x1 ;  /* 0x0000000105050836 */ /* 0x000fc60000000000 */
[----:B------:R-:W-:Y:S02]  /*03e0*/  ISETP.GE.U32.AND P1, PT, R3, R4, PT ;  /* 0x000000040300720c */ /* 0x000fe40003f26070 */
[----:B------:R0:W1:Y:S02]  /*03f0*/  F2I.FTZ.U32.TRUNC.NTZ R3, R2 ;  /* 0x0000000200037305 */ /* 0x000064000021f000 */
[----:B0-----:R-:W-:-:S09]  /*0400*/  MOV R2, RZ ;  /* 0x000000ff00027202 */ /* 0x001fd20000000f00 */
[----:B------:R-:W-:Y:S02]  /*0410*/  @P1 IADD3 R5, PT, PT, R5, 0x1, RZ ;  /* 0x0000000105051810 */ /* 0x000fe40007ffe0ff */
[----:B------:R-:W-:Y:S02]  /*0420*/  @!P2 LOP3.LUT R5, RZ, R4, RZ, 0x33, !PT ;  /* 0x00000004ff05a212 */ /* 0x000fe400078e33ff */
[----:B-1----:R-:W-:-:S03]  /*0430*/  IADD3 R9, PT, PT, RZ, -R3, RZ ;  /* 0x80000003ff097210 */ /* 0x002fc60007ffe0ff */
[----:B------:R-:W-:Y:S02]  /*0440*/  IMAD.MOV R7, RZ, RZ, -R5 ;  /* 0x000000ffff077224 */ /* 0x000fe400078e0a05 */
[----:B------:R-:W-:Y:S02]  /*0450*/  IMAD R9, R9, R10, RZ ;  /* 0x0000000a09097224 */ /* 0x000fe400078e02ff */
[----:B------:R-:W-:Y:S01]  /*0460*/  IMAD R7, R4, R7, UR4 ;  /* 0x0000000404077e24 */ /* 0x000fe2000f8e0207 */
[----:B------:R-:W0:Y:S01]  /*0470*/  LDCU UR4, c[0x0][0x39c] ;  /* 0x00007380ff0477ac */ /* 0x000e220008000800 */
[----:B------:R-:W-:Y:S01]  /*0480*/  IMAD.HI.U32 R2, R3, R9, R2 ;  /* 0x0000000903027227 */ /* 0x000fe200078e0002 */
[----:B------:R-:W-:Y:S02]  /*0490*/  IABS R9, R8 ;  /* 0x0000000800097213 */ /* 0x000fe40000000000 */
[----:B------:R-:W-:Y:S01]  /*04a0*/  IABS R4, R7 ;  /* 0x0000000700047213 */ /* 0x000fe20000000000 */
[----:B--2---:R-:W-:-:S04]  /*04b0*/  IMAD R5, R5, UR6, RZ ;  /* 0x0000000605057c24 */ /* 0x004fc8000f8e02ff */
[----:B------:R-:W-:Y:S02]  /*04c0*/  IMAD.MOV.U32 R3, RZ, RZ, R4 ;  /* 0x000000ffff037224 */ /* 0x000fe400078e0004 */
[----:B------:R-:W1:Y:S02]  /*04d0*/  I2F.RP R4, R9 ;  /* 0x0000000900047306 */ /* 0x000e640000209400 */
[----:B------:R-:W-:-:S04]  /*04e0*/  IMAD.HI.U32 R2, R2, R3, RZ ;  /* 0x0000000302027227 */ /* 0x000fc800078e00ff */
[----:B------:R-:W-:-:S05]  /*04f0*/  IMAD R3, R2, R6, R3 ;  /* 0x0000000602037224 */ /* 0x000fca00078e0203 */
[----:B------:R-:W-:Y:S01]  /*0500*/  ISETP.GT.U32.AND P2, PT, R10, R3, PT ;  /* 0x000000030a00720c */ /* 0x000fe20003f44070 */
[----:B-1----:R-:W1:-:S12]  /*0510*/  MUFU.RCP R4, R4 ;  /* 0x0000000400047308 */ /* 0x002e580000001000 */
[-C--:B------:R-:W-:Y:S02]  /*0520*/  @!P2 IADD3 R3, PT, PT, R3, -R10.reuse, RZ ;  /* 0x8000000a0303a210 */ /* 0x080fe40007ffe0ff */
[----:B------:R-:W-:Y:S02]  /*0530*/  @!P2 IADD3 R2, PT, PT, R2, 0x1, RZ ;  /* 0x000000010202a810 */ /* 0x000fe40007ffe0ff */
[----:B------:R-:W-:Y:S02]  /*0540*/  ISETP.GE.U32.AND P0, PT, R3, R10, PT ;  /* 0x0000000a0300720c */ /* 0x000fe40003f06070 */
[----:B------:R-:W-:Y:S02]  /*0550*/  LOP3.LUT R3, R7, R0, RZ, 0x3c, !PT ;  /* 0x0000000007037212 */ /* 0x000fe400078e3cff */
[----:B------:R-:W-:Y:S02]  /*0560*/  ISETP.NE.AND P2, PT, R0, RZ, PT ;  /* 0x000000ff0000720c */ /* 0x000fe40003f45270 */
[----:B------:R-:W-:-:S02]  /*0570*/  ISETP.GE.AND P1, PT, R3, RZ, PT ;  /* 0x000000ff0300720c */ /* 0x000fc40003f26270 */
[----:B-1----:R-:W-:-:S04]  /*0580*/  IADD3 R6, PT, PT, R4, 0xffffffe, RZ ;  /* 0x0ffffffe04067810 */ /* 0x002fc80007ffe0ff */
[----:B------:R-:W1:Y:S01]  /*0590*/  F2I.FTZ.U32.TRUNC.NTZ R3, R6 ;  /* 0x0000000600037305 */ /* 0x000e62000021f000 */
[----:B------:R-:W-:-:S05]  /*05a0*/  @P0 VIADD R2, R2, 0x1 ;  /* 0x0000000102020836 */ /* 0x000fca0000000000 */
[----:B------:R-:W-:-:S04]  /*05b0*/  MOV R11, R2 ;  /* 0x00000002000b7202 */ /* 0x000fc80000000f00 */
        /* <DEDUP_REMOVED lines=14> */
[-C--:B------:R-:W-:Y:S01]  /*06a0*/  @!P2 IADD3 R0, PT, PT, R0, -R9.reuse, RZ ;  /* 0x800000090000a210 */ /* 0x080fe20007ffe0ff */
[----:B------:R-:W-:Y:S01]  /*06b0*/  @!P2 VIADD R2, R2, 0x1 ;  /* 0x000000010202a836 */ /* 0x000fe20000000000 */
        /* <DEDUP_REMOVED lines=8> */
[C---:B------:R-:W-:Y:S02]  /*0740*/  IADD3 R3, PT, PT, -R2.reuse, RZ, RZ ;  /* 0x000000ff02037210 */ /* 0x040fe40007ffe1ff */
[----:B------:R-:W-:-:S03]  /*0750*/  SHF.L.U32 R6, R2, 0x2, RZ ;  /* 0x0000000202067819 */ /* 0x000fc600000006ff */
[----:B------:R-:W-:Y:S01]  /*0760*/  IMAD R3, R8, R3, R13 ;  /* 0x0000000308037224 */ /* 0x000fe200078e020d */
[----:B------:R-:W-:-:S04]  /*0770*/  CS2R R12, SRZ ;  /* 0x00000000000c7805 */ /* 0x000fc8000001ff00 */
[----:B-1----:R-:W-:Y:S01]  /*0780*/  LEA R3, R3, R4, 0x4 ;  /* 0x0000000403037211 */ /* 0x002fe200078e20ff */
[----:B--2---:R-:W-:-:S05]  /*0790*/  IMAD R0, R5, 0x8, R0 ;  /* 0x0000000805007824 */ /* 0x004fca00078e0200 */
[----:B------:R-:W-:-:S05]  /*07a0*/  LEA R0, R11, R0, 0x3 ;  /* 0x000000000b007211 */ /* 0x000fca00078e18ff */
[----:B0-----:R-:W-:Y:S01]  /*07b0*/  IMAD R0, R0, UR4, R6 ;  /* 0x0000000400007c24 */ /* 0x001fe2000f8e0206 */
[----:B----4-:R-:W-:Y:S06]  /*07c0*/  BRA.U !UP0, `(.L_x_94) ;  /* 0x0000000d08f07547 */ /* 0x010fec000b800000 */
[----:B------:R-:W-:Y:S01]  /*07d0*/  IMAD R2, R11, 0x8, R4 ;  /* 0x000000080b027824 */ /* 0x000fe200078e0204 */
[----:B------:R-:W0:Y:S01]  /*07e0*/  LDCU UR7, c[0x0][0x398] ;  /* 0x00007300ff0777ac */ /* 0x000e220008000800 */
[----:B------:R-:W-:-:S03]  /*07f0*/  CS2R R16, SRZ ;  /* 0x0000000000107805 */ /* 0x000fc6000001ff00 */
[----:B------:R-:W-:Y:S01]  /*0800*/  LEA R5, R5, R2, 0x3 ;  /* 0x0000000205057211 */ /* 0x000fe200078e18ff */
[----:B------:R-:W1:Y:S03]  /*0810*/  LDCU.64 UR4, c[0x0][0x3a8] ;  /* 0x00007500ff0477ac */ /* 0x000e660008000a00 */
[----:B------:R-:W-:-:S04]  /*0820*/  IADD3 R7, PT, PT, R5, UR6, RZ ;  /* 0x0000000605077c10 */ /* 0x000fc8000fffe0ff */
[----:B------:R-:W-:-:S05]  /*0830*/  IADD3 R8, PT, PT, R7, UR6, RZ ;  /* 0x0000000607087c10 */ /* 0x000fca000fffe0ff */
[----:B------:R-:W-:Y:S02]  /*0840*/  VIADD R108, R8, UR6 ;  /* 0x00000006086c7c36 */ /* 0x000fe40008000000 */
        /* <DEDUP_REMOVED lines=18> */
.L_x_98:
[----:B------:R-:W0:Y:S01]  /*0970*/  S2R R96, SR_TID.Y ;  /* 0x0000000000607919 */ /* 0x000e220000002200 */
[----:B------:R-:W1:Y:S01]  /*0980*/  LDC.64 R50, c[0x0][0x388] ;  /* 0x0000e200ff327b82 */ /* 0x000e620000000a00 */
[----:B------:R-:W2:Y:S01]  /*0990*/  LDCU UR5, c[0x0][0x3a8] ;  /* 0x00007500ff0577ac */ /* 0x000ea20008000800 */
[----:B0-----:R-:W-:-:S05]  /*09a0*/  VIADD R78, R96, UR4 ;  /* 0x00000004604e7c36 */ /* 0x001fca0008000000 */
[----:B------:R-:W-:-:S04]  /*09b0*/  SHF.L.U32 R78, R78, 0x2, RZ ;  /* 0x000000024e4e7819 */ /* 0x000fc800000006ff */
[----:B------:R-:W2:Y:S08]  /*09c0*/  LDC R47, c[0x3][R78] ;  /* 0x00c000004e2f7b82 */ /* 0x000eb00000000800 */
[----:B------:R-:W0:Y:S01]  /*09d0*/  LDC R11, c[0x3][R78+0x20] ;  /* 0x00c008004e0b7b82 */ /* 0x000e220000000800 */
[--C-:B--2---:R-:W-:Y:S02]  /*09e0*/  IMAD R53, R2, UR5, R47.reuse ;  /* 0x0000000502357c24 */ /* 0x104fe4000f8e022f */
[----:B------:R-:W-:-:S02]  /*09f0*/  IMAD R55, R4, UR5, R47 ;  /* 0x0000000504377c24 */ /* 0x000fc4000f8e022f */
[--C-:B------:R-:W-:Y:S02]  /*0a00*/  IMAD R57, R6, UR5, R47.reuse ;  /* 0x0000000506397c24 */ /* 0x100fe4000f8e022f */
[C---:B------:R-:W-:Y:S02]  /*0a10*/  IMAD R81, R9.reuse, UR5, R47 ;  /* 0x0000000509517c24 */ /* 0x040fe4000f8e022f */
[--C-:B0-----:R-:W-:Y:S02]  /*0a20*/  IMAD R59, R2, UR5, R11.reuse ;  /* 0x00000005023b7c24 */ /* 0x101fe4000f8e020b */
[--C-:B------:R-:W-:Y:S02]  /*0a30*/  IMAD R77, R4, UR5, R11.reuse ;  /* 0x00000005044d7c24 */ /* 0x100fe4000f8e020b */
[--C-:B------:R-:W-:Y:S02]  /*0a40*/  IMAD R79, R6, UR5, R11.reuse ;  /* 0x00000005064f7c24 */ /* 0x100fe4000f8e020b */
[----:B------:R-:W-:-:S02]  /*0a50*/  IMAD R83, R9, UR5, R11 ;  /* 0x0000000509537c24 */ /* 0x000fc4000f8e020b */
[----:B-1----:R-:W-:-:S04]  /*0a60*/  IMAD.WIDE R46, R53, 0x8, R50 ;  /* 0x00000008352e7825 */ /* 0x002fc800078e0232 */
        /* <DEDUP_REMOVED lines=15> */
[----:B------:R-:W0:Y:S01]  /*0b60*/  S2UR UR7, SR_CgaCtaId ;  /* 0x00000000000779c3 */ /* 0x000e220000008800 */
[----:B------:R-:W1:Y:S01]  /*0b70*/  S2R R113, SR_TID.X ;  /* 0x0000000000717919 */ /* 0x000e620000002100 */
[----:B------:R-:W-:Y:S02]  /*0b80*/  UMOV UR5, 0x400 ;  /* 0x0000040000057882 */ /* 0x000fe40000000000 */
[----:B0-----:R-:W-:-:S06]  /*0b90*/  ULEA UR8, UR7, UR5, 0x18 ;  /* 0x0000000507087291 */ /* 0x001fcc000f8ec0ff */
[----:B------:R-:W-:-:S04]  /*0ba0*/  LEA R80, R96, UR8, 0x9 ;  /* 0x0000000860507c11 */ /* 0x000fc8000f8e48ff */
[C---:B-1----:R-:W-:Y:S02]  /*0bb0*/  LEA R79, R113.reuse, R80, 0x3 ;  /* 0x00000050714f7211 */ /* 0x042fe400078e18ff */
[----:B------:R-:W-:Y:S01]  /*0bc0*/  ISETP.GT.U32.AND P0, PT, R113, 0x7, PT ;  /* 0x000000077100780c */ /* 0x000fe20003f04070 */
[----:B------:R-:W-:Y:S02]  /*0bd0*/  BSSY.RECONVERGENT B0, `(.L_x_95) ;  /* 0x0000053000007945 */ /* 0x000fe40003800200 */
        /* <DEDUP_REMOVED lines=9> */
[C---:B0-----:R-:W-:Y:S01]  /*0c70*/  IADD3 R10, PT, PT, R78.reuse, 0x10000, RZ ;  /* 0x000100004e0a7810 */ /* 0x041fe20007ffe0ff */
[----:B------:R-:W-:Y:S01]  /*0c80*/  VIADD R78, R78, 0x10000 ;  /* 0x000100004e4e7836 */ /* 0x000fe20000000000 */
[----:B------:R-:W0:Y:S08]  /*0c90*/  LDC.64 R88, c[0x0][0x390] ;  /* 0x0000e400ff587b82 */ /* 0x000e300000000a00 */
[----:B------:R-:W1:Y:S08]  /*0ca0*/  LDC R97, c[0x3][R10+-0x7fe0] ;  /* 0x00e008000a617b82 */ /* 0x000e700000000800 */
[----:B------:R-:W2:Y:S01]  /*0cb0*/  LDC R87, c[0x3][R78+-0x8000] ;  /* 0x00e000004e577b82 */ /* 0x000ea20000000800 */
[-C--:B-1----:R-:W-:Y:S01]  /*0cc0*/  IADD3 R95, PT, PT, R5, R97.reuse, RZ ;  /* 0x00000061055f7210 */ /* 0x082fe20007ffe0ff */
[----:B------:R-:W-:Y:S01]  /*0cd0*/  IMAD.IADD R57, R108, 0x1, R97 ;  /* 0x000000016c397824 */ /* 0x000fe200078e0261 */
[----:B------:R-:W-:-:S02]  /*0ce0*/  IADD3 R47, PT, PT, R7, R97, RZ ;  /* 0x00000061072f7210 */ /* 0x000fc40007ffe0ff */
[-C--:B------:R-:W-:Y:S01]  /*0cf0*/  IADD3 R53, PT, PT, R8, R97.reuse, RZ ;  /* 0x0000006108357210 */ /* 0x080fe20007ffe0ff */
[----:B0-----:R-:W-:Y:S01]  /*0d00*/  IMAD.WIDE R94, R95, 0x8, R88 ;  /* 0x000000085f5e7825 */ /* 0x001fe200078e0258 */
[-C--:B------:R-:W-:Y:S02]  /*0d10*/  IADD3 R77, PT, PT, R109, R97.reuse, RZ ;  /* 0x000000616d4d7210 */ /* 0x080fe40007ffe0ff */
[-C--:B------:R-:W-:Y:S01]  /*0d20*/  IADD3 R81, PT, PT, R110, R97.reuse, RZ ;  /* 0x000000616e517210 */ /* 0x080fe20007ffe0ff */
[----:B--2---:R-:W-:Y:S01]  /*0d30*/  IMAD.IADD R55, R108, 0x1, R87 ;  /* 0x000000016c377824 */ /* 0x004fe200078e0257 */
[----:B------:R-:W-:Y:S01]  /*0d40*/  IADD3 R85, PT, PT, R111, R97, RZ ;  /* 0x000000616f557210 */ /* 0x000fe20007ffe0ff */
[----:B------:R-:W-:Y:S01]  /*0d50*/  IMAD.IADD R97, R112, 0x1, R97 ;  /* 0x0000000170617824 */ /* 0x000fe200078e0261 */
[-C--:B------:R-:W-:Y:S01]  /*0d60*/  IADD3 R91, PT, PT, R5, R87.reuse, RZ ;  /* 0x00000057055b7210 */ /* 0x080fe20007ffe0ff */
[--C-:B------:R-:W-:Y:S01]  /*0d70*/  IMAD.WIDE R46, R47, 0x8, R88.reuse ;  /* 0x000000082f2e7825 */ /* 0x100fe200078e0258 */
[-C--:B------:R-:W-:Y:S01]  /*0d80*/  IADD3 R11, PT, PT, R7, R87.reuse, RZ ;  /* 0x00000057070b7210 */ /* 0x080fe20007ffe0ff */
[----:B------:R-:W2:Y:S01]  /*0d90*/  LDG.E.64 R94, desc[UR10][R94.64] ;  /* 0x0000000a5e5e7981 */ /* 0x000ea2000c1e1b00 */
[-C--:B------:R-:W-:Y:S01]  /*0da0*/  IADD3 R51, PT, PT, R8, R87.reuse, RZ ;  /* 0x0000005708337210 */ /* 0x080fe20007ffe0ff */
[--C-:B------:R-:W-:Y:S01]  /*0db0*/  IMAD.WIDE R90, R91, 0x8, R88.reuse ;  /* 0x000000085b5a7825 */ /* 0x100fe200078e0258 */
[-C--:B------:R-:W-:Y:S01]  /*0dc0*/  IADD3 R59, PT, PT, R109, R87.reuse, RZ ;  /* 0x000000576d3b7210 */ /* 0x080fe20007ffe0ff */
[----:B------:R-:W3:Y:S01]  /*0dd0*/  LDG.E.64 R46, desc[UR10][R46.64] ;  /* 0x0000000a2e2e7981 */ /* 0x000ee2000c1e1b00 */
[-C--:B------:R-:W-:Y:S01]  /*0de0*/  IADD3 R79, PT, PT, R110, R87.reuse, RZ ;  /* 0x000000576e4f7210 */ /* 0x080fe20007ffe0ff */
[----:B------:R-:W-:Y:S01]  /*0df0*/  IMAD.WIDE R10, R11, 0x8, R88 ;  /* 0x000000080b0a7825 */ /* 0x000fe200078e0258 */
[----:B------:R-:W-:Y:S01]  /*0e00*/  IADD3 R83, PT, PT, R111, R87, RZ ;  /* 0x000000576f537210 */ /* 0x000fe20007ffe0ff */
[----:B------:R-:W4:Y:S02]  /*0e10*/  LDG.E.64 R90, desc[UR10][R90.64] ;  /* 0x0000000a5a5a7981 */ /* 0x000f24000c1e1b00 */
[----:B------:R-:W-:-:S02]  /*0e20*/  IMAD.IADD R87, R112, 0x1, R87 ;  /* 0x0000000170577824 */ /* 0x000fc400078e0257 */
[--C-:B------:R-:W-:Y:S01]  /*0e30*/  IMAD.WIDE R50, R51, 0x8, R88.reuse ;  /* 0x0000000833327825 */ /* 0x100fe200078e0258 */
[----:B------:R-:W5:Y:S03]  /*0e40*/  LDG.E.64 R10, desc[UR10][R10.64] ;  /* 0x0000000a0a0a7981 */ /* 0x000f66000c1e1b00 */
        /* <DEDUP_REMOVED lines=29> */
[----:B----4-:R1:W-:Y:S04]  /*1020*/  STS.64 [R97], R90 ;  /* 0x0000005a61007388 */ /* 0x0103e80000000a00 */
[----:B-----5:R1:W-:Y:S04]  /*1030*/  STS.64 [R97+0x40], R10 ;  /* 0x0000400a61007388 */ /* 0x0203e80000000a00 */
        /* <DEDUP_REMOVED lines=12> */
.L_x_96:
[----:B------:R-:W-:Y:S05]  /*1100*/  BSYNC.RECONVERGENT B0 ;  /* 0x0000000000007941 */ /* 0x000fea0003800200 */
.L_x_95:
[----:B------:R-:W-:Y:S01]  /*1110*/  BAR.SYNC.DEFER_BLOCKING 0x0 ;  /* 0x0000000000007b1d */ /* 0x000fe20000010000 */
[----:B------:R-:W-:Y:S01]  /*1120*/  UIADD3 UR5, UPT, UPT, UR5, 0x2000, URZ ;  /* 0x0000200005057890 */ /* 0x000fe2000fffe0ff */
[----:B------:R-:W-:-:S03]  /*1130*/  LEA R113, R113, UR8, 0x3 ;  /* 0x0000000871717c11 */ /* 0x000fc6000f8e18ff */
[----:B------:R-:W-:-:S06]  /*1140*/  ULEA UR5, UR7, UR5, 0x18 ;  /* 0x0000000507057291 */ /* 0x000fcc000f8ec0ff */
[----:B------:R-:W-:Y:S01]  /*1150*/  LEA R96, R96, UR5, 0x3 ;  /* 0x0000000560607c11 */ /* 0x000fe2000f8e18ff */
[----:B------:R-:W-:-:S03]  /*1160*/  UMOV UR5, 0x200 ;  /* 0x0000020000057882 */ /* 0x000fc60000000000 */
[----:B------:R-:W-:-:S07]  /*1170*/  IADD3 R114, PT, PT, R96, 0x200, RZ ;  /* 0x0000020060727810 */ /* 0x000fce0007ffe0ff */
.L_x_97:
        /* <DEDUP_REMOVED lines=97> */
.L_x_94:
        /* <DEDUP_REMOVED lines=69> */
.L_x_99:
        /* <DEDUP_REMOVED lines=10> */
.L_x_107:


//--------------------- .nv.shared._Z15kernel__4_tex_1PdS_S_iiiiiiiiiiPiS0_iii --------------------------
	.section	.nv.shared._Z15kernel__4_tex_1PdS_S_iiiiiiiiiiPiS0_iii,"aw",@nobits
	.sectionflags	@""
	.align	8
.nv.shared._Z15kernel__4_tex_1PdS_S_iiiiiiiiiiPiS0_iii:
	.zero		17408


//--------------------- .nv.shared.reserved.0     --------------------------
	.section	.nv.shared.reserved.0,"aw",@nobits
	.weak		__nv_reservedSMEM_offset_0_alias
	.size		__nv_reservedSMEM_offset_0_alias, 0, 64
	.other		__nv_reservedSMEM_offset_0_alias,@"STO_CUDA_RESERVED_SHARED STV_DEFAULT"
__nv_reservedSMEM_offset_0_alias:
	.zero		0
	.zero		64


//--------------------- .nv.shared._Z15kernel__3_tex_1PdS_S_iiiiiiiiiiPiS0_iii --------------------------
	.section	.nv.shared._Z15kernel__3_tex_1PdS_S_iiiiiiiiiiPiS0_iii,"aw",@nobits
	.sectionflags	@""
	.align	8
.nv.shared._Z15kernel__3_tex_1PdS_S_iiiiiiiiiiPiS0_iii:
	.zero		17408


//--------------------- .nv.shared._Z15kernel__2_tex_1PdS_S_iiiiiiiiiiPiS0_iii --------------------------
	.section	.nv.shared._Z15kernel__2_tex_1PdS_S_iiiiiiiiiiPiS0_iii,"aw",@nobits
	.sectionflags	@""
	.align	8
.nv.shared._Z15kernel__2_tex_1PdS_S_iiiiiiiiiiPiS0_iii:
	.zero		17408


//--------------------- .nv.shared._Z15kernel__1_tex_1PdS_S_iiiiiiiiiiPiS0_iii --------------------------
	.section	.nv.shared._Z15kernel__1_tex_1PdS_S_iiiiiiiiiiPiS0_iii,"aw",@nobits
	.sectionflags	@""
	.align	8
.nv.shared._Z15kernel__1_tex_1PdS_S_iiiiiiiiiiPiS0_iii:
	.zero		17408


//--------------------- .nv.shared._Z11kernel__4_1PdS_S_iiiiiiiiiiiii --------------------------
	.section	.nv.shared._Z11kernel__4_1PdS_S_iiiiiiiiiiiii,"aw",@nobits
	.sectionflags	@""
	.align	8
.nv.shared._Z11kernel__4_1PdS_S_iiiiiiiiiiiii:
	.zero		17408


//--------------------- .nv.shared._Z11kernel__3_1PdS_S_iiiiiiiiiiiii --------------------------
	.section	.nv.shared._Z11kernel__3_1PdS_S_iiiiiiiiiiiii,"aw",@nobits
	.sectionflags	@""
	.align	8
.nv.shared._Z11kernel__3_1PdS_S_iiiiiiiiiiiii:
	.zero		17408


//--------------------- .nv.shared._Z11kernel__2_1PdS_S_iiiiiiiiiiiii --------------------------
	.section	.nv.shared._Z11kernel__2_1PdS_S_iiiiiiiiiiiii,"aw",@nobits
	.sectionflags	@""
	.align	8
.nv.shared._Z11kernel__2_1PdS_S_iiiiiiiiiiiii:
	.zero		17408


//--------------------- .nv.shared._Z11kernel__1_1PdS_S_iiiiiiiiiiiii --------------------------
	.section	.nv.shared._Z11kernel__1_1PdS_S_iiiiiiiiiiiii,"aw",@nobits
	.sectionflags	@""
	.align	8
.nv.shared._Z11kernel__1_1PdS_S_iiiiiiiiiiiii:
	.zero		17408


//--------------------- .nv.constant0._Z15kernel__4_tex_1PdS_S_iiiiiiiiiiPiS0_iii --------------------------
	.section	.nv.constant0._Z15kernel__4_tex_1PdS_S_iiiiiiiiiiPiS0_iii,"a",@progbits
	.sectionflags	@""
	.align	4
.nv.constant0._Z15kernel__4_tex_1PdS_S_iiiiiiiiiiPiS0_iii:
	.zero		988


//--------------------- .nv.constant0._Z15kernel__3_tex_1PdS_S_iiiiiiiiiiPiS0_iii --------------------------
	.section	.nv.constant0._Z15kernel__3_tex_1PdS_S_iiiiiiiiiiPiS0_iii,"a",@progbits
	.sectionflags	@""
	.align	4
.nv.constant0._Z15kernel__3_tex_1PdS_S_iiiiiiiiiiPiS0_iii:
	.zero		988


//--------------------- .nv.constant0._Z15kernel__2_tex_1PdS_S_iiiiiiiiiiPiS0_iii --------------------------
	.section	.nv.constant0._Z15kernel__2_tex_1PdS_S_iiiiiiiiiiPiS0_iii,"a",@progbits
	.sectionflags	@""
	.align	4
.nv.constant0._Z15kernel__2_tex_1PdS_S_iiiiiiiiiiPiS0_iii:
	.zero		988


//--------------------- .nv.constant0._Z15kernel__1_tex_1PdS_S_iiiiiiiiiiPiS0_iii --------------------------
	.section	.nv.constant0._Z15kernel__1_tex_1PdS_S_iiiiiiiiiiPiS0_iii,"a",@progbits
	.sectionflags	@""
	.align	4
.nv.constant0._Z15kernel__1_tex_1PdS_S_iiiiiiiiiiPiS0_iii:
	.zero		988


//--------------------- .nv.constant0._Z11kernel__4_1PdS_S_iiiiiiiiiiiii --------------------------
	.section	.nv.constant0._Z11kernel__4_1PdS_S_iiiiiiiiiiiii,"a",@progbits
	.sectionflags	@""
	.align	4
.nv.constant0._Z11kernel__4_1PdS_S_iiiiiiiiiiiii:
	.zero		972


//--------------------- .nv.constant0._Z11kernel__3_1PdS_S_iiiiiiiiiiiii --------------------------
	.section	.nv.constant0._Z11kernel__3_1PdS_S_iiiiiiiiiiiii,"a",@progbits
	.sectionflags	@""
	.align	4
.nv.constant0._Z11kernel__3_1PdS_S_iiiiiiiiiiiii:
	.zero		972


//--------------------- .nv.constant0._Z11kernel__2_1PdS_S_iiiiiiiiiiiii --------------------------
	.section	.nv.constant0._Z11kernel__2_1PdS_S_iiiiiiiiiiiii,"a",@progbits
	.sectionflags	@""
	.align	4
.nv.constant0._Z11kernel__2_1PdS_S_iiiiiiiiiiiii:
	.zero		972


//--------------------- .nv.constant0._Z11kernel__1_1PdS_S_iiiiiiiiiiiii --------------------------
	.section	.nv.constant0._Z11kernel__1_1PdS_S_iiiiiiiiiiiii,"a",@progbits
	.sectionflags	@""
	.align	4
.nv.constant0._Z11kernel__1_1PdS_S_iiiiiiiiiiiii:
	.zero		972


//--------------------- SYMBOLS --------------------------

	.type		.nv.reservedSmem.offset0,@object
	.size		.nv.reservedSmem.offset0,0x4
	.type		.nv.reservedSmem.cap,@object
	.size		.nv.reservedSmem.cap,0x4
